	.target	sm_100a

	.elftype	@"ET_EXEC"


//--------------------- .note.nv.tkinfo           --------------------------
	.section	.note.nv.tkinfo,"",@"SHT_NOTE"
	.sectionflags	@"SHF_NOTE_NV_TKINFO"
	.tkinfo
        /*0018*/ 	.word	0x00000002
        /*0030*/ 	.string	""
        /*0030*/ 	.string	"ptxas"
        /*0030*/ 	.string	"Cuda compilation tools, release 13.0, V13.0.88"
        /*0030*/ 	.string	"Build cuda_13.0.r13.0/compiler.36424714_0"
        /*0030*/ 	.string	"-arch sm_100a -m 64 "



//--------------------- .note.nv.cuinfo           --------------------------
	.section	.note.nv.cuinfo,"",@"SHT_NOTE"
	.sectionflags	@"SHF_NOTE_NV_CUINFO"
        /*0018*/ 	.short	0x0002
        /*001a*/ 	.short	0x0064
        /*001c*/ 	.short	0x0082
	.zero		2


//--------------------- .nv.info                  --------------------------
	.section	.nv.info,"",@"SHT_CUDA_INFO"
	.align	4


	//----- nvinfo : EIATTR_REGCOUNT
	.align		4
        /*0000*/ 	.byte	0x04, 0x2f
        /*0002*/ 	.short	(.L_34 - .L_33)
	.align		4
.L_33:
        /*0004*/ 	.word	index@(_ZN7cutlass13device_kernelINS_4fmha6kernel36Sm100FmhaFwdKernelTmaWarpspecializedIN4cute5tupleIJiiiNS5_IJNS5_IJiiEEEiEEEEEENS1_10collective38Sm100FmhaFwdMainloopTmaWarpspecializedINS_10bfloat16_tEffNS5_IJNS4_1CILi256EEENSC_ILi64EEENSC_ILi128EEEEEENS5_IJiNSC_ILi1EEES7_EEENS5_IJiSH_NS5_IJNS5_IJNSC_ILi0EEEiEEEiEEEEEESM_NS9_12ResidualMaskENS5_IJNSC_ILi2EEESH_SH_EEENSC_ILb0EEEEENS9_38Sm100FmhaFwdEpilogueTmaWarpspecializedINS_6half_tEfNS5_IJSF_SF_SE_EEESI_NS5_IJSH_S7_EEESQ_EENS2_23PersistentTileSchedulerENS2_41Sm100FmhaCtxKernelWarpspecializedScheduleEEEEEvNT_6ParamsE)
        /*0008*/ 	.word	0x00000080


	//----- nvinfo : EIATTR_FRAME_SIZE
	.align		4
.L_34:
        /*000c*/ 	.byte	0x04, 0x11
        /*000e*/ 	.short	(.L_36 - .L_35)
	.align		4
.L_35:
        /*0010*/ 	.word	index@($__internal_3_$__cuda_sm3x_div_rn_noftz_f32_slowpath)
        /*0014*/ 	.word	0x000000a8


	//----- nvinfo : EIATTR_FRAME_SIZE
	.align		4
.L_36:
        /*0018*/ 	.byte	0x04, 0x11
        /*001a*/ 	.short	(.L_38 - .L_37)
	.align		4
.L_37:
        /*001c*/ 	.word	index@($__internal_2_$__cuda_sm10x_tcgen05_guardrail_trap_unallocated_columns_being_dealloced)
        /*0020*/ 	.word	0x000000a8


	//----- nvinfo : EIATTR_FRAME_SIZE
	.align		4
.L_38:
        /*0024*/ 	.byte	0x04, 0x11
        /*0026*/ 	.short	(.L_40 - .L_39)
	.align		4
.L_39:
        /*0028*/ 	.word	index@($__internal_1_$__cuda_sm10x_tcgen05_guardrail_trap_phase_invalid_during_alloc)
        /*002c*/ 	.word	0x000000a8


	//----- nvinfo : EIATTR_FRAME_SIZE
	.align		4
.L_40:
        /*0030*/ 	.byte	0x04, 0x11
        /*0032*/ 	.short	(.L_42 - .L_41)
	.align		4
.L_41:
        /*0034*/ 	.word	index@($__internal_0_$__cuda_sm10x_tcgen05_guardrail_trap_col_being_dealloced_not_returned_by_alloc)
        /*0038*/ 	.word	0x000000a8


	//----- nvinfo : EIATTR_FRAME_SIZE
	.align		4
.L_42:
        /*003c*/ 	.byte	0x04, 0x11
        /*003e*/ 	.short	(.L_44 - .L_43)
	.align		4
.L_43:
        /*0040*/ 	.word	index@(_ZN7cutlass13device_kernelINS_4fmha6kernel36Sm100FmhaFwdKernelTmaWarpspecializedIN4cute5tupleIJiiiNS5_IJNS5_IJiiEEEiEEEEEENS1_10collective38Sm100FmhaFwdMainloopTmaWarpspecializedINS_10bfloat16_tEffNS5_IJNS4_1CILi256EEENSC_ILi64EEENSC_ILi128EEEEEENS5_IJiNSC_ILi1EEES7_EEENS5_IJiSH_NS5_IJNS5_IJNSC_ILi0EEEiEEEiEEEEEESM_NS9_12ResidualMaskENS5_IJNSC_ILi2EEESH_SH_EEENSC_ILb0EEEEENS9_38Sm100FmhaFwdEpilogueTmaWarpspecializedINS_6half_tEfNS5_IJSF_SF_SE_EEESI_NS5_IJSH_S7_EEESQ_EENS2_23PersistentTileSchedulerENS2_41Sm100FmhaCtxKernelWarpspecializedScheduleEEEEEvNT_6ParamsE)
        /*0044*/ 	.word	0x000000a8


	//----- nvinfo : EIATTR_MIN_STACK_SIZE
	.align		4
.L_44:
        /*0048*/ 	.byte	0x04, 0x12
        /*004a*/ 	.short	(.L_46 - .L_45)
	.align		4
.L_45:
        /*004c*/ 	.word	index@(_ZN7cutlass13device_kernelINS_4fmha6kernel36Sm100FmhaFwdKernelTmaWarpspecializedIN4cute5tupleIJiiiNS5_IJNS5_IJiiEEEiEEEEEENS1_10collective38Sm100FmhaFwdMainloopTmaWarpspecializedINS_10bfloat16_tEffNS5_IJNS4_1CILi256EEENSC_ILi64EEENSC_ILi128EEEEEENS5_IJiNSC_ILi1EEES7_EEENS5_IJiSH_NS5_IJNS5_IJNSC_ILi0EEEiEEEiEEEEEESM_NS9_12ResidualMaskENS5_IJNSC_ILi2EEESH_SH_EEENSC_ILb0EEEEENS9_38Sm100FmhaFwdEpilogueTmaWarpspecializedINS_6half_tEfNS5_IJSF_SF_SE_EEESI_NS5_IJSH_S7_EEESQ_EENS2_23PersistentTileSchedulerENS2_41Sm100FmhaCtxKernelWarpspecializedScheduleEEEEEvNT_6ParamsE)
        /*0050*/ 	.word	0x000000a8
.L_46:


//--------------------- .nv.compat                --------------------------
	.section	.nv.compat,"",@"SHT_CUDA_COMPAT_INFO"
	.align	4
        /*0000*/ 	.byte	0x02, 0x09, 0x01, 0x00, 0x02, 0x02, 0x02, 0x00, 0x02, 0x05, 0x05, 0x00, 0x03, 0x07, 0x01, 0x01
        /*0010*/ 	.byte	0x02, 0x03, 0x01, 0x00, 0x02, 0x06, 0x01, 0x00, 0x04, 0x0b, 0x08, 0x00, 0x01, 0x00, 0x00, 0x00
        /*0020*/ 	.byte	0x00, 0x00, 0x00, 0x00


//--------------------- .nv.info._ZN7cutlass13device_kernelINS_4fmha6kernel36Sm100FmhaFwdKernelTmaWarpspecializedIN4cute5tupleIJiiiNS5_IJNS5_IJiiEEEiEEEEEENS1_10collective38Sm100FmhaFwdMainloopTmaWarpspecializedINS_10bfloat16_tEffNS5_IJNS4_1CILi256EEENSC_ILi64EEENSC_ILi128EEEEEENS5_IJiNSC_ILi1EEES7_EEENS5_IJiSH_NS5_IJNS5_IJNSC_ILi0EEEiEEEiEEEEEESM_NS9_12ResidualMaskENS5_IJNSC_ILi2EEESH_SH_EEENSC_ILb0EEEEENS9_38Sm100FmhaFwdEpilogueTmaWarpspecializedINS_6half_tEfNS5_IJSF_SF_SE_EEESI_NS5_IJSH_S7_EEESQ_EENS2_23PersistentTileSchedulerENS2_41Sm100FmhaCtxKernelWarpspecializedScheduleEEEEEvNT_6ParamsE --------------------------
	.section	.nv.info._ZN7cutlass13device_kernelINS_4fmha6kernel36Sm100FmhaFwdKernelTmaWarpspecializedIN4cute5tupleIJiiiNS5_IJNS5_IJiiEEEiEEEEEENS1_10collective38Sm100FmhaFwdMainloopTmaWarpspecializedINS_10bfloat16_tEffNS5_IJNS4_1CILi256EEENSC_ILi64EEENSC_ILi128EEEEEENS5_IJiNSC_ILi1EEES7_EEENS5_IJiSH_NS5_IJNS5_IJNSC_ILi0EEEiEEEiEEEEEESM_NS9_12ResidualMaskENS5_IJNSC_ILi2EEESH_SH_EEENSC_ILb0EEEEENS9_38Sm100FmhaFwdEpilogueTmaWarpspecializedINS_6half_tEfNS5_IJSF_SF_SE_EEESI_NS5_IJSH_S7_EEESQ_EENS2_23PersistentTileSchedulerENS2_41Sm100FmhaCtxKernelWarpspecializedScheduleEEEEEvNT_6ParamsE,"",@"SHT_CUDA_INFO"
	.sectionflags	@""
	.align	4


	//----- nvinfo : EIATTR_CUDA_API_VERSION
	.align		4
        /*0000*/ 	.byte	0x04, 0x37
        /*0002*/ 	.short	(.L_48 - .L_47)
.L_47:
        /*0004*/ 	.word	0x00000082


	//----- nvinfo : EIATTR_KPARAM_INFO
	.align		4
.L_48:
        /*0008*/ 	.byte	0x04, 0x17
        /*000a*/ 	.short	(.L_50 - .L_49)
.L_49:
        /*000c*/ 	.word	0x00000000
        /*0010*/ 	.short	0x0000
        /*0012*/ 	.short	0x0000
        /*0014*/ 	.byte	0x00, 0xf0, 0x01, 0x18


	//----- nvinfo : EIATTR_AT_ENTRY_FRAGMENTS
	.align		4
.L_50:
        /*0018*/ 	.byte	0x04, 0x4f
        /*001a*/ 	.short	(.L_52 - .L_51)


	//   ....[0]....
.L_51:
        /*001c*/ 	.word	0x00000006


	//----- nvinfo : EIATTR_RESERVED_SMEM_USED
	.align		4
.L_52:
        /*0020*/ 	.byte	0x01, 0x41
	.zero		2


	//----- nvinfo : EIATTR_SPARSE_MMA_MASK
	.align		4
        /*0024*/ 	.byte	0x03, 0x50
        /*0026*/ 	.short	0x0000


	//----- nvinfo : EIATTR_TCGEN05_1CTA_USED
	.align		4
        /*0028*/ 	.byte	0x01, 0x51
	.zero		2


	//----- nvinfo : EIATTR_MAXREG_COUNT
	.align		4
        /*002c*/ 	.byte	0x03, 0x1b
        /*002e*/ 	.short	0x0080


	//----- nvinfo : EIATTR_NUM_BARRIERS
	.align		4
        /*0030*/ 	.byte	0x02, 0x4c
        /*0032*/ 	.byte	0x01
	.zero		1


	//----- nvinfo : EIATTR_EXTERNS
	.align		4
        /*0034*/ 	.byte	0x04, 0x0f
        /*0036*/ 	.short	(.L_54 - .L_53)


	//   ....[0]....
	.align		4
.L_53:
        /*0038*/ 	.word	index@(vprintf)


	//   ....[1]....
	.align		4
        /*003c*/ 	.word	index@(__assertfail)


	//----- nvinfo : EIATTR_ANNOTATIONS
	.align		4
.L_54:
        /*0040*/ 	.byte	0x04, 0x55
        /*0042*/ 	.short	(.L_56 - .L_55)


	//   ....[0]....
.L_55:
        /*0044*/ 	.word	0x00000001
        /*0048*/ 	.byte	0xd0, 0x85, 0x00, 0x00, 0x01, 0x00, 0x00, 0x00, 0x20, 0x86, 0x00, 0x00, 0x01, 0x00, 0x00, 0x00
        /* <DEDUP_REMOVED lines=28> */
        /*0218*/ 	.byte	0x60, 0xad, 0x01, 0x00, 0x01, 0x00, 0x00, 0x00, 0x90, 0xad, 0x01, 0x00


	//----- nvinfo : EIATTR_MERCURY_ISA_VERSION
	.align		4
.L_56:
        /*0224*/ 	.byte	0x03, 0x5f
        /*0226*/ 	.short	0x0101


	//----- nvinfo : EIATTR_INT_WARP_WIDE_INSTR_OFFSETS
	.align		4
        /*0228*/ 	.byte	0x04, 0x31
        /*022a*/ 	.short	(.L_58 - .L_57)


	//   ....[0]....
.L_57:
        /*022c*/ 	.word	0x0001c590


	//   ....[1]....
        /*0230*/ 	.word	0x0001c5b0


	//   ....[2]....
        /*0234*/ 	.word	0x0001c5e0


	//----- nvinfo : EIATTR_COOP_GROUP_MASK_REGIDS
	.align		4
.L_58:
        /*0238*/ 	.byte	0x04, 0x29
        /*023a*/ 	.short	(.L_60 - .L_59)


	//   ....[0]....
.L_59:
        /*023c*/ 	.word	0xffffffff


	//   ....[1]....
        /*0240*/ 	.word	0xffffffff


	//   ....[2]....
        /*0244*/ 	.word	0xffffffff


	//   ....[3]....
        /*0248*/ 	.word	0xffffffff


	//   ....[4]....
        /*024c*/ 	.word	0xffffffff


	//   ....[5]....
        /*0250*/ 	.word	0xffffffff


	//   ....[6]....
        /*0254*/ 	.word	0xffffffff


	//   ....[7]....
        /*0258*/ 	.word	0xffffffff


	//   ....[8]....
        /*025c*/ 	.word	0xffffffff


	//   ....[9]....
        /*0260*/ 	.word	0xffffffff


	//   ....[10]....
        /*0264*/ 	.word	0xffffffff


	//   ....[11]....
        /*0268*/ 	.word	0xffffffff


	//   ....[12]....
        /*026c*/ 	.word	0xffffffff


	//   ....[13]....
        /*0270*/ 	.word	0xffffffff


	//   ....[14]....
        /*0274*/ 	.word	0xffffffff


	//   ....[15]....
        /*0278*/ 	.word	0xffffffff


	//   ....[16]....
        /*027c*/ 	.word	0xffffffff


	//   ....[17]....
        /*0280*/ 	.word	0xffffffff


	//   ....[18]....
        /*0284*/ 	.word	0xffffffff


	//----- nvinfo : EIATTR_COOP_GROUP_INSTR_OFFSETS
	.align		4
.L_60:
        /*0288*/ 	.byte	0x04, 0x28
        /*028a*/ 	.short	(.L_62 - .L_61)


	//   ....[0]....
.L_61:
        /*028c*/ 	.word	0x00000120


	//   ....[1]....
        /*0290*/ 	.word	0x000008e0


	//   ....[2]....
        /*0294*/ 	.word	0x00000b10


	//   ....[3]....
        /*0298*/ 	.word	0x00000c40


	//   ....[4]....
        /*029c*/ 	.word	0x00000d80


	//   ....[5]....
        /*02a0*/ 	.word	0x00001040


	//   ....[6]....
        /*02a4*/ 	.word	0x00001230


	//   ....[7]....
        /*02a8*/ 	.word	0x00001340


	//   ....[8]....
        /*02ac*/ 	.word	0x000014a0


	//   ....[9]....
        /*02b0*/ 	.word	0x00001600


	//   ....[10]....
        /*02b4*/ 	.word	0x00001a00


	//   ....[11]....
        /*02b8*/ 	.word	0x00001c10


	//   ....[12]....
        /*02bc*/ 	.word	0x00001c20


	//   ....[13]....
        /*02c0*/ 	.word	0x0000a6f0


	//   ....[14]....
        /*02c4*/ 	.word	0x0000ba30


	//   ....[15]....
        /*02c8*/ 	.word	0x00011630


	//   ....[16]....
        /*02cc*/ 	.word	0x00013a00


	//   ....[17]....
        /*02d0*/ 	.word	0x0001c490


	//   ....[18]....
        /*02d4*/ 	.word	0x0001c6b0


	//----- nvinfo : EIATTR_REG_RECONFIG
	.align		4
.L_62:
        /*02d8*/ 	.byte	0x01, 0x54
	.zero		2


	//----- nvinfo : EIATTR_VRC_CTA_INIT_COUNT
	.align		4
        /*02dc*/ 	.byte	0x02, 0x4a
        /*02de*/ 	.byte	0x80
	.zero		1


	//----- nvinfo : EIATTR_SYSCALL_OFFSETS
	.align		4
        /*02e0*/ 	.byte	0x04, 0x46
        /*02e2*/ 	.short	(.L_64 - .L_63)


	//   ....[0]....
.L_63:
        /*02e4*/ 	.word	0x00004ad0


	//   ....[1]....
        /*02e8*/ 	.word	0x00004b90


	//   ....[2]....
        /*02ec*/ 	.word	0x00004c00


	//   ....[3]....
        /*02f0*/ 	.word	0x00004c70


	//   ....[4]....
        /*02f4*/ 	.word	0x00004ce0


	//   ....[5]....
        /*02f8*/ 	.word	0x00004d80


	//   ....[6]....
        /*02fc*/ 	.word	0x00004e60


	//   ....[7]....
        /*0300*/ 	.word	0x00004f00


	//   ....[8]....
        /*0304*/ 	.word	0x00004fa0


	//   ....[9]....
        /*0308*/ 	.word	0x00005040


	//   ....[10]....
        /*030c*/ 	.word	0x000050b0


	//   ....[11]....
        /*0310*/ 	.word	0x00005150


	//   ....[12]....
        /*0314*/ 	.word	0x000051f0


	//   ....[13]....
        /*0318*/ 	.word	0x00005260


	//   ....[14]....
        /*031c*/ 	.word	0x00005300


	//   ....[15]....
        /*0320*/ 	.word	0x000053a0


	//   ....[16]....
        /*0324*/ 	.word	0x00005440


	//   ....[17]....
        /*0328*/ 	.word	0x000054e0


	//   ....[18]....
        /*032c*/ 	.word	0x00005550


	//   ....[19]....
        /*0330*/ 	.word	0x000055f0


	//   ....[20]....
        /*0334*/ 	.word	0x00005690


	//   ....[21]....
        /*0338*/ 	.word	0x00005700


	//   ....[22]....
        /*033c*/ 	.word	0x000057a0


	//   ....[23]....
        /*0340*/ 	.word	0x00005840


	//   ....[24]....
        /*0344*/ 	.word	0x000058e0


	//   ....[25]....
        /*0348*/ 	.word	0x00005980


	//   ....[26]....
        /*034c*/ 	.word	0x000059f0


	//   ....[27]....
        /*0350*/ 	.word	0x00005a90


	//   ....[28]....
        /*0354*/ 	.word	0x00005b30


	//   ....[29]....
        /*0358*/ 	.word	0x00005ba0


	//   ....[30]....
        /*035c*/ 	.word	0x00005c40


	//   ....[31]....
        /*0360*/ 	.word	0x00005ce0


	//   ....[32]....
        /*0364*/ 	.word	0x00005d80


	//   ....[33]....
        /*0368*/ 	.word	0x00005e20


	//   ....[34]....
        /*036c*/ 	.word	0x00005ec0


	//   ....[35]....
        /*0370*/ 	.word	0x00005f60


	//   ....[36]....
        /*0374*/ 	.word	0x00005fd0


	//   ....[37]....
        /*0378*/ 	.word	0x00006070


	//   ....[38]....
        /*037c*/ 	.word	0x00006110


	//   ....[39]....
        /*0380*/ 	.word	0x00006180


	//   ....[40]....
        /*0384*/ 	.word	0x00006220


	//   ....[41]....
        /*0388*/ 	.word	0x000062c0


	//   ....[42]....
        /*038c*/ 	.word	0x00006360


	//   ....[43]....
        /*0390*/ 	.word	0x00006400


	//   ....[44]....
        /*0394*/ 	.word	0x00006470


	//   ....[45]....
        /*0398*/ 	.word	0x00006510


	//   ....[46]....
        /*039c*/ 	.word	0x000065b0


	//   ....[47]....
        /*03a0*/ 	.word	0x00006620


	//   ....[48]....
        /*03a4*/ 	.word	0x000066c0


	//   ....[49]....
        /*03a8*/ 	.word	0x00006760


	//   ....[50]....
        /*03ac*/ 	.word	0x00006800


	//   ....[51]....
        /*03b0*/ 	.word	0x000068a0


	//   ....[52]....
        /*03b4*/ 	.word	0x00006910


	//   ....[53]....
        /*03b8*/ 	.word	0x000069a0


	//   ....[54]....
        /*03bc*/ 	.word	0x00006a40


	//   ....[55]....
        /*03c0*/ 	.word	0x00006ab0


	//   ....[56]....
        /*03c4*/ 	.word	0x00006b50


	//   ....[57]....
        /*03c8*/ 	.word	0x00006bf0


	//   ....[58]....
        /*03cc*/ 	.word	0x00006c90


	//   ....[59]....
        /*03d0*/ 	.word	0x00006d30


	//   ....[60]....
        /*03d4*/ 	.word	0x0000a890


	//   ....[61]....
        /*03d8*/ 	.word	0x0000aac0


	//   ....[62]....
        /*03dc*/ 	.word	0x0000acf0


	//   ....[63]....
        /*03e0*/ 	.word	0x0000af20


	//   ....[64]....
        /*03e4*/ 	.word	0x0000b150


	//   ....[65]....
        /*03e8*/ 	.word	0x0000b380


	//   ....[66]....
        /*03ec*/ 	.word	0x0000b5b0


	//   ....[67]....
        /*03f0*/ 	.word	0x0000bbd0


	//   ....[68]....
        /*03f4*/ 	.word	0x0000be00


	//   ....[69]....
        /*03f8*/ 	.word	0x0000c030


	//   ....[70]....
        /*03fc*/ 	.word	0x0000c260


	//   ....[71]....
        /*0400*/ 	.word	0x0000c490


	//   ....[72]....
        /*0404*/ 	.word	0x0000c6c0


	//   ....[73]....
        /*0408*/ 	.word	0x0000c8f0


	//   ....[74]....
        /*040c*/ 	.word	0x0000d280


	//   ....[75]....
        /*0410*/ 	.word	0x0000d5c0


	//   ....[76]....
        /*0414*/ 	.word	0x0000d900


	//   ....[77]....
        /*0418*/ 	.word	0x0000dc40


	//   ....[78]....
        /*041c*/ 	.word	0x0000df80


	//   ....[79]....
        /*0420*/ 	.word	0x0000e2c0


	//   ....[80]....
        /*0424*/ 	.word	0x0000e600


	//   ....[81]....
        /*0428*/ 	.word	0x0000f460


	//   ....[82]....
        /*042c*/ 	.word	0x0000f7a0


	//   ....[83]....
        /*0430*/ 	.word	0x0000fae0


	//   ....[84]....
        /*0434*/ 	.word	0x0000fe20


	//   ....[85]....
        /*0438*/ 	.word	0x00010160


	//   ....[86]....
        /*043c*/ 	.word	0x000104a0


	//   ....[87]....
        /*0440*/ 	.word	0x000107e0


	//   ....[88]....
        /*0444*/ 	.word	0x000117d0


	//   ....[89]....
        /*0448*/ 	.word	0x00011920


	//   ....[90]....
        /*044c*/ 	.word	0x00011cb0


	//   ....[91]....
        /*0450*/ 	.word	0x00013320


	//   ....[92]....
        /*0454*/ 	.word	0x00013920


	//   ....[93]....
        /*0458*/ 	.word	0x00013ba0


	//   ....[94]....
        /*045c*/ 	.word	0x00013cf0


	//   ....[95]....
        /*0460*/ 	.word	0x00014ca0


	//   ....[96]....
        /*0464*/ 	.word	0x000162f0


	//   ....[97]....
        /*0468*/ 	.word	0x000168b0


	//----- nvinfo : EIATTR_MBARRIER_INSTR_OFFSETS
	.align		4
.L_64:
        /*046c*/ 	.byte	0x04, 0x39
        /*046e*/ 	.short	(.L_66 - .L_65)


	//   ....[0]....
.L_65:
        /*0470*/ 	.word	0x000009c0
        /*0474*/ 	.word	0x000000ff
        /*0478*/ 	.word	0x0002c000
        /*047c*/ 	.short	0x0100
        /*047e*/ 	.byte	0x05
	.zero		1


	//   ....[1]....
        /*0480*/ 	.word	0x000009d0
        /*0484*/ 	.word	0x000000ff
        /*0488*/ 	.word	0x0002c010
        /*048c*/ 	.short	0x0100
        /*048e*/ 	.byte	0x05
	.zero		1


	//   ....[2]....
        /*0490*/ 	.word	0x000009e0
        /*0494*/ 	.word	0x000000ff
        /*0498*/ 	.word	0x0002c008
        /*049c*/ 	.short	0x0100
        /*049e*/ 	.byte	0x05
	.zero		1


	//   ....[3]....
        /*04a0*/ 	.word	0x000009f0
        /*04a4*/ 	.word	0x000000ff
        /*04a8*/ 	.word	0x0002c018
        /*04ac*/ 	.short	0x0100
        /*04ae*/ 	.byte	0x05
	.zero		1


	//   ....[4]....
        /*04b0*/ 	.word	0x00000bd0
        /*04b4*/ 	.word	0x000000ff
        /*04b8*/ 	.word	0x0002c020
        /*04bc*/ 	.short	0x0100
        /*04be*/ 	.byte	0x05
	.zero		1


	//   ....[5]....
        /*04c0*/ 	.word	0x00000be0
        /*04c4*/ 	.word	0x000000ff
        /*04c8*/ 	.word	0x0002c038
        /*04cc*/ 	.short	0x0100
        /*04ce*/ 	.byte	0x05
	.zero		1


	//   ....[6]....
        /*04d0*/ 	.word	0x00000bf0
        /*04d4*/ 	.word	0x000000ff
        /*04d8*/ 	.word	0x0002c028
        /*04dc*/ 	.short	0x0100
        /*04de*/ 	.byte	0x05
	.zero		1


	//   ....[7]....
        /*04e0*/ 	.word	0x00000c00
        /*04e4*/ 	.word	0x000000ff
        /*04e8*/ 	.word	0x0002c040
        /*04ec*/ 	.short	0x0100
        /*04ee*/ 	.byte	0x05
	.zero		1


	//   ....[8]....
        /*04f0*/ 	.word	0x00000c10
        /*04f4*/ 	.word	0x000000ff
        /*04f8*/ 	.word	0x0002c030
        /*04fc*/ 	.short	0x0100
        /*04fe*/ 	.byte	0x05
	.zero		1


	//   ....[9]....
        /*0500*/ 	.word	0x00000c20
        /*0504*/ 	.word	0x000000ff
        /*0508*/ 	.word	0x0002c048
        /*050c*/ 	.short	0x0100
        /*050e*/ 	.byte	0x05
	.zero		1


	//   ....[10]....
        /*0510*/ 	.word	0x00000d50
        /*0514*/ 	.word	0x000000ff
        /*0518*/ 	.word	0x0002c050
        /*051c*/ 	.short	0x0100
        /*051e*/ 	.byte	0x06
	.zero		1


	//   ....[11]....
        /*0520*/ 	.word	0x00000d60
        /*0524*/ 	.word	0x000000ff
        /*0528*/ 	.word	0x0002c058
        /*052c*/ 	.short	0x0100
        /*052e*/ 	.byte	0x06
	.zero		1


	//   ....[12]....
        /*0530*/ 	.word	0x00000f10
        /*0534*/ 	.word	0x000000ff
        /*0538*/ 	.word	0x0002c060
        /*053c*/ 	.short	0x0100
        /*053e*/ 	.byte	0x08
	.zero		1


	//   ....[13]....
        /*0540*/ 	.word	0x00000f20
        /*0544*/ 	.word	0x000000ff
        /*0548*/ 	.word	0x0002c068
        /*054c*/ 	.short	0x0100
        /*054e*/ 	.byte	0x08
	.zero		1


	//   ....[14]....
        /*0550*/ 	.word	0x00001100
        /*0554*/ 	.word	0x000000ff
        /*0558*/ 	.word	0x0002c070
        /*055c*/ 	.short	0x0100
        /*055e*/ 	.byte	0x08
	.zero		1


	//   ....[15]....
        /*0560*/ 	.word	0x00001110
        /*0564*/ 	.word	0x000000ff
        /*0568*/ 	.word	0x0002c078
        /*056c*/ 	.short	0x0100
        /*056e*/ 	.byte	0x08
	.zero		1


	//   ....[16]....
        /*0570*/ 	.word	0x00001310
        /*0574*/ 	.word	0x000000ff
        /*0578*/ 	.word	0x0002c080
        /*057c*/ 	.short	0x0100
        /*057e*/ 	.byte	0x0a
	.zero		1


	//   ....[17]....
        /*0580*/ 	.word	0x00001320
        /*0584*/ 	.word	0x000000ff
        /*0588*/ 	.word	0x0002c088
        /*058c*/ 	.short	0x0100
        /*058e*/ 	.byte	0x0a
	.zero		1


	//   ....[18]....
        /*0590*/ 	.word	0x00001450
        /*0594*/ 	.word	0x000000ff
        /*0598*/ 	.word	0x0002c090
        /*059c*/ 	.short	0x0100
        /*059e*/ 	.byte	0x0b
	.zero		1


	//   ....[19]....
        /*05a0*/ 	.word	0x00001460
        /*05a4*/ 	.word	0x000000ff
        /*05a8*/ 	.word	0x0002c0a0
        /*05ac*/ 	.short	0x0100
        /*05ae*/ 	.byte	0x0b
	.zero		1


	//   ....[20]....
        /*05b0*/ 	.word	0x00001470
        /*05b4*/ 	.word	0x000000ff
        /*05b8*/ 	.word	0x0002c098
        /*05bc*/ 	.short	0x0100
        /*05be*/ 	.byte	0x0b
	.zero		1


	//   ....[21]....
        /*05c0*/ 	.word	0x00001480
        /*05c4*/ 	.word	0x000000ff
        /*05c8*/ 	.word	0x0002c0a8
        /*05cc*/ 	.short	0x0100
        /*05ce*/ 	.byte	0x0b
	.zero		1


	//   ....[22]....
        /*05d0*/ 	.word	0x000015b0
        /*05d4*/ 	.word	0x000000ff
        /*05d8*/ 	.word	0x0002c0b0
        /*05dc*/ 	.short	0x0100
        /*05de*/ 	.byte	0x0b
	.zero		1


	//   ....[23]....
        /*05e0*/ 	.word	0x000015c0
        /*05e4*/ 	.word	0x000000ff
        /*05e8*/ 	.word	0x0002c0c0
        /*05ec*/ 	.short	0x0100
        /*05ee*/ 	.byte	0x0b
	.zero		1


	//   ....[24]....
        /*05f0*/ 	.word	0x000015d0
        /*05f4*/ 	.word	0x000000ff
        /*05f8*/ 	.word	0x0002c0b8
        /*05fc*/ 	.short	0x0100
        /*05fe*/ 	.byte	0x0b
	.zero		1


	//   ....[25]....
        /*0600*/ 	.word	0x000015e0
        /*0604*/ 	.word	0x000000ff
        /*0608*/ 	.word	0x0002c0c8
        /*060c*/ 	.short	0x0100
        /*060e*/ 	.byte	0x0b
	.zero		1


	//   ....[26]....
        /*0610*/ 	.word	0x000016e0
        /*0614*/ 	.word	0x000000ff
        /*0618*/ 	.word	0x0002c0d0
        /*061c*/ 	.short	0x0100
        /*061e*/ 	.byte	0x0a
	.zero		1


	//   ....[27]....
        /*0620*/ 	.word	0x000016f0
        /*0624*/ 	.word	0x000000ff
        /*0628*/ 	.word	0x0002c0d8
        /*062c*/ 	.short	0x0100
        /*062e*/ 	.byte	0x0a
	.zero		1


	//   ....[28]....
        /*0630*/ 	.word	0x00001cf0
        /*0634*/ 	.word	0x000000ff
        /*0638*/ 	.word	0x0002c000
        /*063c*/ 	.short	0x010a
        /*063e*/ 	.byte	0x0c
	.zero		1


	//   ....[29]....
        /*0640*/ 	.word	0x00001d70
        /*0644*/ 	.word	0x000000ff
        /*0648*/ 	.word	0x0002c020
        /*064c*/ 	.short	0x010a
        /*064e*/ 	.byte	0x05
	.zero		1


	//   ....[30]....
        /*0650*/ 	.word	0x00001e60
        /*0654*/ 	.word	0x000000ff
        /*0658*/ 	.word	0x0002c058
        /*065c*/ 	.short	0x010a
        /*065e*/ 	.byte	0x0c
	.zero		1


	//   ....[31]....
        /*0660*/ 	.word	0x00002330
        /*0664*/ 	.word	0x000000ff
        /*0668*/ 	.word	0x0002c008
        /*066c*/ 	.short	0x010a
        /*066e*/ 	.byte	0x0c
	.zero		1


	//   ....[32]....
        /*0670*/ 	.word	0x000023c0
        /*0674*/ 	.word	0x000000ff
        /*0678*/ 	.word	0x0002c068
        /*067c*/ 	.short	0x010a
        /*067e*/ 	.byte	0x0c
	.zero		1


	//   ....[33]....
        /*0680*/ 	.word	0x00002880
        /*0684*/ 	.word	0x000000ff
        /*0688*/ 	.word	0x0002c020
        /*068c*/ 	.short	0x010a
        /*068e*/ 	.byte	0x05
	.zero		1


	//   ....[34]....
        /*0690*/ 	.word	0x00002930
        /*0694*/ 	.word	0x000000ff
        /*0698*/ 	.word	0x0002c0a0
        /*069c*/ 	.short	0x010a
        /*069e*/ 	.byte	0x0c
	.zero		1


	//   ....[35]....
        /*06a0*/ 	.word	0x000029c0
        /*06a4*/ 	.word	0x000000ff
        /*06a8*/ 	.word	0x0002c058
        /*06ac*/ 	.short	0x010a
        /*06ae*/ 	.byte	0x0c
	.zero		1


	//   ....[36]....
        /*06b0*/ 	.word	0x00002e80
        /*06b4*/ 	.word	0x000000ff
        /*06b8*/ 	.word	0x0002c020
        /*06bc*/ 	.short	0x010a
        /*06be*/ 	.byte	0x07
	.zero		1


	//   ....[37]....
        /*06c0*/ 	.word	0x000033b0
        /*06c4*/ 	.word	0x000000ff
        /*06c8*/ 	.word	0x0002c0a8
        /*06cc*/ 	.short	0x010a
        /*06ce*/ 	.byte	0x0c
	.zero		1


	//   ....[38]....
        /*06d0*/ 	.word	0x00003430
        /*06d4*/ 	.word	0x000000ff
        /*06d8*/ 	.word	0x0002c068
        /*06dc*/ 	.short	0x010a
        /*06de*/ 	.byte	0x0c
	.zero		1


	//   ....[39]....
        /*06e0*/ 	.word	0x00003c50
        /*06e4*/ 	.word	0x000000ff
        /*06e8*/ 	.word	0x0002c020
        /*06ec*/ 	.short	0x010a
        /*06ee*/ 	.byte	0x04
	.zero		1


	//   ....[40]....
        /*06f0*/ 	.word	0x00003d00
        /*06f4*/ 	.word	0x000000ff
        /*06f8*/ 	.word	0x0002c0a0
        /*06fc*/ 	.short	0x010a
        /*06fe*/ 	.byte	0x0c
	.zero		1


	//   ....[41]....
        /*0700*/ 	.word	0x00003da0
        /*0704*/ 	.word	0x000000ff
        /*0708*/ 	.word	0x0002c058
        /*070c*/ 	.short	0x010a
        /*070e*/ 	.byte	0x0c
	.zero		1


	//   ....[42]....
        /*0710*/ 	.word	0x00004150
        /*0714*/ 	.word	0x000000ff
        /*0718*/ 	.word	0x0002c0a8
        /*071c*/ 	.short	0x010a
        /*071e*/ 	.byte	0x0c
	.zero		1


	//   ....[43]....
        /*0720*/ 	.word	0x000041e0
        /*0724*/ 	.word	0x000000ff
        /*0728*/ 	.word	0x0002c068
        /*072c*/ 	.short	0x010a
        /*072e*/ 	.byte	0x0c
	.zero		1


	//   ....[44]....
        /*0730*/ 	.word	0x000049d0
        /*0734*/ 	.word	0x00000010
        /*0738*/ 	.word	0x0002c0c0
        /*073c*/ 	.short	0x010a
        /*073e*/ 	.byte	0xff
	.zero		1


	//   ....[45]....
        /*0740*/ 	.word	0x00008770
        /*0744*/ 	.word	0x000000ff
        /*0748*/ 	.word	0x0002c0b0
        /*074c*/ 	.short	0x0101
        /*074e*/ 	.byte	0x04
	.zero		1


	//   ....[46]....
        /*0750*/ 	.word	0x00009e30
        /*0754*/ 	.word	0x00000000
        /*0758*/ 	.word	0x0002c0c8
        /*075c*/ 	.short	0x010a
        /*075e*/ 	.byte	0xff
	.zero		1


	//   ....[47]....
        /*0760*/ 	.word	0x0000a240
        /*0764*/ 	.word	0x00000000
        /*0768*/ 	.word	0x0002c0b8
        /*076c*/ 	.short	0x0101
        /*076e*/ 	.byte	0xff
	.zero		1


	//   ....[48]....
        /*0770*/ 	.word	0x0000a2f0
        /*0774*/ 	.word	0x0000003b
        /*0778*/ 	.word	0x0002c070
        /*077c*/ 	.short	0x010a
        /*077e*/ 	.byte	0xff
	.zero		1


	//   ....[49]....
        /*0780*/ 	.word	0x0000a380
        /*0784*/ 	.word	0x00000000
        /*0788*/ 	.word	0x00000000
        /*078c*/ 	.short	0x0101
        /*078e*/ 	.byte	0xff
	.zero		1


	//   ....[50]....
        /*0790*/ 	.word	0x0000a3e0
        /*0794*/ 	.word	0x0000003b
        /*0798*/ 	.word	0x0002c080
        /*079c*/ 	.short	0x010a
        /*079e*/ 	.byte	0xff
	.zero		1


	//   ....[51]....
        /*07a0*/ 	.word	0x0000a540
        /*07a4*/ 	.word	0x0000003b
        /*07a8*/ 	.word	0x0002c070
        /*07ac*/ 	.short	0x010a
        /*07ae*/ 	.byte	0xff
	.zero		1


	//   ....[52]....
        /*07b0*/ 	.word	0x0000a6d0
        /*07b4*/ 	.word	0x0000003b
        /*07b8*/ 	.word	0x0002c090
        /*07bc*/ 	.short	0x010a
        /*07be*/ 	.byte	0xff
	.zero		1


	//   ....[53]....
        /*07c0*/ 	.word	0x0000b7d0
        /*07c4*/ 	.word	0x00000000
        /*07c8*/ 	.word	0x00000000
        /*07cc*/ 	.short	0x0101
        /*07ce*/ 	.byte	0xff
	.zero		1


	//   ....[54]....
        /*07d0*/ 	.word	0x0000b850
        /*07d4*/ 	.word	0x00000000
        /*07d8*/ 	.word	0x00000000
        /*07dc*/ 	.short	0x0101
        /*07de*/ 	.byte	0xff
	.zero		1


	//   ....[55]....
        /*07e0*/ 	.word	0x0000b8b0
        /*07e4*/ 	.word	0x0000003b
        /*07e8*/ 	.word	0x0002c080
        /*07ec*/ 	.short	0x010a
        /*07ee*/ 	.byte	0xff
	.zero		1


	//   ....[56]....
        /*07f0*/ 	.word	0x0000ba10
        /*07f4*/ 	.word	0x0000003b
        /*07f8*/ 	.word	0x0002c098
        /*07fc*/ 	.short	0x010a
        /*07fe*/ 	.byte	0xff
	.zero		1


	//   ....[57]....
        /*0800*/ 	.word	0x0000caf0
        /*0804*/ 	.word	0x00000000
        /*0808*/ 	.word	0x00000000
        /*080c*/ 	.short	0x0101
        /*080e*/ 	.byte	0xff
	.zero		1


	//   ....[58]....
        /*0810*/ 	.word	0x0000cb80
        /*0814*/ 	.word	0x00000003
        /*0818*/ 	.word	0x00000000
        /*081c*/ 	.short	0x0101
        /*081e*/ 	.byte	0xff
	.zero		1


	//   ....[59]....
        /*0820*/ 	.word	0x0000cc10
        /*0824*/ 	.word	0x00000004
        /*0828*/ 	.word	0x00000000
        /*082c*/ 	.short	0x0101
        /*082e*/ 	.byte	0xff
	.zero		1


	//   ....[60]....
        /*0830*/ 	.word	0x0000cc60
        /*0834*/ 	.word	0x0000003b
        /*0838*/ 	.word	0x0002c070
        /*083c*/ 	.short	0x010a
        /*083e*/ 	.byte	0xff
	.zero		1


	//   ....[61]....
        /*0840*/ 	.word	0x0000cd00
        /*0844*/ 	.word	0x00000000
        /*0848*/ 	.word	0x00000000
        /*084c*/ 	.short	0x0101
        /*084e*/ 	.byte	0xff
	.zero		1


	//   ....[62]....
        /*0850*/ 	.word	0x0000cd60
        /*0854*/ 	.word	0x0000003b
        /*0858*/ 	.word	0x0002c090
        /*085c*/ 	.short	0x010a
        /*085e*/ 	.byte	0xff
	.zero		1


	//   ....[63]....
        /*0860*/ 	.word	0x0000cde0
        /*0864*/ 	.word	0x0000003b
        /*0868*/ 	.word	0x0002c0c0
        /*086c*/ 	.short	0x010a
        /*086e*/ 	.byte	0xff
	.zero		1


	//   ....[64]....
        /*0870*/ 	.word	0x0000ee30
        /*0874*/ 	.word	0x00000000
        /*0878*/ 	.word	0x00000000
        /*087c*/ 	.short	0x0101
        /*087e*/ 	.byte	0xff
	.zero		1


	//   ....[65]....
        /*0880*/ 	.word	0x0000ee60
        /*0884*/ 	.word	0x0000003b
        /*0888*/ 	.word	0x0002c0b0
        /*088c*/ 	.short	0x0101
        /*088e*/ 	.byte	0xff
	.zero		1


	//   ....[66]....
        /*0890*/ 	.word	0x0000eee0
        /*0894*/ 	.word	0x0000003b
        /*0898*/ 	.word	0x0002c080
        /*089c*/ 	.short	0x010a
        /*089e*/ 	.byte	0xff
	.zero		1


	//   ....[67]....
        /*08a0*/ 	.word	0x0000ef70
        /*08a4*/ 	.word	0x0000001f
        /*08a8*/ 	.word	0x00000000
        /*08ac*/ 	.short	0x0101
        /*08ae*/ 	.byte	0xff
	.zero		1


	//   ....[68]....
        /*08b0*/ 	.word	0x0000efc0
        /*08b4*/ 	.word	0x0000003b
        /*08b8*/ 	.word	0x0002c098
        /*08bc*/ 	.short	0x010a
        /*08be*/ 	.byte	0xff
	.zero		1


	//   ....[69]....
        /*08c0*/ 	.word	0x0000f040
        /*08c4*/ 	.word	0x0000003b
        /*08c8*/ 	.word	0x0002c0c8
        /*08cc*/ 	.short	0x010a
        /*08ce*/ 	.byte	0xff
	.zero		1


	//   ....[70]....
        /*08d0*/ 	.word	0x00011020
        /*08d4*/ 	.word	0x00000003
        /*08d8*/ 	.word	0x00000000
        /*08dc*/ 	.short	0x0101
        /*08de*/ 	.byte	0xff
	.zero		1


	//   ....[71]....
        /*08e0*/ 	.word	0x00011050
        /*08e4*/ 	.word	0x0000003b
        /*08e8*/ 	.word	0x0002c0b8
        /*08ec*/ 	.short	0x0101
        /*08ee*/ 	.byte	0xff
	.zero		1


	//   ....[72]....
        /*08f0*/ 	.word	0x00011540
        /*08f4*/ 	.word	0x000000ff
        /*08f8*/ 	.word	0x00000000
        /*08fc*/ 	.short	0x010a
        /*08fe*/ 	.byte	0x2f
	.zero		1


	//   ....[73]....
        /*0900*/ 	.word	0x000116b0
        /*0904*/ 	.word	0x000000ff
        /*0908*/ 	.word	0x00000000
        /*090c*/ 	.short	0x010a
        /*090e*/ 	.byte	0x2c
	.zero		1


	//   ....[74]....
        /*0910*/ 	.word	0x00011d30
        /*0914*/ 	.word	0x000000ff
        /*0918*/ 	.word	0x00000000
        /*091c*/ 	.short	0x0101
        /*091e*/ 	.byte	0x2b
	.zero		1


	//   ....[75]....
        /*0920*/ 	.word	0x00011d90
        /*0924*/ 	.word	0x000000ff
        /*0928*/ 	.word	0x00000000
        /*092c*/ 	.short	0x010a
        /*092e*/ 	.byte	0x2a
	.zero		1


	//   ....[76]....
        /*0930*/ 	.word	0x00012130
        /*0934*/ 	.word	0x000000ff
        /*0938*/ 	.word	0x00000000
        /*093c*/ 	.short	0x0101
        /*093e*/ 	.byte	0x29
	.zero		1


	//   ....[77]....
        /*0940*/ 	.word	0x000133f0
        /*0944*/ 	.word	0x000000ff
        /*0948*/ 	.word	0x00000000
        /*094c*/ 	.short	0x0101
        /*094e*/ 	.byte	0x04
	.zero		1


	//   ....[78]....
        /*0950*/ 	.word	0x000134b0
        /*0954*/ 	.word	0x000000ff
        /*0958*/ 	.word	0x00000000
        /*095c*/ 	.short	0x010a
        /*095e*/ 	.byte	0x2f
	.zero		1


	//   ....[79]....
        /*0960*/ 	.word	0x00013800
        /*0964*/ 	.word	0x000000ff
        /*0968*/ 	.word	0x00000000
        /*096c*/ 	.short	0x010a
        /*096e*/ 	.byte	0x2c
	.zero		1


	//   ....[80]....
        /*0970*/ 	.word	0x00013a80
        /*0974*/ 	.word	0x000000ff
        /*0978*/ 	.word	0x00000000
        /*097c*/ 	.short	0x010a
        /*097e*/ 	.byte	0x2c
	.zero		1


	//   ....[81]....
        /*0980*/ 	.word	0x00014d30
        /*0984*/ 	.word	0x000000ff
        /*0988*/ 	.word	0x00000000
        /*098c*/ 	.short	0x0101
        /*098e*/ 	.byte	0x2b
	.zero		1


	//   ....[82]....
        /*0990*/ 	.word	0x00014d60
        /*0994*/ 	.word	0x000000ff
        /*0998*/ 	.word	0x00000000
        /*099c*/ 	.short	0x010a
        /*099e*/ 	.byte	0x2a
	.zero		1


	//   ....[83]....
        /*09a0*/ 	.word	0x00014f30
        /*09a4*/ 	.word	0x000000ff
        /*09a8*/ 	.word	0x00000000
        /*09ac*/ 	.short	0x0101
        /*09ae*/ 	.byte	0x29
	.zero		1


	//   ....[84]....
        /*09b0*/ 	.word	0x000163b0
        /*09b4*/ 	.word	0x000000ff
        /*09b8*/ 	.word	0x00000000
        /*09bc*/ 	.short	0x0101
        /*09be*/ 	.byte	0x04
	.zero		1


	//   ....[85]....
        /*09c0*/ 	.word	0x00016450
        /*09c4*/ 	.word	0x000000ff
        /*09c8*/ 	.word	0x00000000
        /*09cc*/ 	.short	0x010a
        /*09ce*/ 	.byte	0x2f
	.zero		1


	//   ....[86]....
        /*09d0*/ 	.word	0x00016790
        /*09d4*/ 	.word	0x000000ff
        /*09d8*/ 	.word	0x00000000
        /*09dc*/ 	.short	0x010a
        /*09de*/ 	.byte	0x2c
	.zero		1


	//   ....[87]....
        /*09e0*/ 	.word	0x00016980
        /*09e4*/ 	.word	0x000000ff
        /*09e8*/ 	.word	0x00000000
        /*09ec*/ 	.short	0x0101
        /*09ee*/ 	.byte	0x2b
	.zero		1


	//   ....[88]....
        /*09f0*/ 	.word	0x00016a10
        /*09f4*/ 	.word	0x000000ff
        /*09f8*/ 	.word	0x00000000
        /*09fc*/ 	.short	0x010a
        /*09fe*/ 	.byte	0x2f
	.zero		1


	//   ....[89]....
        /*0a00*/ 	.word	0x00016aa0
        /*0a04*/ 	.word	0x000000ff
        /*0a08*/ 	.word	0x00000000
        /*0a0c*/ 	.short	0x0101
        /*0a0e*/ 	.byte	0x04
	.zero		1


	//   ....[90]....
        /*0a10*/ 	.word	0x000170d0
        /*0a14*/ 	.word	0x000000ff
        /*0a18*/ 	.word	0x0002c010
        /*0a1c*/ 	.short	0x010a
        /*0a1e*/ 	.byte	0x08
	.zero		1


	//   ....[91]....
        /*0a20*/ 	.word	0x00017300
        /*0a24*/ 	.word	0x000000ff
        /*0a28*/ 	.word	0x0002c038
        /*0a2c*/ 	.short	0x010a
        /*0a2e*/ 	.byte	0x19
	.zero		1


	//   ....[92]....
        /*0a30*/ 	.word	0x00017550
        /*0a34*/ 	.word	0x000000ff
        /*0a38*/ 	.word	0x0002c018
        /*0a3c*/ 	.short	0x010a
        /*0a3e*/ 	.byte	0x08
	.zero		1


	//   ....[93]....
        /*0a40*/ 	.word	0x000177b0
        /*0a44*/ 	.word	0x000000ff
        /*0a48*/ 	.word	0x0002c038
        /*0a4c*/ 	.short	0x010a
        /*0a4e*/ 	.byte	0x19
	.zero		1


	//   ....[94]....
        /*0a50*/ 	.word	0x00017b60
        /*0a54*/ 	.word	0x000000ff
        /*0a58*/ 	.word	0x0002c038
        /*0a5c*/ 	.short	0x010a
        /*0a5e*/ 	.byte	0x19
	.zero		1


	//   ....[95]....
        /*0a60*/ 	.word	0x00017e00
        /*0a64*/ 	.word	0x000000ff
        /*0a68*/ 	.word	0x0002c038
        /*0a6c*/ 	.short	0x010a
        /*0a6e*/ 	.byte	0x19
	.zero		1


	//   ....[96]....
        /*0a70*/ 	.word	0x00018070
        /*0a74*/ 	.word	0x000000ff
        /*0a78*/ 	.word	0x0002c038
        /*0a7c*/ 	.short	0x010a
        /*0a7e*/ 	.byte	0x19
	.zero		1


	//   ....[97]....
        /*0a80*/ 	.word	0x000182e0
        /*0a84*/ 	.word	0x000000ff
        /*0a88*/ 	.word	0x0002c038
        /*0a8c*/ 	.short	0x010a
        /*0a8e*/ 	.byte	0x19
	.zero		1


	//   ....[98]....
        /*0a90*/ 	.word	0x00018550
        /*0a94*/ 	.word	0x000000ff
        /*0a98*/ 	.word	0x0002c038
        /*0a9c*/ 	.short	0x010a
        /*0a9e*/ 	.byte	0x19
	.zero		1


	//   ....[99]....
        /*0aa0*/ 	.word	0x000187c0
        /*0aa4*/ 	.word	0x000000ff
        /*0aa8*/ 	.word	0x0002c038
        /*0aac*/ 	.short	0x010a
        /*0aae*/ 	.byte	0x19
	.zero		1


	//   ....[100]....
        /*0ab0*/ 	.word	0x00018a40
        /*0ab4*/ 	.word	0x000000ff
        /*0ab8*/ 	.word	0x0002c038
        /*0abc*/ 	.short	0x010a
        /*0abe*/ 	.byte	0x19
	.zero		1


	//   ....[101]....
        /*0ac0*/ 	.word	0x00018cb0
        /*0ac4*/ 	.word	0x000000ff
        /*0ac8*/ 	.word	0x0002c038
        /*0acc*/ 	.short	0x010a
        /*0ace*/ 	.byte	0x19
	.zero		1


	//   ....[102]....
        /*0ad0*/ 	.word	0x00018f70
        /*0ad4*/ 	.word	0x000000ff
        /*0ad8*/ 	.word	0x0002c038
        /*0adc*/ 	.short	0x010a
        /*0ade*/ 	.byte	0x19
	.zero		1


	//   ....[103]....
        /*0ae0*/ 	.word	0x000191e0
        /*0ae4*/ 	.word	0x000000ff
        /*0ae8*/ 	.word	0x0002c038
        /*0aec*/ 	.short	0x010a
        /*0aee*/ 	.byte	0x19
	.zero		1


	//   ....[104]....
        /*0af0*/ 	.word	0x00019470
        /*0af4*/ 	.word	0x000000ff
        /*0af8*/ 	.word	0x0002c038
        /*0afc*/ 	.short	0x010a
        /*0afe*/ 	.byte	0x19
	.zero		1


	//   ....[105]....
        /*0b00*/ 	.word	0x000196e0
        /*0b04*/ 	.word	0x000000ff
        /*0b08*/ 	.word	0x0002c038
        /*0b0c*/ 	.short	0x010a
        /*0b0e*/ 	.byte	0x19
	.zero		1


	//   ....[106]....
        /*0b10*/ 	.word	0x00019980
        /*0b14*/ 	.word	0x000000ff
        /*0b18*/ 	.word	0x0002c038
        /*0b1c*/ 	.short	0x010a
        /*0b1e*/ 	.byte	0x19
	.zero		1


	//   ....[107]....
        /*0b20*/ 	.word	0x00019bf0
        /*0b24*/ 	.word	0x000000ff
        /*0b28*/ 	.word	0x0002c038
        /*0b2c*/ 	.short	0x010a
        /*0b2e*/ 	.byte	0x11
	.zero		1


	//   ....[108]....
        /*0b30*/ 	.word	0x0001a340
        /*0b34*/ 	.word	0x000000ff
        /*0b38*/ 	.word	0x0002c0b0
        /*0b3c*/ 	.short	0x010a
        /*0b3e*/ 	.byte	0x17
	.zero		1


	//   ....[109]....
        /*0b40*/ 	.word	0x0001b5b0
        /*0b44*/ 	.word	0x000000ff
        /*0b48*/ 	.word	0x0002c0b8
        /*0b4c*/ 	.short	0x010a
        /*0b4e*/ 	.byte	0x17
	.zero		1


	//   ....[110]....
        /*0b50*/ 	.word	0x0001c320
        /*0b54*/ 	.word	0x000000ff
        /*0b58*/ 	.word	0x00000000
        /*0b5c*/ 	.short	0x0101
        /*0b5e*/ 	.byte	0x08
	.zero		1


	//   ....[111]....
        /*0b60*/ 	.word	0x0001c3a0
        /*0b64*/ 	.word	0x000000ff
        /*0b68*/ 	.word	0x00000000
        /*0b6c*/ 	.short	0x0101
        /*0b6e*/ 	.byte	0x17
	.zero		1


	//   ....[112]....
        /*0b70*/ 	.word	0x0001c6e0
        /*0b74*/ 	.word	0x00000000
        /*0b78*/ 	.word	0x0002c000
        /*0b7c*/ 	.short	0x010a
        /*0b7e*/ 	.byte	0xff
	.zero		1


	//   ....[113]....
        /*0b80*/ 	.word	0x0001c740
        /*0b84*/ 	.word	0x00000000
        /*0b88*/ 	.word	0x0002c020
        /*0b8c*/ 	.short	0x010a
        /*0b8e*/ 	.byte	0xff
	.zero		1


	//   ....[114]....
        /*0b90*/ 	.word	0x0001c7a0
        /*0b94*/ 	.word	0x00000000
        /*0b98*/ 	.word	0x0002c058
        /*0b9c*/ 	.short	0x010a
        /*0b9e*/ 	.byte	0xff
	.zero		1


	//   ....[115]....
        /*0ba0*/ 	.word	0x0001c800
        /*0ba4*/ 	.word	0x00000000
        /*0ba8*/ 	.word	0x0002c008
        /*0bac*/ 	.short	0x010a
        /*0bae*/ 	.byte	0xff
	.zero		1


	//   ....[116]....
        /*0bb0*/ 	.word	0x0001c860
        /*0bb4*/ 	.word	0x00000000
        /*0bb8*/ 	.word	0x0002c068
        /*0bbc*/ 	.short	0x010a
        /*0bbe*/ 	.byte	0xff
	.zero		1


	//   ....[117]....
        /*0bc0*/ 	.word	0x0001c8c0
        /*0bc4*/ 	.word	0x00000000
        /*0bc8*/ 	.word	0x0002c020
        /*0bcc*/ 	.short	0x010a
        /*0bce*/ 	.byte	0xff
	.zero		1


	//   ....[118]....
        /*0bd0*/ 	.word	0x0001c920
        /*0bd4*/ 	.word	0x00000000
        /*0bd8*/ 	.word	0x0002c0a0
        /*0bdc*/ 	.short	0x010a
        /*0bde*/ 	.byte	0xff
	.zero		1


	//   ....[119]....
        /*0be0*/ 	.word	0x0001c9a0
        /*0be4*/ 	.word	0x00000004
        /*0be8*/ 	.word	0x0002c058
        /*0bec*/ 	.short	0x010a
        /*0bee*/ 	.byte	0xff
	.zero		1


	//   ....[120]....
        /*0bf0*/ 	.word	0x0001ca00
        /*0bf4*/ 	.word	0x00000003
        /*0bf8*/ 	.word	0x0002c020
        /*0bfc*/ 	.short	0x010a
        /*0bfe*/ 	.byte	0xff
	.zero		1


	//   ....[121]....
        /*0c00*/ 	.word	0x0001ca60
        /*0c04*/ 	.word	0x00000000
        /*0c08*/ 	.word	0x0002c0a8
        /*0c0c*/ 	.short	0x010a
        /*0c0e*/ 	.byte	0xff
	.zero		1


	//   ....[122]....
        /*0c10*/ 	.word	0x0001cac0
        /*0c14*/ 	.word	0x00000003
        /*0c18*/ 	.word	0x0002c068
        /*0c1c*/ 	.short	0x010a
        /*0c1e*/ 	.byte	0xff
	.zero		1


	//   ....[123]....
        /*0c20*/ 	.word	0x0001cb20
        /*0c24*/ 	.word	0x00000000
        /*0c28*/ 	.word	0x0002c020
        /*0c2c*/ 	.short	0x010a
        /*0c2e*/ 	.byte	0xff
	.zero		1


	//   ....[124]....
        /*0c30*/ 	.word	0x0001cb80
        /*0c34*/ 	.word	0x00000000
        /*0c38*/ 	.word	0x0002c0a0
        /*0c3c*/ 	.short	0x010a
        /*0c3e*/ 	.byte	0xff
	.zero		1


	//   ....[125]....
        /*0c40*/ 	.word	0x0001cc00
        /*0c44*/ 	.word	0x00000005
        /*0c48*/ 	.word	0x0002c058
        /*0c4c*/ 	.short	0x010a
        /*0c4e*/ 	.byte	0xff
	.zero		1


	//   ....[126]....
        /*0c50*/ 	.word	0x0001cc60
        /*0c54*/ 	.word	0x00000000
        /*0c58*/ 	.word	0x0002c0a8
        /*0c5c*/ 	.short	0x010a
        /*0c5e*/ 	.byte	0xff
	.zero		1


	//   ....[127]....
        /*0c60*/ 	.word	0x0001ccc0
        /*0c64*/ 	.word	0x00000004
        /*0c68*/ 	.word	0x0002c068
        /*0c6c*/ 	.short	0x010a
        /*0c6e*/ 	.byte	0xff
	.zero		1


	//   ....[128]....
        /*0c70*/ 	.word	0x0001cd10
        /*0c74*/ 	.word	0x00000010
        /*0c78*/ 	.word	0x0002c0c0
        /*0c7c*/ 	.short	0x010a
        /*0c7e*/ 	.byte	0xff
	.zero		1


	//   ....[129]....
        /*0c80*/ 	.word	0x0001cd60
        /*0c84*/ 	.word	0x00000000
        /*0c88*/ 	.word	0x0002c0c8
        /*0c8c*/ 	.short	0x010a
        /*0c8e*/ 	.byte	0xff
	.zero		1


	//   ....[130]....
        /*0c90*/ 	.word	0x0001cdb0
        /*0c94*/ 	.word	0x0000003b
        /*0c98*/ 	.word	0x0002c070
        /*0c9c*/ 	.short	0x010a
        /*0c9e*/ 	.byte	0xff
	.zero		1


	//   ....[131]....
        /*0ca0*/ 	.word	0x0001ce00
        /*0ca4*/ 	.word	0x0000003b
        /*0ca8*/ 	.word	0x0002c080
        /*0cac*/ 	.short	0x010a
        /*0cae*/ 	.byte	0xff
	.zero		1


	//   ....[132]....
        /*0cb0*/ 	.word	0x0001ce50
        /*0cb4*/ 	.word	0x0000003b
        /*0cb8*/ 	.word	0x0002c070
        /*0cbc*/ 	.short	0x010a
        /*0cbe*/ 	.byte	0xff
	.zero		1


	//   ....[133]....
        /*0cc0*/ 	.word	0x0001cea0
        /*0cc4*/ 	.word	0x0000003b
        /*0cc8*/ 	.word	0x0002c090
        /*0ccc*/ 	.short	0x010a
        /*0cce*/ 	.byte	0xff
	.zero		1


	//   ....[134]....
        /*0cd0*/ 	.word	0x0001cef0
        /*0cd4*/ 	.word	0x0000003b
        /*0cd8*/ 	.word	0x0002c080
        /*0cdc*/ 	.short	0x010a
        /*0cde*/ 	.byte	0xff
	.zero		1


	//   ....[135]....
        /*0ce0*/ 	.word	0x0001cf40
        /*0ce4*/ 	.word	0x0000003b
        /*0ce8*/ 	.word	0x0002c098
        /*0cec*/ 	.short	0x010a
        /*0cee*/ 	.byte	0xff
	.zero		1


	//   ....[136]....
        /*0cf0*/ 	.word	0x0001cf90
        /*0cf4*/ 	.word	0x0000003b
        /*0cf8*/ 	.word	0x0002c070
        /*0cfc*/ 	.short	0x010a
        /*0cfe*/ 	.byte	0xff
	.zero		1


	//   ....[137]....
        /*0d00*/ 	.word	0x0001cfe0
        /*0d04*/ 	.word	0x0000003b
        /*0d08*/ 	.word	0x0002c090
        /*0d0c*/ 	.short	0x010a
        /*0d0e*/ 	.byte	0xff
	.zero		1


	//   ....[138]....
        /*0d10*/ 	.word	0x0001d030
        /*0d14*/ 	.word	0x0000003b
        /*0d18*/ 	.word	0x0002c0c0
        /*0d1c*/ 	.short	0x010a
        /*0d1e*/ 	.byte	0xff
	.zero		1


	//   ....[139]....
        /*0d20*/ 	.word	0x0001d080
        /*0d24*/ 	.word	0x0000003b
        /*0d28*/ 	.word	0x0002c080
        /*0d2c*/ 	.short	0x010a
        /*0d2e*/ 	.byte	0xff
	.zero		1


	//   ....[140]....
        /*0d30*/ 	.word	0x0001d0d0
        /*0d34*/ 	.word	0x0000003b
        /*0d38*/ 	.word	0x0002c098
        /*0d3c*/ 	.short	0x010a
        /*0d3e*/ 	.byte	0xff
	.zero		1


	//   ....[141]....
        /*0d40*/ 	.word	0x0001d120
        /*0d44*/ 	.word	0x0000003b
        /*0d48*/ 	.word	0x0002c0c8
        /*0d4c*/ 	.short	0x010a
        /*0d4e*/ 	.byte	0xff
	.zero		1


	//   ....[142]....
        /*0d50*/ 	.word	0x0001d180
        /*0d54*/ 	.word	0x00000000
        /*0d58*/ 	.word	0x00000000
        /*0d5c*/ 	.short	0x010a
        /*0d5e*/ 	.byte	0xff
	.zero		1


	//   ....[143]....
        /*0d60*/ 	.word	0x0001d1e0
        /*0d64*/ 	.word	0x00000000
        /*0d68*/ 	.word	0x00000000
        /*0d6c*/ 	.short	0x010a
        /*0d6e*/ 	.byte	0xff
	.zero		1


	//   ....[144]....
        /*0d70*/ 	.word	0x0001d240
        /*0d74*/ 	.word	0x00000004
        /*0d78*/ 	.word	0x00000000
        /*0d7c*/ 	.short	0x010a
        /*0d7e*/ 	.byte	0xff
	.zero		1


	//   ....[145]....
        /*0d80*/ 	.word	0x0001d2a0
        /*0d84*/ 	.word	0x00000003
        /*0d88*/ 	.word	0x00000000
        /*0d8c*/ 	.short	0x010a
        /*0d8e*/ 	.byte	0xff
	.zero		1


	//   ....[146]....
        /*0d90*/ 	.word	0x0001d300
        /*0d94*/ 	.word	0x00000000
        /*0d98*/ 	.word	0x00000000
        /*0d9c*/ 	.short	0x010a
        /*0d9e*/ 	.byte	0xff
	.zero		1


	//   ....[147]....
        /*0da0*/ 	.word	0x0001d360
        /*0da4*/ 	.word	0x00000000
        /*0da8*/ 	.word	0x00000000
        /*0dac*/ 	.short	0x010a
        /*0dae*/ 	.byte	0xff
	.zero		1


	//   ....[148]....
        /*0db0*/ 	.word	0x0001d3c0
        /*0db4*/ 	.word	0x00000004
        /*0db8*/ 	.word	0x00000000
        /*0dbc*/ 	.short	0x010a
        /*0dbe*/ 	.byte	0xff
	.zero		1


	//   ....[149]....
        /*0dc0*/ 	.word	0x0001d420
        /*0dc4*/ 	.word	0x00000003
        /*0dc8*/ 	.word	0x00000000
        /*0dcc*/ 	.short	0x010a
        /*0dce*/ 	.byte	0xff
	.zero		1


	//   ....[150]....
        /*0dd0*/ 	.word	0x0001d480
        /*0dd4*/ 	.word	0x00000000
        /*0dd8*/ 	.word	0x00000000
        /*0ddc*/ 	.short	0x010a
        /*0dde*/ 	.byte	0xff
	.zero		1


	//   ....[151]....
        /*0de0*/ 	.word	0x0001d4e0
        /*0de4*/ 	.word	0x00000000
        /*0de8*/ 	.word	0x00000000
        /*0dec*/ 	.short	0x010a
        /*0dee*/ 	.byte	0xff
	.zero		1


	//   ....[152]....
        /*0df0*/ 	.word	0x0001d540
        /*0df4*/ 	.word	0x00000000
        /*0df8*/ 	.word	0x0002c010
        /*0dfc*/ 	.short	0x010a
        /*0dfe*/ 	.byte	0xff
	.zero		1


	//   ....[153]....
        /*0e00*/ 	.word	0x0001d5a0
        /*0e04*/ 	.word	0x00000000
        /*0e08*/ 	.word	0x0002c038
        /*0e0c*/ 	.short	0x010a
        /*0e0e*/ 	.byte	0xff
	.zero		1


	//   ....[154]....
        /*0e10*/ 	.word	0x0001d600
        /*0e14*/ 	.word	0x00000000
        /*0e18*/ 	.word	0x0002c018
        /*0e1c*/ 	.short	0x010a
        /*0e1e*/ 	.byte	0xff
	.zero		1


	//   ....[155]....
        /*0e20*/ 	.word	0x0001d660
        /*0e24*/ 	.word	0x00000000
        /*0e28*/ 	.word	0x0002c038
        /*0e2c*/ 	.short	0x010a
        /*0e2e*/ 	.byte	0xff
	.zero		1


	//   ....[156]....
        /*0e30*/ 	.word	0x0001d6c0
        /*0e34*/ 	.word	0x00000000
        /*0e38*/ 	.word	0x0002c038
        /*0e3c*/ 	.short	0x010a
        /*0e3e*/ 	.byte	0xff
	.zero		1


	//   ....[157]....
        /*0e40*/ 	.word	0x0001d720
        /*0e44*/ 	.word	0x00000000
        /*0e48*/ 	.word	0x0002c038
        /*0e4c*/ 	.short	0x010a
        /*0e4e*/ 	.byte	0xff
	.zero		1


	//   ....[158]....
        /*0e50*/ 	.word	0x0001d780
        /*0e54*/ 	.word	0x00000000
        /*0e58*/ 	.word	0x0002c038
        /*0e5c*/ 	.short	0x010a
        /*0e5e*/ 	.byte	0xff
	.zero		1


	//   ....[159]....
        /*0e60*/ 	.word	0x0001d7e0
        /*0e64*/ 	.word	0x00000000
        /*0e68*/ 	.word	0x0002c038
        /*0e6c*/ 	.short	0x010a
        /*0e6e*/ 	.byte	0xff
	.zero		1


	//   ....[160]....
        /*0e70*/ 	.word	0x0001d840
        /*0e74*/ 	.word	0x00000000
        /*0e78*/ 	.word	0x0002c038
        /*0e7c*/ 	.short	0x010a
        /*0e7e*/ 	.byte	0xff
	.zero		1


	//   ....[161]....
        /*0e80*/ 	.word	0x0001d8a0
        /*0e84*/ 	.word	0x00000000
        /*0e88*/ 	.word	0x0002c038
        /*0e8c*/ 	.short	0x010a
        /*0e8e*/ 	.byte	0xff
	.zero		1


	//   ....[162]....
        /*0e90*/ 	.word	0x0001d900
        /*0e94*/ 	.word	0x00000000
        /*0e98*/ 	.word	0x0002c038
        /*0e9c*/ 	.short	0x010a
        /*0e9e*/ 	.byte	0xff
	.zero		1


	//   ....[163]....
        /*0ea0*/ 	.word	0x0001d960
        /*0ea4*/ 	.word	0x00000000
        /*0ea8*/ 	.word	0x0002c038
        /*0eac*/ 	.short	0x010a
        /*0eae*/ 	.byte	0xff
	.zero		1


	//   ....[164]....
        /*0eb0*/ 	.word	0x0001d9c0
        /*0eb4*/ 	.word	0x00000000
        /*0eb8*/ 	.word	0x0002c038
        /*0ebc*/ 	.short	0x010a
        /*0ebe*/ 	.byte	0xff
	.zero		1


	//   ....[165]....
        /*0ec0*/ 	.word	0x0001da20
        /*0ec4*/ 	.word	0x00000000
        /*0ec8*/ 	.word	0x0002c038
        /*0ecc*/ 	.short	0x010a
        /*0ece*/ 	.byte	0xff
	.zero		1


	//   ....[166]....
        /*0ed0*/ 	.word	0x0001da80
        /*0ed4*/ 	.word	0x00000000
        /*0ed8*/ 	.word	0x0002c038
        /*0edc*/ 	.short	0x010a
        /*0ede*/ 	.byte	0xff
	.zero		1


	//   ....[167]....
        /*0ee0*/ 	.word	0x0001dae0
        /*0ee4*/ 	.word	0x00000000
        /*0ee8*/ 	.word	0x0002c038
        /*0eec*/ 	.short	0x010a
        /*0eee*/ 	.byte	0xff
	.zero		1


	//   ....[168]....
        /*0ef0*/ 	.word	0x0001db40
        /*0ef4*/ 	.word	0x00000000
        /*0ef8*/ 	.word	0x0002c038
        /*0efc*/ 	.short	0x010a
        /*0efe*/ 	.byte	0xff
	.zero		1


	//   ....[169]....
        /*0f00*/ 	.word	0x0001dba0
        /*0f04*/ 	.word	0x00000000
        /*0f08*/ 	.word	0x0002c038
        /*0f0c*/ 	.short	0x010a
        /*0f0e*/ 	.byte	0xff
	.zero		1


	//   ....[170]....
        /*0f10*/ 	.word	0x0001dc00
        /*0f14*/ 	.word	0x00000003
        /*0f18*/ 	.word	0x0002c0b0
        /*0f1c*/ 	.short	0x010a
        /*0f1e*/ 	.byte	0xff
	.zero		1


	//   ....[171]....
        /*0f20*/ 	.word	0x0001dc60
        /*0f24*/ 	.word	0x00000003
        /*0f28*/ 	.word	0x0002c0b8
        /*0f2c*/ 	.short	0x010a
        /*0f2e*/ 	.byte	0xff
	.zero		1


	//----- nvinfo : EIATTR_NUM_MBARRIERS
	.align		4
.L_66:
        /*0f30*/ 	.byte	0x03, 0x38
        /*0f32*/ 	.short	0x001c


	//----- nvinfo : EIATTR_EXIT_INSTR_OFFSETS
	.align		4
        /*0f34*/ 	.byte	0x04, 0x1c
        /*0f36*/ 	.short	(.L_68 - .L_67)


	//   ....[0]....
.L_67:
        /*0f38*/ 	.word	0x000017e0


	//   ....[1]....
        /*0f3c*/ 	.word	0x000045c0


	//   ....[2]....
        /*0f40*/ 	.word	0x00004620


	//   ....[3]....
        /*0f44*/ 	.word	0x00011100


	//   ....[4]....
        /*0f48*/ 	.word	0x00011170


	//   ....[5]....
        /*0f4c*/ 	.word	0x00016b30


	//   ....[6]....
        /*0f50*/ 	.word	0x00016bc0


	//   ....[7]....
        /*0f54*/ 	.word	0x00016c10


	//   ....[8]....
        /*0f58*/ 	.word	0x00019e50


	//   ....[9]....
        /*0f5c*/ 	.word	0x00019ea0


	//   ....[10]....
        /*0f60*/ 	.word	0x0001c400


	//   ....[11]....
        /*0f64*/ 	.word	0x0001c6c0


	//----- nvinfo : EIATTR_INDIRECT_BRANCH_TARGETS
	.align		4
.L_68:
        /*0f68*/ 	.byte	0x04, 0x34
        /*0f6a*/ 	.short	(.L_70 - .L_69)


	//   ....[0]....
.L_69:
        /*0f6c*/ 	.word	.L_x_534@srel
        /*0f70*/ 	.short	0x0
        /*0f72*/ 	.short	0x0
        /*0f74*/ 	.word	0x3
        /*0f78*/ 	.word	.L_x_535@srel
        /*0f7c*/ 	.word	.L_x_536@srel
        /*0f80*/ 	.word	.L_x_537@srel


	//----- nvinfo : EIATTR_MAX_THREADS
	.align		4
.L_70:
        /*0f84*/ 	.byte	0x04, 0x05
        /*0f86*/ 	.short	(.L_72 - .L_71)
.L_71:
        /*0f88*/ 	.word	0x00000200
        /*0f8c*/ 	.word	0x00000001
        /*0f90*/ 	.word	0x00000001


	//----- nvinfo : EIATTR_CRS_STACK_SIZE
	.align		4
.L_72:
        /*0f94*/ 	.byte	0x04, 0x1e
        /*0f96*/ 	.short	(.L_74 - .L_73)
.L_73:
        /*0f98*/ 	.word	0x00000000


	//----- nvinfo : EIATTR_CBANK_PARAM_SIZE
	.align		4
.L_74:
        /*0f9c*/ 	.byte	0x03, 0x19
        /*0f9e*/ 	.short	0x0600


	//----- nvinfo : EIATTR_PARAM_CBANK
	.align		4
        /*0fa0*/ 	.byte	0x04, 0x0a
        /*0fa2*/ 	.short	(.L_76 - .L_75)
	.align		4
.L_75:
        /*0fa4*/ 	.word	index@(.nv.constant0._ZN7cutlass13device_kernelINS_4fmha6kernel36Sm100FmhaFwdKernelTmaWarpspecializedIN4cute5tupleIJiiiNS5_IJNS5_IJiiEEEiEEEEEENS1_10collective38Sm100FmhaFwdMainloopTmaWarpspecializedINS_10bfloat16_tEffNS5_IJNS4_1CILi256EEENSC_ILi64EEENSC_ILi128EEEEEENS5_IJiNSC_ILi1EEES7_EEENS5_IJiSH_NS5_IJNS5_IJNSC_ILi0EEEiEEEiEEEEEESM_NS9_12ResidualMaskENS5_IJNSC_ILi2EEESH_SH_EEENSC_ILb0EEEEENS9_38Sm100FmhaFwdEpilogueTmaWarpspecializedINS_6half_tEfNS5_IJSF_SF_SE_EEESI_NS5_IJSH_S7_EEESQ_EENS2_23PersistentTileSchedulerENS2_41Sm100FmhaCtxKernelWarpspecializedScheduleEEEEEvNT_6ParamsE)
        /*0fa8*/ 	.short	0x0380
        /*0faa*/ 	.short	0x0600


	//----- nvinfo : EIATTR_SW_WAR
	.align		4
.L_76:
        /*0fac*/ 	.byte	0x04, 0x36
        /*0fae*/ 	.short	(.L_78 - .L_77)
.L_77:
        /*0fb0*/ 	.word	0x00000008
.L_78:


//--------------------- .nv.callgraph             --------------------------
	.section	.nv.callgraph,"",@"SHT_CUDA_CALLGRAPH"
	.align	4
	.sectionentsize	8
	.align		4
        /*0000*/ 	.word	0x00000000
	.align		4
        /*0004*/ 	.word	0xffffffff
	.align		4
        /*0008*/ 	.word	index@(_ZN7cutlass13device_kernelINS_4fmha6kernel36Sm100FmhaFwdKernelTmaWarpspecializedIN4cute5tupleIJiiiNS5_IJNS5_IJiiEEEiEEEEEENS1_10collective38Sm100FmhaFwdMainloopTmaWarpspecializedINS_10bfloat16_tEffNS5_IJNS4_1CILi256EEENSC_ILi64EEENSC_ILi128EEEEEENS5_IJiNSC_ILi1EEES7_EEENS5_IJiSH_NS5_IJNS5_IJNSC_ILi0EEEiEEEiEEEEEESM_NS9_12ResidualMaskENS5_IJNSC_ILi2EEESH_SH_EEENSC_ILb0EEEEENS9_38Sm100FmhaFwdEpilogueTmaWarpspecializedINS_6half_tEfNS5_IJSF_SF_SE_EEESI_NS5_IJSH_S7_EEESQ_EENS2_23PersistentTileSchedulerENS2_41Sm100FmhaCtxKernelWarpspecializedScheduleEEEEEvNT_6ParamsE)
	.align		4
        /*000c*/ 	.word	index@(__assertfail)
	.align		4
        /*0010*/ 	.word	index@(_ZN7cutlass13device_kernelINS_4fmha6kernel36Sm100FmhaFwdKernelTmaWarpspecializedIN4cute5tupleIJiiiNS5_IJNS5_IJiiEEEiEEEEEENS1_10collective38Sm100FmhaFwdMainloopTmaWarpspecializedINS_10bfloat16_tEffNS5_IJNS4_1CILi256EEENSC_ILi64EEENSC_ILi128EEEEEENS5_IJiNSC_ILi1EEES7_EEENS5_IJiSH_NS5_IJNS5_IJNSC_ILi0EEEiEEEiEEEEEESM_NS9_12ResidualMaskENS5_IJNSC_ILi2EEESH_SH_EEENSC_ILb0EEEEENS9_38Sm100FmhaFwdEpilogueTmaWarpspecializedINS_6half_tEfNS5_IJSF_SF_SE_EEESI_NS5_IJSH_S7_EEESQ_EENS2_23PersistentTileSchedulerENS2_41Sm100FmhaCtxKernelWarpspecializedScheduleEEEEEvNT_6ParamsE)
	.align		4
        /*0014*/ 	.word	index@(vprintf)
	.align		4
        /*0018*/ 	.word	0x00000000
	.align		4
        /*001c*/ 	.word	0xfffffffe
	.align		4
        /*0020*/ 	.word	0x00000000
	.align		4
        /*0024*/ 	.word	0xfffffffd
	.align		4
        /*0028*/ 	.word	0x00000000
	.align		4
        /*002c*/ 	.word	0xfffffffc


//--------------------- .nv.constant4             --------------------------
	.section	.nv.constant4,"a",@progbits
	.align	8
	.align		8
.nv.constant4:
        /*0000*/ 	.dword	vprintf
	.align		8
        /*0008*/ 	.dword	__assertfail
	.align		8
        /*0010*/ 	.dword	__unnamed_1
	.align		8
        /*0018*/ 	.dword	__unnamed_2
	.align		8
        /*0020*/ 	.dword	__unnamed_3
	.align		8
        /*0028*/ 	.dword	__unnamed_4
	.align		8
        /*0030*/ 	.dword	__unnamed_5
	.align		8
        /*0038*/ 	.dword	__unnamed_6
	.align		8
        /*0040*/ 	.dword	__unnamed_7
	.align		8
        /*0048*/ 	.dword	_ZN39_INTERNAL_917e5f21_4_k_cu_8d58d2f9_29144cuda3std3__45__cpo5beginE
	.align		8
        /*0050*/ 	.dword	_ZN39_INTERNAL_917e5f21_4_k_cu_8d58d2f9_29144cuda3std3__45__cpo3endE
	.align		8
        /*0058*/ 	.dword	_ZN39_INTERNAL_917e5f21_4_k_cu_8d58d2f9_29144cuda3std3__45__cpo6cbeginE
	.align		8
        /*0060*/ 	.dword	_ZN39_INTERNAL_917e5f21_4_k_cu_8d58d2f9_29144cuda3std3__45__cpo4cendE
	.align		8
        /*0068*/ 	.dword	_ZN39_INTERNAL_917e5f21_4_k_cu_8d58d2f9_29144cuda3std3__441_GLOBAL__N__917e5f21_4_k_cu_8d58d2f9_29146ignoreE
	.align		8
        /*0070*/ 	.dword	_ZN39_INTERNAL_917e5f21_4_k_cu_8d58d2f9_29144cuda3std3__419piecewise_constructE
	.align		8
        /*0078*/ 	.dword	_ZN39_INTERNAL_917e5f21_4_k_cu_8d58d2f9_29144cuda3std3__48in_placeE
	.align		8
        /*0080*/ 	.dword	_ZN39_INTERNAL_917e5f21_4_k_cu_8d58d2f9_29144cuda3std6ranges3__45__cpo4swapE
	.align		8
        /*0088*/ 	.dword	_ZN39_INTERNAL_917e5f21_4_k_cu_8d58d2f9_29144cuda3std6ranges3__45__cpo9iter_moveE
	.align		8
        /*0090*/ 	.dword	_ZN39_INTERNAL_917e5f21_4_k_cu_8d58d2f9_29144cute7productE
	.align		8
        /*0098*/ 	.dword	_ZN39_INTERNAL_917e5f21_4_k_cu_8d58d2f9_29144cute1_E
	.align		8
        /*00a0*/ 	.dword	$str$22
	.align		8
        /*00a8*/ 	.dword	$str$23
	.align		8
        /*00b0*/ 	.dword	$str$26
	.align		8
        /*00b8*/ 	.dword	$str$27
	.align		8
        /*00c0*/ 	.dword	$str$28
	.align		8
        /*00c8*/ 	.dword	$str$29
	.align		8
        /*00d0*/ 	.dword	$str$30
	.align		8
        /*00d8*/ 	.dword	$str$31
	.align		8
        /*00e0*/ 	.dword	$str$32
	.align		8
        /*00e8*/ 	.dword	$str$33
	.align		8
        /*00f0*/ 	.dword	$str$34
	.align		8
        /*00f8*/ 	.dword	$str$35
	.align		8
        /*0100*/ 	.dword	$str$36
	.align		8
        /*0108*/ 	.dword	$str$37


//--------------------- .nv.constant2._ZN7cutlass13device_kernelINS_4fmha6kernel36Sm100FmhaFwdKernelTmaWarpspecializedIN4cute5tupleIJiiiNS5_IJNS5_IJiiEEEiEEEEEENS1_10collective38Sm100FmhaFwdMainloopTmaWarpspecializedINS_10bfloat16_tEffNS5_IJNS4_1CILi256EEENSC_ILi64EEENSC_ILi128EEEEEENS5_IJiNSC_ILi1EEES7_EEENS5_IJiSH_NS5_IJNS5_IJNSC_ILi0EEEiEEEiEEEEEESM_NS9_12ResidualMaskENS5_IJNSC_ILi2EEESH_SH_EEENSC_ILb0EEEEENS9_38Sm100FmhaFwdEpilogueTmaWarpspecializedINS_6half_tEfNS5_IJSF_SF_SE_EEESI_NS5_IJSH_S7_EEESQ_EENS2_23PersistentTileSchedulerENS2_41Sm100FmhaCtxKernelWarpspecializedScheduleEEEEEvNT_6ParamsE --------------------------
	.section	.nv.constant2._ZN7cutlass13device_kernelINS_4fmha6kernel36Sm100FmhaFwdKernelTmaWarpspecializedIN4cute5tupleIJiiiNS5_IJNS5_IJiiEEEiEEEEEENS1_10collective38Sm100FmhaFwdMainloopTmaWarpspecializedINS_10bfloat16_tEffNS5_IJNS4_1CILi256EEENSC_ILi64EEENSC_ILi128EEEEEENS5_IJiNSC_ILi1EEES7_EEENS5_IJiSH_NS5_IJNS5_IJNSC_ILi0EEEiEEEiEEEEEESM_NS9_12ResidualMaskENS5_IJNSC_ILi2EEESH_SH_EEENSC_ILb0EEEEENS9_38Sm100FmhaFwdEpilogueTmaWarpspecializedINS_6half_tEfNS5_IJSF_SF_SE_EEESI_NS5_IJSH_S7_EEESQ_EENS2_23PersistentTileSchedulerENS2_41Sm100FmhaCtxKernelWarpspecializedScheduleEEEEEvNT_6ParamsE,"a",@progbits
	.sectionflags	@""
	.align	4
.nv.constant2._ZN7cutlass13device_kernelINS_4fmha6kernel36Sm100FmhaFwdKernelTmaWarpspecializedIN4cute5tupleIJiiiNS5_IJNS5_IJiiEEEiEEEEEENS1_10collective38Sm100FmhaFwdMainloopTmaWarpspecializedINS_10bfloat16_tEffNS5_IJNS4_1CILi256EEENSC_ILi64EEENSC_ILi128EEEEEENS5_IJiNSC_ILi1EEES7_EEENS5_IJiSH_NS5_IJNS5_IJNSC_ILi0EEEiEEEiEEEEEESM_NS9_12ResidualMaskENS5_IJNSC_ILi2EEESH_SH_EEENSC_ILb0EEEEENS9_38Sm100FmhaFwdEpilogueTmaWarpspecializedINS_6half_tEfNS5_IJSF_SF_SE_EEESI_NS5_IJSH_S7_EEESQ_EENS2_23PersistentTileSchedulerENS2_41Sm100FmhaCtxKernelWarpspecializedScheduleEEEEEvNT_6ParamsE:
        /*0000*/ 	.byte	0xd0, 0x6b, 0x01, 0x00, 0x60, 0x9e, 0x01, 0x00, 0xa0, 0x6b, 0x01, 0x00


//--------------------- .text._ZN7cutlass13device_kernelINS_4fmha6kernel36Sm100FmhaFwdKernelTmaWarpspecializedIN4cute5tupleIJiiiNS5_IJNS5_IJiiEEEiEEEEEENS1_10collective38Sm100FmhaFwdMainloopTmaWarpspecializedINS_10bfloat16_tEffNS5_IJNS4_1CILi256EEENSC_ILi64EEENSC_ILi128EEEEEENS5_IJiNSC_ILi1EEES7_EEENS5_IJiSH_NS5_IJNS5_IJNSC_ILi0EEEiEEEiEEEEEESM_NS9_12ResidualMaskENS5_IJNSC_ILi2EEESH_SH_EEENSC_ILb0EEEEENS9_38Sm100FmhaFwdEpilogueTmaWarpspecializedINS_6half_tEfNS5_IJSF_SF_SE_EEESI_NS5_IJSH_S7_EEESQ_EENS2_23PersistentTileSchedulerENS2_41Sm100FmhaCtxKernelWarpspecializedScheduleEEEEEvNT_6ParamsE --------------------------
	.section	.text._ZN7cutlass13device_kernelINS_4fmha6kernel36Sm100FmhaFwdKernelTmaWarpspecializedIN4cute5tupleIJiiiNS5_IJNS5_IJiiEEEiEEEEEENS1_10collective38Sm100FmhaFwdMainloopTmaWarpspecializedINS_10bfloat16_tEffNS5_IJNS4_1CILi256EEENSC_ILi64EEENSC_ILi128EEEEEENS5_IJiNSC_ILi1EEES7_EEENS5_IJiSH_NS5_IJNS5_IJNSC_ILi0EEEiEEEiEEEEEESM_NS9_12ResidualMaskENS5_IJNSC_ILi2EEESH_SH_EEENSC_ILb0EEEEENS9_38Sm100FmhaFwdEpilogueTmaWarpspecializedINS_6half_tEfNS5_IJSF_SF_SE_EEESI_NS5_IJSH_S7_EEESQ_EENS2_23PersistentTileSchedulerENS2_41Sm100FmhaCtxKernelWarpspecializedScheduleEEEEEvNT_6ParamsE,"ax",@progbits
	.align	128
.text._ZN7cutlass13device_kernelINS_4fmha6kernel36Sm100FmhaFwdKernelTmaWarpspecializedIN4cute5tupleIJiiiNS5_IJNS5_IJiiEEEiEEEEEENS1_10collective38Sm100FmhaFwdMainloopTmaWarpspecializedINS_10bfloat16_tEffNS5_IJNS4_1CILi256EEENSC_ILi64EEENSC_ILi128EEEEEENS5_IJiNSC_ILi1EEES7_EEENS5_IJiSH_NS5_IJNS5_IJNSC_ILi0EEEiEEEiEEEEEESM_NS9_12ResidualMaskENS5_IJNSC_ILi2EEESH_SH_EEENSC_ILb0EEEEENS9_38Sm100FmhaFwdEpilogueTmaWarpspecializedINS_6half_tEfNS5_IJSF_SF_SE_EEESI_NS5_IJSH_S7_EEESQ_EENS2_23PersistentTileSchedulerENS2_41Sm100FmhaCtxKernelWarpspecializedScheduleEEEEEvNT_6ParamsE:
        .type           _ZN7cutlass13device_kernelINS_4fmha6kernel36Sm100FmhaFwdKernelTmaWarpspecializedIN4cute5tupleIJiiiNS5_IJNS5_IJiiEEEiEEEEEENS1_10collective38Sm100FmhaFwdMainloopTmaWarpspecializedINS_10bfloat16_tEffNS5_IJNS4_1CILi256EEENSC_ILi64EEENSC_ILi128EEEEEENS5_IJiNSC_ILi1EEES7_EEENS5_IJiSH_NS5_IJNS5_IJNSC_ILi0EEEiEEEiEEEEEESM_NS9_12ResidualMaskENS5_IJNSC_ILi2EEESH_SH_EEENSC_ILb0EEEEENS9_38Sm100FmhaFwdEpilogueTmaWarpspecializedINS_6half_tEfNS5_IJSF_SF_SE_EEESI_NS5_IJSH_S7_EEESQ_EENS2_23PersistentTileSchedulerENS2_41Sm100FmhaCtxKernelWarpspecializedScheduleEEEEEvNT_6ParamsE,@function
        .size           _ZN7cutlass13device_kernelINS_4fmha6kernel36Sm100FmhaFwdKernelTmaWarpspecializedIN4cute5tupleIJiiiNS5_IJNS5_IJiiEEEiEEEEEENS1_10collective38Sm100FmhaFwdMainloopTmaWarpspecializedINS_10bfloat16_tEffNS5_IJNS4_1CILi256EEENSC_ILi64EEENSC_ILi128EEEEEENS5_IJiNSC_ILi1EEES7_EEENS5_IJiSH_NS5_IJNS5_IJNSC_ILi0EEEiEEEiEEEEEESM_NS9_12ResidualMaskENS5_IJNSC_ILi2EEESH_SH_EEENSC_ILb0EEEEENS9_38Sm100FmhaFwdEpilogueTmaWarpspecializedINS_6half_tEfNS5_IJSF_SF_SE_EEESI_NS5_IJSH_S7_EEESQ_EENS2_23PersistentTileSchedulerENS2_41Sm100FmhaCtxKernelWarpspecializedScheduleEEEEEvNT_6ParamsE,(.L_x_538 - _ZN7cutlass13device_kernelINS_4fmha6kernel36Sm100FmhaFwdKernelTmaWarpspecializedIN4cute5tupleIJiiiNS5_IJNS5_IJiiEEEiEEEEEENS1_10collective38Sm100FmhaFwdMainloopTmaWarpspecializedINS_10bfloat16_tEffNS5_IJNS4_1CILi256EEENSC_ILi64EEENSC_ILi128EEEEEENS5_IJiNSC_ILi1EEES7_EEENS5_IJiSH_NS5_IJNS5_IJNSC_ILi0EEEiEEEiEEEEEESM_NS9_12ResidualMaskENS5_IJNSC_ILi2EEESH_SH_EEENSC_ILb0EEEEENS9_38Sm100FmhaFwdEpilogueTmaWarpspecializedINS_6half_tEfNS5_IJSF_SF_SE_EEESI_NS5_IJSH_S7_EEESQ_EENS2_23PersistentTileSchedulerENS2_41Sm100FmhaCtxKernelWarpspecializedScheduleEEEEEvNT_6ParamsE)
        .other          _ZN7cutlass13device_kernelINS_4fmha6kernel36Sm100FmhaFwdKernelTmaWarpspecializedIN4cute5tupleIJiiiNS5_IJNS5_IJiiEEEiEEEEEENS1_10collective38Sm100FmhaFwdMainloopTmaWarpspecializedINS_10bfloat16_tEffNS5_IJNS4_1CILi256EEENSC_ILi64EEENSC_ILi128EEEEEENS5_IJiNSC_ILi1EEES7_EEENS5_IJiSH_NS5_IJNS5_IJNSC_ILi0EEEiEEEiEEEEEESM_NS9_12ResidualMaskENS5_IJNSC_ILi2EEESH_SH_EEENSC_ILb0EEEEENS9_38Sm100FmhaFwdEpilogueTmaWarpspecializedINS_6half_tEfNS5_IJSF_SF_SE_EEESI_NS5_IJSH_S7_EEESQ_EENS2_23PersistentTileSchedulerENS2_41Sm100FmhaCtxKernelWarpspecializedScheduleEEEEEvNT_6ParamsE,@"STO_CUDA_ENTRY STV_DEFAULT"
_ZN7cutlass13device_kernelINS_4fmha6kernel36Sm100FmhaFwdKernelTmaWarpspecializedIN4cute5tupleIJiiiNS5_IJNS5_IJiiEEEiEEEEEENS1_10collective38Sm100FmhaFwdMainloopTmaWarpspecializedINS_10bfloat16_tEffNS5_IJNS4_1CILi256EEENSC_ILi64EEENSC_ILi128EEEEEENS5_IJiNSC_ILi1EEES7_EEENS5_IJiSH_NS5_IJNS5_IJNSC_ILi0EEEiEEEiEEEEEESM_NS9_12ResidualMaskENS5_IJNSC_ILi2EEESH_SH_EEENSC_ILb0EEEEENS9_38Sm100FmhaFwdEpilogueTmaWarpspecializedINS_6half_tEfNS5_IJSF_SF_SE_EEESI_NS5_IJSH_S7_EEESQ_EENS2_23PersistentTileSchedulerENS2_41Sm100FmhaCtxKernelWarpspecializedScheduleEEEEEvNT_6ParamsE:
[----:B------:R-:W1:Y:S02]  /*0000*/  LDC R1, c[0x0][0x37c] ;  /* 0x0000df00ff017b82 */ /* 0x000e640000000800 */
[----:B-1----:R-:W-:-:S04]  /*0010*/  IADD3 R1, PT, PT, R1, -0xa8, RZ ;  /* 0xffffff5801017810 */ /* 0x002fc80007ffe0ff */
[----:B------:R-:W-:Y:S01]  /*0020*/  R2UR UR37, R1 ;  /* 0x00000000012572ca */ /* 0x000fe200000e0000 */
[----:B------:R-:W1:Y:S01]  /*0030*/  S2R R0, SR_TID.X ;  /* 0x0000000000007919 */ /* 0x000e620000002100 */
[----:B------:R-:W2:Y:S01]  /*0040*/  LDCU UR4, c[0x0][0x2f8] ;  /* 0x00005f00ff0477ac */ /* 0x000ea20008000800 */
[----:B------:R-:W3:Y:S01]  /*0050*/  LDCU UR36, c[0x0][0x2fc] ;  /* 0x00005f80ff2477ac */ /* 0x000ee20008000800 */
[----:B------:R-:W-:Y:S02]  /*0060*/  UPLOP3.LUT UP3, UPT, UPT, UPT, UPT, 0x40, 0x4 ;  /* 0x000000000004789c */ /* 0x000fe40003f6e870 */
[----:B------:R-:W-:Y:S02]  /*0070*/  UPLOP3.LUT UP1, UPT, UPT, UPT, UPT, 0x80, 0x8 ;  /* 0x000000000008789c */ /* 0x000fe40003f2f070 */
[----:B------:R-:W-:Y:S02]  /*0080*/  UPLOP3.LUT UP0, UPT, UPT, UPT, UPT, 0x40, 0x4 ;  /* 0x000000000004789c */ /* 0x000fe40003f0e870 */
[----:B------:R-:W-:-:S02]  /*0090*/  UPLOP3.LUT UP6, UPT, UPT, UPT, UPT, 0x40, 0x4 ;  /* 0x000000000004789c */ /* 0x000fc40003fce870 */
[----:B------:R-:W-:Y:S02]  /*00a0*/  UPLOP3.LUT UP5, UPT, UPT, UPT, UPT, 0x40, 0x4 ;  /* 0x000000000004789c */ /* 0x000fe40003fae870 */
[----:B--2---:R-:W-:Y:S02]  /*00b0*/  UIADD3 UR37, UP2, UPT, UR37, UR4, URZ ;  /* 0x0000000425257290 */ /* 0x004fe4000ff5e0ff */
[----:B------:R-:W-:Y:S02]  /*00c0*/  UP2UR UR41, UPR, URZ, 0x8 ;  /* 0x00000008ff297883 */ /* 0x000fe40008000000 */
[----:B---3--:R-:W-:Y:S02]  /*00d0*/  UIADD3.X UR36, UPT, UPT, URZ, UR36, URZ, UP2, !UPT ;  /* 0x00000024ff247290 */ /* 0x008fe400097fe4ff */
[----:B------:R-:W-:Y:S02]  /*00e0*/  UPLOP3.LUT UP2, UPT, UPT, UPT, UPT, 0x80, 0x8 ;  /* 0x000000000008789c */ /* 0x000fe40003f4f070 */
[----:B------:R-:W-:-:S02]  /*00f0*/  UPLOP3.LUT UP4, UPT, UPT, UPT, UPT, 0x40, 0x4 ;  /* 0x000000000004789c */ /* 0x000fc40003f8e870 */
[----:B------:R-:W-:Y:S01]  /*0100*/  UP2UR UR55, UPR, URZ, 0x4 ;  /* 0x00000004ff377883 */ /* 0x000fe20008000000 */
[----:B-1----:R-:W-:-:S05]  /*0110*/  SHF.R.U32.HI R4, RZ, 0x5, R0 ;  /* 0x00000005ff047819 */ /* 0x002fca0000011600 */
[----:B------:R-:W1:Y:S02]  /*0120*/  SHFL.IDX PT, R2, R4, RZ, 0x1f ;  /* 0x00001fff04027589 */ /* 0x000e6400000e0000 */
[----:B-1----:R-:W-:-:S04]  /*0130*/  SHF.R.S32.HI R3, RZ, 0x1f, R2 ;  /* 0x0000001fff037819 */ /* 0x002fc80000011402 */
[----:B------:R-:W-:-:S04]  /*0140*/  LEA.HI R3, R3, R2, RZ, 0x2 ;  /* 0x0000000203037211 */ /* 0x000fc800078f10ff */
[----:B------:R-:W-:-:S04]  /*0150*/  SHF.R.S32.HI R3, RZ, 0x2, R3 ;  /* 0x00000002ff037819 */ /* 0x000fc80000011403 */
[----:B------:R-:W-:-:S13]  /*0160*/  ISETP.NE.AND P0, PT, R3, RZ, PT ;  /* 0x000000ff0300720c */ /* 0x000fda0003f05270 */
[----:B------:R-:W-:Y:S05]  /*0170*/  @!P0 BRA `(.L_x_0) ;  /* 0x0000000400248947 */ /* 0x000fea0003800000 */
[----:B------:R-:W-:-:S13]  /*0180*/  ISETP.NE.AND P0, PT, R3, 0x2, PT ;  /* 0x000000020300780c */ /* 0x000fda0003f05270 */
[----:B------:R-:W-:Y:S05]  /*0190*/  @!P0 BRA `(.L_x_1) ;  /* 0x0000000000f48947 */ /* 0x000fea0003800000 */
[----:B------:R-:W-:-:S13]  /*01a0*/  ISETP.NE.AND P0, PT, R3, 0x1, PT ;  /* 0x000000010300780c */ /* 0x000fda0003f05270 */
[----:B------:R-:W-:Y:S05]  /*01b0*/  @P0 BRA `(.L_x_2) ;  /* 0x00000000002c0947 */ /* 0x000fea0003800000 */
[----:B------:R-:W-:Y:S01]  /*01c0*/  HFMA2 R3, -RZ, RZ, 0, 5.9604644775390625e-08 ;  /* 0x00000001ff037431 */ /* 0x000fe200000001ff */
[----:B------:R-:W-:Y:S02]  /*01d0*/  UPLOP3.LUT UP3, UPT, UPT, UPT, UPT, 0x40, 0x4 ;  /* 0x000000000004789c */ /* 0x000fe40003f6e870 */
[----:B------:R-:W-:Y:S02]  /*01e0*/  UPLOP3.LUT UP2, UPT, UPT, UPT, UPT, 0x40, 0x4 ;  /* 0x000000000004789c */ /* 0x000fe40003f4e870 */
[----:B------:R-:W-:Y:S02]  /*01f0*/  UPLOP3.LUT UP1, UPT, UPT, UPT, UPT, 0x80, 0x8 ;  /* 0x000000000008789c */ /* 0x000fe40003f2f070 */
[----:B------:R-:W-:Y:S02]  /*0200*/  UPLOP3.LUT UP0, UPT, UPT, UPT, UPT, 0x40, 0x4 ;  /* 0x000000000004789c */ /* 0x000fe40003f0e870 */
[----:B------:R-:W-:Y:S02]  /*0210*/  UPLOP3.LUT UP6, UPT, UPT, UPT, UPT, 0x40, 0x4 ;  /* 0x000000000004789c */ /* 0x000fe40003fce870 */
[----:B------:R-:W-:-:S02]  /*0220*/  UPLOP3.LUT UP5, UPT, UPT, UPT, UPT, 0x40, 0x4 ;  /* 0x000000000004789c */ /* 0x000fc40003fae870 */
[----:B------:R-:W-:Y:S02]  /*0230*/  UPLOP3.LUT UP4, UPT, UPT, UPT, UPT, 0x80, 0x8 ;  /* 0x000000000008789c */ /* 0x000fe40003f8f070 */
[----:B------:R-:W-:Y:S02]  /*0240*/  UP2UR UR41, UPR, URZ, 0x8 ;  /* 0x00000008ff297883 */ /* 0x000fe40008000000 */
[----:B------:R-:W-:Y:S01]  /*0250*/  UP2UR UR55, UPR, URZ, 0x4 ;  /* 0x00000004ff377883 */ /* 0x000fe20008000000 */
[----:B------:R-:W-:Y:S11]  /*0260*/  BRA `(.L_x_0) ;  /* 0x0000000000e87947 */ /* 0x000ff60003800000 */
.L_x_2:
[----:B------:R-:W-:Y:S01]  /*0270*/  ISETP.NE.AND P0, PT, R2, 0xc, PT ;  /* 0x0000000c0200780c */ /* 0x000fe20003f05270 */
[----:B------:R-:W-:Y:S01]  /*0280*/  UPLOP3.LUT UP2, UPT, UPT, UPT, UPT, 0x40, 0x4 ;  /* 0x000000000004789c */ /* 0x000fe20003f4e870 */
[----:B------:R-:W-:Y:S01]  /*0290*/  HFMA2 R3, -RZ, RZ, 0, 1.78813934326171875e-07 ;  /* 0x00000003ff037431 */ /* 0x000fe200000001ff */
[----:B------:R-:W-:Y:S02]  /*02a0*/  UPLOP3.LUT UP1, UPT, UPT, UPT, UPT, 0x80, 0x8 ;  /* 0x000000000008789c */ /* 0x000fe40003f2f070 */
[----:B------:R-:W-:Y:S02]  /*02b0*/  UP2UR UR41, UPR, URZ, 0x4 ;  /* 0x00000004ff297883 */ /* 0x000fe40008000000 */
[----:B------:R-:W-:Y:S02]  /*02c0*/  UPLOP3.LUT UP2, UPT, UPT, UPT, UPT, 0x40, 0x4 ;  /* 0x000000000004789c */ /* 0x000fe40003f4e870 */
[----:B------:R-:W-:Y:S02]  /*02d0*/  UPLOP3.LUT UP0, UPT, UPT, UPT, UPT, 0x40, 0x4 ;  /* 0x000000000004789c */ /* 0x000fe40003f0e870 */
[----:B------:R-:W-:-:S02]  /*02e0*/  UPLOP3.LUT UP6, UPT, UPT, UPT, UPT, 0x40, 0x4 ;  /* 0x000000000004789c */ /* 0x000fc40003fce870 */
[----:B------:R-:W-:Y:S02]  /*02f0*/  UPLOP3.LUT UP5, UPT, UPT, UPT, UPT, 0x80, 0x8 ;  /* 0x000000000008789c */ /* 0x000fe40003faf070 */
[----:B------:R-:W-:Y:S02]  /*0300*/  UPLOP3.LUT UP4, UPT, UPT, UPT, UPT, 0x40, 0x4 ;  /* 0x000000000004789c */ /* 0x000fe40003f8e870 */
[----:B------:R-:W-:Y:S01]  /*0310*/  UP2UR UR55, UPR, URZ, 0x4 ;  /* 0x00000004ff377883 */ /* 0x000fe20008000000 */
[----:B------:R-:W-:Y:S11]  /*0320*/  @!P0 BRA `(.L_x_0) ;  /* 0x0000000000b88947 */ /* 0x000ff60003800000 */
[----:B------:R-:W-:-:S13]  /*0330*/  ISETP.NE.AND P0, PT, R2, 0xe, PT ;  /* 0x0000000e0200780c */ /* 0x000fda0003f05270 */
[----:B------:R-:W-:Y:S05]  /*0340*/  @!P0 BRA `(.L_x_3) ;  /* 0x00000000005c8947 */ /* 0x000fea0003800000 */
[----:B------:R-:W-:-:S13]  /*0350*/  ISETP.NE.AND P0, PT, R2, 0xd, PT ;  /* 0x0000000d0200780c */ /* 0x000fda0003f05270 */
[----:B------:R-:W-:Y:S05]  /*0360*/  @P0 BRA `(.L_x_4) ;  /* 0x00000000002c0947 */ /* 0x000fea0003800000 */
[----:B------:R-:W-:Y:S01]  /*0370*/  HFMA2 R3, -RZ, RZ, 0, 2.384185791015625e-07 ;  /* 0x00000004ff037431 */ /* 0x000fe200000001ff */
        /* <DEDUP_REMOVED lines=10> */
.L_x_4:
[----:B------:R-:W-:Y:S01]  /*0420*/  HFMA2 R3, -RZ, RZ, 0, 3.5762786865234375e-07 ;  /* 0x00000006ff037431 */ /* 0x000fe200000001ff */
[----:B------:R-:W-:Y:S02]  /*0430*/  UPLOP3.LUT UP3, UPT, UPT, UPT, UPT, 0x40, 0x4 ;  /* 0x000000000004789c */ /* 0x000fe40003f6e870 */
[----:B------:R-:W-:Y:S02]  /*0440*/  UPLOP3.LUT UP2, UPT, UPT, UPT, UPT, 0x40, 0x4 ;  /* 0x000000000004789c */ /* 0x000fe40003f4e870 */
[----:B------:R-:W-:Y:S02]  /*0450*/  UPLOP3.LUT UP0, UPT, UPT, UPT, UPT, 0x40, 0x4 ;  /* 0x000000000004789c */ /* 0x000fe40003f0e870 */
[----:B------:R-:W-:Y:S02]  /*0460*/  UPLOP3.LUT UP6, UPT, UPT, UPT, UPT, 0x40, 0x4 ;  /* 0x000000000004789c */ /* 0x000fe40003fce870 */
[----:B------:R-:W-:Y:S02]  /*0470*/  UPLOP3.LUT UP5, UPT, UPT, UPT, UPT, 0x40, 0x4 ;  /* 0x000000000004789c */ /* 0x000fe40003fae870 */
[----:B------:R-:W-:-:S02]  /*0480*/  UPLOP3.LUT UP4, UPT, UPT, UPT, UPT, 0x40, 0x4 ;  /* 0x000000000004789c */ /* 0x000fc40003f8e870 */
[----:B------:R-:W-:Y:S02]  /*0490*/  UP2UR UR41, UPR, URZ, 0x8 ;  /* 0x00000008ff297883 */ /* 0x000fe40008000000 */
[----:B------:R-:W-:Y:S01]  /*04a0*/  UP2UR UR55, UPR, URZ, 0x4 ;  /* 0x00000004ff377883 */ /* 0x000fe20008000000 */
[----:B------:R-:W-:Y:S11]  /*04b0*/  BRA `(.L_x_0) ;  /* 0x0000000000547947 */ /* 0x000ff60003800000 */
.L_x_3:
[----:B------:R-:W-:Y:S01]  /*04c0*/  HFMA2 R3, -RZ, RZ, 0, 2.98023223876953125e-07 ;  /* 0x00000005ff037431 */ /* 0x000fe200000001ff */
        /* <DEDUP_REMOVED lines=10> */
.L_x_1:
[----:B------:R-:W-:Y:S01]  /*0570*/  HFMA2 R3, -RZ, RZ, 0, 1.1920928955078125e-07 ;  /* 0x00000002ff037431 */ /* 0x000fe200000001ff */
        /* <DEDUP_REMOVED lines=8> */
[----:B------:R-:W-:-:S12]  /*0600*/  UP2UR UR55, UPR, URZ, 0x4 ;  /* 0x00000004ff377883 */ /* 0x000fd80008000000 */
.L_x_0:
[----:B------:R-:W-:Y:S01]  /*0610*/  ELECT P0, URZ, PT ;  /* 0x0000000000ff782f */ /* 0x000fe20003800000 */
[----:B------:R-:W-:Y:S03]  /*0620*/  BSSY.RECONVERGENT B0, `(.L_x_5) ;  /* 0x000000f000007945 */ /* 0x000fe60003800200 */
[----:B------:R-:W-:Y:S02]  /*0630*/  PLOP3.LUT P2, PT, P0, PT, UP0, 0x5d, 0xd5 ;  /* 0x0000000000d5781c */ /* 0x000fe4000074eb0d */
[----:B------:R-:W-:-:S11]  /*0640*/  PLOP3.LUT P1, PT, P0, PT, UP6, 0x5d, 0xd5 ;  /* 0x0000000000d5781c */ /* 0x000fd6000072eb6d */
[----:B------:R-:W-:Y:S05]  /*0650*/  @P2 BRA `(.L_x_6) ;  /* 0x00000000002c2947 */ /* 0x000fea0003800000 */
[----:B------:R-:W1:Y:S02]  /*0660*/  LDCU.64 UR4, c[0x0][0x348] ;  /* 0x00006900ff0477ac */ /* 0x000e640008000a00 */
[----:B-1----:R-:W-:-:S04]  /*0670*/  UIADD3 UR8, UP0, UPT, UR4, 0x80, URZ ;  /* 0x0000008004087890 */ /* 0x002fc8000ff1e0ff */
[----:B------:R-:W-:Y:S02]  /*0680*/  UIADD3.X UR9, UPT, UPT, URZ, UR5, URZ, UP0, !UPT ;  /* 0x00000005ff097290 */ /* 0x000fe400087fe4ff */
[----:B------:R-:W-:-:S04]  /*0690*/  UIADD3 UR6, UP0, UPT, UR4, 0x180, URZ ;  /* 0x0000018004067890 */ /* 0x000fc8000ff1e0ff */
[----:B------:R-:W-:Y:S02]  /*06a0*/  UIADD3.X UR7, UPT, UPT, URZ, UR5, URZ, UP0, !UPT ;  /* 0x00000005ff077290 */ /* 0x000fe400087fe4ff */
[----:B------:R-:W-:Y:S01]  /*06b0*/  UIADD3 UR4, UP0, UPT, UR4, 0x280, URZ ;  /* 0x0000028004047890 */ /* 0x000fe2000ff1e0ff */
[----:B------:R1:W-:Y:S03]  /*06c0*/  UTMACCTL.PF [UR8] ;  /* 0x00000000080079b9 */ /* 0x0003e60008040000 */
[----:B------:R-:W-:-:S03]  /*06d0*/  UIADD3.X UR5, UPT, UPT, URZ, UR5, URZ, UP0, !UPT ;  /* 0x00000005ff057290 */ /* 0x000fc600087fe4ff */
[----:B------:R1:W-:Y:S06]  /*06e0*/  UTMACCTL.PF [UR6] ;  /* 0x00000000060079b9 */ /* 0x0003ec0008040000 */
[----:B------:R1:W-:Y:S02]  /*06f0*/  UTMACCTL.PF [UR4] ;  /* 0x00000000040079b9 */ /* 0x0003e40008040000 */
[----:B-1----:R-:W-:Y:S01]  /*0700*/  NOP ;  /* 0x0000000000007918 */ /* 0x002fe20000000000 */
.L_x_6:
[----:B------:R-:W-:Y:S05]  /*0710*/  BSYNC.RECONVERGENT B0 ;  /* 0x0000000000007941 */ /* 0x000fea0003800200 */
.L_x_5:
[----:B------:R-:W-:Y:S04]  /*0720*/  BSSY.RECONVERGENT B0, `(.L_x_7) ;  /* 0x000001b000007945 */ /* 0x000fe80003800200 */
[----:B------:R-:W-:Y:S05]  /*0730*/  @P1 BRA `(.L_x_8) ;  /* 0x0000000000241947 */ /* 0x000fea0003800000 */
[----:B------:R-:W1:Y:S01]  /*0740*/  LDCU.64 UR4, c[0x0][0x348] ;  /* 0x00006900ff0477ac */ /* 0x000e620008000a00 */
[----:B------:R-:W-:Y:S02]  /*0750*/  PLOP3.LUT P6, PT, PT, PT, PT, 0x80, 0x8 ;  /* 0x000000000008781c */ /* 0x000fe40003fcf070 */
[----:B------:R-:W-:Y:S02]  /*0760*/  PLOP3.LUT P5, PT, PT, PT, PT, 0x8, 0x80 ;  /* 0x000000000080781c */ /* 0x000fe40003fae170 */
[----:B------:R-:W-:Y:S02]  /*0770*/  PLOP3.LUT P4, PT, PT, PT, PT, 0x80, 0x8 ;  /* 0x000000000008781c */ /* 0x000fe40003f8f070 */
[----:B------:R-:W-:Y:S01]  /*0780*/  PLOP3.LUT P3, PT, PT, PT, PT, 0x80, 0x8 ;  /* 0x000000000008781c */ /* 0x000fe20003f6f070 */
[----:B-1----:R-:W-:-:S04]  /*0790*/  UIADD3 UR4, UP0, UPT, UR4, 0x400, URZ ;  /* 0x0000040004047890 */ /* 0x002fc8000ff1e0ff */
[----:B------:R-:W-:-:S09]  /*07a0*/  UIADD3.X UR5, UPT, UPT, URZ, UR5, URZ, UP0, !UPT ;  /* 0x00000005ff057290 */ /* 0x000fd200087fe4ff */
[----:B------:R1:W-:Y:S02]  /*07b0*/  UTMACCTL.PF [UR4] ;  /* 0x00000000040079b9 */ /* 0x0003e40008040000 */
[----:B-1----:R-:W-:Y:S05]  /*07c0*/  BRA `(.L_x_9) ;  /* 0x0000000000407947 */ /* 0x002fea0003800000 */
.L_x_8:
[----:B------:R-:W-:-:S13]  /*07d0*/  ISETP.NE.AND P1, PT, R3, 0x3, PT ;  /* 0x000000030300780c */ /* 0x000fda0003f25270 */
[----:B------:R-:W-:Y:S05]  /*07e0*/  @!P1 BRA `(.L_x_10) ;  /* 0x0000000000289947 */ /* 0x000fea0003800000 */
[----:B------:R-:W-:Y:S02]  /*07f0*/  ISETP.NE.AND P1, PT, R3, 0x4, PT ;  /* 0x000000040300780c */ /* 0x000fe40003f25270 */
[----:B------:R-:W-:Y:S02]  /*0800*/  PLOP3.LUT P4, PT, PT, PT, PT, 0x80, 0x8 ;  /* 0x000000000008781c */ /* 0x000fe40003f8f070 */
[----:B------:R-:W-:Y:S02]  /*0810*/  PLOP3.LUT P5, PT, PT, PT, PT, 0x8, 0x80 ;  /* 0x000000000080781c */ /* 0x000fe40003fae170 */
[----:B------:R-:W-:Y:S02]  /*0820*/  PLOP3.LUT P6, PT, PT, PT, PT, 0x80, 0x8 ;  /* 0x000000000008781c */ /* 0x000fe40003fcf070 */
[----:B------:R-:W-:-:S05]  /*0830*/  PLOP3.LUT P3, PT, PT, PT, PT, 0x80, 0x8 ;  /* 0x000000000008781c */ /* 0x000fca0003f6f070 */
[----:B------:R-:W-:Y:S08]  /*0840*/  @P1 BRA `(.L_x_9) ;  /* 0x0000000000201947 */ /* 0x000ff00003800000 */
[----:B------:R-:W-:Y:S02]  /*0850*/  PLOP3.LUT P5, PT, PT, PT, PT, 0x8, 0x80 ;  /* 0x000000000080781c */ /* 0x000fe40003fae170 */
[----:B------:R-:W-:Y:S02]  /*0860*/  PLOP3.LUT P6, PT, PT, PT, PT, 0x8, 0x80 ;  /* 0x000000000080781c */ /* 0x000fe40003fce170 */
[----:B------:R-:W-:Y:S01]  /*0870*/  PLOP3.LUT P3, PT, PT, PT, PT, 0x8, 0x80 ;  /* 0x000000000080781c */ /* 0x000fe20003f6e170 */
[----:B------:R-:W-:-:S12]  /*0880*/  BRA `(.L_x_9) ;  /* 0x0000000000107947 */ /* 0x000fd80003800000 */
.L_x_10:
[----:B------:R-:W-:Y:S02]  /*0890*/  PLOP3.LUT P6, PT, PT, PT, PT, 0x8, 0x80 ;  /* 0x000000000080781c */ /* 0x000fe40003fce170 */
[----:B------:R-:W-:Y:S02]  /*08a0*/  PLOP3.LUT P5, PT, PT, PT, PT, 0x80, 0x8 ;  /* 0x000000000008781c */ /* 0x000fe40003faf070 */
[----:B------:R-:W-:Y:S02]  /*08b0*/  PLOP3.LUT P4, PT, PT, PT, PT, 0x8, 0x80 ;  /* 0x000000000080781c */ /* 0x000fe40003f8e170 */
[----:B------:R-:W-:-:S13]  /*08c0*/  PLOP3.LUT P3, PT, PT, PT, PT, 0x80, 0x8 ;  /* 0x000000000008781c */ /* 0x000fda0003f6f070 */
.L_x_9:
[----:B------:R-:W-:Y:S05]  /*08d0*/  BSYNC.RECONVERGENT B0 ;  /* 0x0000000000007941 */ /* 0x000fea0003800200 */
.L_x_7:
[----:B------:R-:W1:Y:S01]  /*08e0*/  SHFL.IDX PT, R2, R4, RZ, 0x1f ;  /* 0x00001fff04027589 */ /* 0x000e6200000e0000 */
[----:B------:R-:W-:Y:S02]  /*08f0*/  ISETP.NE.AND P1, PT, R3, 0x3, PT ;  /* 0x000000030300780c */ /* 0x000fe40003f25270 */
[----:B------:R-:W-:Y:S02]  /*0900*/  PLOP3.LUT P0, PT, P0, PT, UP1, 0xae, 0xea ;  /* 0x0000000000ea781c */ /* 0x000fe4000070f51e */
[----:B-1----:R-:W-:-:S13]  /*0910*/  ISETP.NE.AND P2, PT, R2, RZ, PT ;  /* 0x000000ff0200720c */ /* 0x002fda0003f45270 */
[----:B------:R-:W-:Y:S05]  /*0920*/  @P2 BRA `(.L_x_11) ;  /* 0x0000000000382947 */ /* 0x000fea0003800000 */
[----:B------:R-:W1:Y:S01]  /*0930*/  S2UR UR5, SR_CgaCtaId ;  /* 0x00000000000579c3 */ /* 0x000e620000008800 */
[----:B------:R-:W-:Y:S01]  /*0940*/  UMOV UR6, 0x400 ;  /* 0x0000040000067882 */ /* 0x000fe20000000000 */
[----:B------:R-:W-:Y:S01]  /*0950*/  UMOV UR4, 0x1 ;  /* 0x0000000100047882 */ /* 0x000fe20000000000 */
[----:B------:R-:W-:Y:S01]  /*0960*/  ELECT P2, URZ, PT ;  /* 0x0000000000ff782f */ /* 0x000fe20003840000 */
[----:B-1----:R-:W-:Y:S02]  /*0970*/  ULEA UR5, UR5, UR6, 0x18 ;  /* 0x0000000605057291 */ /* 0x002fe4000f8ec0ff */
[----:B------:R-:W-:-:S04]  /*0980*/  UIADD3 UR6, UPT, UPT, -UR4, 0x100000, URZ ;  /* 0x0010000004067890 */ /* 0x000fc8000fffe1ff */
[----:B------:R-:W-:Y:S02]  /*0990*/  USHF.L.U32 UR7, UR6, 0xb, URZ ;  /* 0x0000000b06077899 */ /* 0x000fe400080006ff */
[----:B------:R-:W-:Y:S01]  /*09a0*/  USHF.L.U32 UR6, UR6, 0x1, URZ ;  /* 0x0000000106067899 */ /* 0x000fe200080006ff */
[----:B------:R-:W1:Y:S11]  /*09b0*/  FENCE.VIEW.ASYNC.S ;  /* 0x00000000000073c6 */ /* 0x000e760000000000 */
[----:B-1----:R1:W2:Y:S01]  /*09c0*/  SYNCS.EXCH.64 URZ, [UR5+0x2c000], UR6 ;  /* 0x02c0000605ff75b2 */ /* 0x0022a20008000100 */
[----:B------:R1:W3:Y:S01]  /*09d0*/  SYNCS.EXCH.64 URZ, [UR5+0x2c010], UR6 ;  /* 0x02c0100605ff75b2 */ /* 0x0002e20008000100 */
[----:B------:R1:W4:Y:S01]  /*09e0*/  SYNCS.EXCH.64 URZ, [UR5+0x2c008], UR6 ;  /* 0x02c0080605ff75b2 */ /* 0x0003220008000100 */
[----:B------:R1:W1:Y:S01]  /*09f0*/  SYNCS.EXCH.64 URZ, [UR5+0x2c018], UR6 ;  /* 0x02c0180605ff75b2 */ /* 0x0002620008000100 */
[----:B------:R-:W-:Y:S01]  /*0a00*/  NOP ;  /* 0x0000000000007918 */ /* 0x000fe20000000000 */
.L_x_11:
[----:B------:R-:W-:Y:S01]  /*0a10*/  NOP ;  /* 0x0000000000007918 */ /* 0x000fe20000000000 */
[----:B------:R-:W-:Y:S05]  /*0a20*/  @!P1 BRA `(.L_x_12) ;  /* 0x0000000000289947 */ /* 0x000fea0003800000 */
[----:B------:R-:W-:Y:S01]  /*0a30*/  ISETP.NE.AND P1, PT, R3, 0x4, PT ;  /* 0x000000040300780c */ /* 0x000fe20003f25270 */
[----:B------:R-:W-:Y:S02]  /*0a40*/  UPLOP3.LUT UP3, UPT, UPT, UPT, UPT, 0x80, 0x8 ;  /* 0x000000000008789c */ /* 0x000fe40003f6f070 */
[----:B------:R-:W-:Y:S02]  /*0a50*/  UPLOP3.LUT UP2, UPT, UPT, UPT, UPT, 0x40, 0x4 ;  /* 0x000000000004789c */ /* 0x000fe40003f4e870 */
[----:B------:R-:W-:Y:S02]  /*0a60*/  UPLOP3.LUT UP1, UPT, UPT, UPT, UPT, 0x80, 0x8 ;  /* 0x000000000008789c */ /* 0x000fe40003f2f070 */
[----:B------:R-:W-:-:S06]  /*0a70*/  UPLOP3.LUT UP0, UPT, UPT, UPT, UPT, 0x80, 0x8 ;  /* 0x000000000008789c */ /* 0x000fcc0003f0f070 */
[----:B------:R-:W-:Y:S05]  /*0a80*/  @P1 BRA `(.L_x_13) ;  /* 0x0000000000201947 */ /* 0x000fea0003800000 */
[----:B------:R-:W-:Y:S02]  /*0a90*/  UPLOP3.LUT UP2, UPT, UPT, UPT, UPT, 0x40, 0x4 ;  /* 0x000000000004789c */ /* 0x000fe40003f4e870 */
[----:B------:R-:W-:Y:S02]  /*0aa0*/  UPLOP3.LUT UP3, UPT, UPT, UPT, UPT, 0x40, 0x4 ;  /* 0x000000000004789c */ /* 0x000fe40003f6e870 */
[----:B------:R-:W-:Y:S01]  /*0ab0*/  UPLOP3.LUT UP0, UPT, UPT, UPT, UPT, 0x40, 0x4 ;  /* 0x000000000004789c */ /* 0x000fe20003f0e870 */
[----:B------:R-:W-:Y:S05]  /*0ac0*/  BRA `(.L_x_13) ;  /* 0x0000000000107947 */ /* 0x000fea0003800000 */
.L_x_12:
[----:B------:R-:W-:Y:S02]  /*0ad0*/  UPLOP3.LUT UP3, UPT, UPT, UPT, UPT, 0x40, 0x4 ;  /* 0x000000000004789c */ /* 0x000fe40003f6e870 */
[----:B------:R-:W-:Y:S02]  /*0ae0*/  UPLOP3.LUT UP2, UPT, UPT, UPT, UPT, 0x80, 0x8 ;  /* 0x000000000008789c */ /* 0x000fe40003f4f070 */
[----:B------:R-:W-:Y:S02]  /*0af0*/  UPLOP3.LUT UP1, UPT, UPT, UPT, UPT, 0x40, 0x4 ;  /* 0x000000000004789c */ /* 0x000fe40003f2e870 */
[----:B------:R-:W-:Y:S02]  /*0b00*/  UPLOP3.LUT UP0, UPT, UPT, UPT, UPT, 0x80, 0x8 ;  /* 0x000000000008789c */ /* 0x000fe40003f0f070 */
.L_x_13:
[----:B------:R-:W5:Y:S02]  /*0b10*/  SHFL.IDX PT, R2, R4, RZ, 0x1f ;  /* 0x00001fff04027589 */ /* 0x000f6400000e0000 */
[----:B-----5:R-:W-:-:S13]  /*0b20*/  ISETP.NE.AND P1, PT, R2, RZ, PT ;  /* 0x000000ff0200720c */ /* 0x020fda0003f25270 */
[----:B------:R-:W-:Y:S05]  /*0b30*/  @P1 BRA `(.L_x_14) ;  /* 0x0000000000401947 */ /* 0x000fea0003800000 */
[----:B-1----:R-:W1:Y:S01]  /*0b40*/  S2UR UR5, SR_CgaCtaId ;  /* 0x00000000000579c3 */ /* 0x002e620000008800 */
        /* <DEDUP_REMOVED lines=8> */
[----:B-1----:R1:W1:Y:S01]  /*0bd0*/  SYNCS.EXCH.64 URZ, [UR5+0x2c020], UR6 ;  /* 0x02c0200605ff75b2 */ /* 0x0022620008000100 */
[----:B------:R1:W1:Y:S01]  /*0be0*/  SYNCS.EXCH.64 URZ, [UR5+0x2c038], UR6 ;  /* 0x02c0380605ff75b2 */ /* 0x0002620008000100 */
[----:B------:R1:W1:Y:S01]  /*0bf0*/  SYNCS.EXCH.64 URZ, [UR5+0x2c028], UR6 ;  /* 0x02c0280605ff75b2 */ /* 0x0002620008000100 */
[----:B------:R1:W1:Y:S01]  /*0c00*/  SYNCS.EXCH.64 URZ, [UR5+0x2c040], UR6 ;  /* 0x02c0400605ff75b2 */ /* 0x0002620008000100 */
[----:B------:R1:W1:Y:S01]  /*0c10*/  SYNCS.EXCH.64 URZ, [UR5+0x2c030], UR6 ;  /* 0x02c0300605ff75b2 */ /* 0x0002620008000100 */
[----:B------:R1:W1:Y:S01]  /*0c20*/  SYNCS.EXCH.64 URZ, [UR5+0x2c048], UR6 ;  /* 0x02c0480605ff75b2 */ /* 0x0002620008000100 */
[----:B------:R-:W-:Y:S01]  /*0c30*/  NOP ;  /* 0x0000000000007918 */ /* 0x000fe20000000000 */
.L_x_14:
[----:B------:R-:W5:Y:S01]  /*0c40*/  SHFL.IDX PT, R2, R4, RZ, 0x1f ;  /* 0x00001fff04027589 */ /* 0x000f6200000e0000 */
[----:B------:R-:W-:Y:S01]  /*0c50*/  NOP ;  /* 0x0000000000007918 */ /* 0x000fe20000000000 */
[----:B-----5:R-:W-:-:S13]  /*0c60*/  ISETP.NE.AND P1, PT, R2, RZ, PT ;  /* 0x000000ff0200720c */ /* 0x020fda0003f25270 */
[----:B------:R-:W-:Y:S05]  /*0c70*/  @P1 BRA `(.L_x_15) ;  /* 0x0000000000401947 */ /* 0x000fea0003800000 */
[----:B-1----:R-:W1:Y:S01]  /*0c80*/  S2UR UR6, SR_CgaCtaId ;  /* 0x00000000000679c3 */ /* 0x002e620000008800 */
[----:B------:R-:W-:Y:S01]  /*0c90*/  UMOV UR7, 0x400 ;  /* 0x0000040000077882 */ /* 0x000fe20000000000 */
[----:B------:R-:W-:Y:S01]  /*0ca0*/  UMOV UR5, 0x1 ;  /* 0x0000000100057882 */ /* 0x000fe20000000000 */
[----:B------:R-:W-:Y:S01]  /*0cb0*/  UMOV UR4, 0x80 ;  /* 0x0000008000047882 */ /* 0x000fe20000000000 */
[----:B------:R-:W-:-:S04]  /*0cc0*/  UIADD3 UR8, UPT, UPT, -UR5, 0x100000, URZ ;  /* 0x0010000005087890 */ /* 0x000fc8000fffe1ff */
[----:B------:R-:W-:Y:S02]  /*0cd0*/  USHF.L.U32 UR9, UR8, 0xb, URZ ;  /* 0x0000000b08097899 */ /* 0x000fe400080006ff */
[----:B------:R-:W-:Y:S02]  /*0ce0*/  USHF.L.U32 UR8, UR8, 0x1, URZ ;  /* 0x0000000108087899 */ /* 0x000fe400080006ff */
[----:B------:R-:W-:-:S04]  /*0cf0*/  UIADD3 UR4, UPT, UPT, -UR4, 0x100000, URZ ;  /* 0x0010000004047890 */ /* 0x000fc8000fffe1ff */
[----:B------:R-:W-:Y:S02]  /*0d00*/  USHF.L.U32 UR5, UR4, 0xb, URZ ;  /* 0x0000000b04057899 */ /* 0x000fe400080006ff */
[----:B------:R-:W-:Y:S01]  /*0d10*/  USHF.L.U32 UR4, UR4, 0x1, URZ ;  /* 0x0000000104047899 */ /* 0x000fe200080006ff */
[----:B------:R-:W-:Y:S01]  /*0d20*/  ELECT P1, URZ, PT ;  /* 0x0000000000ff782f */ /* 0x000fe20003820000 */
[----:B-1----:R-:W-:Y:S01]  /*0d30*/  ULEA UR6, UR6, UR7, 0x18 ;  /* 0x0000000706067291 */ /* 0x002fe2000f8ec0ff */
[----:B------:R-:W1:Y:S11]  /*0d40*/  FENCE.VIEW.ASYNC.S ;  /* 0x00000000000073c6 */ /* 0x000e760000000000 */
[----:B-1----:R1:W1:Y:S01]  /*0d50*/  SYNCS.EXCH.64 URZ, [UR6+0x2c050], UR8 ;  /* 0x02c0500806ff75b2 */ /* 0x0022620008000100 */
[----:B------:R1:W1:Y:S01]  /*0d60*/  SYNCS.EXCH.64 URZ, [UR6+0x2c058], UR4 ;  /* 0x02c0580406ff75b2 */ /* 0x0002620008000100 */
[----:B------:R-:W-:Y:S01]  /*0d70*/  NOP ;  /* 0x0000000000007918 */ /* 0x000fe20000000000 */
.L_x_15:
[----:B------:R-:W5:Y:S01]  /*0d80*/  SHFL.IDX PT, R2, R4, RZ, 0x1f ;  /* 0x00001fff04027589 */ /* 0x000f6200000e0000 */
[----:B-1----:R-:W-:Y:S01]  /*0d90*/  UP2UR UR5, UPR, URZ, 0x1 ;  /* 0x00000001ff057883 */ /* 0x002fe20008000000 */
[----:B------:R-:W-:Y:S01]  /*0da0*/  ISETP.NE.AND P2, PT, R3, 0x2, PT ;  /* 0x000000020300780c */ /* 0x000fe20003f45270 */
[----:B------:R-:W-:Y:S01]  /*0db0*/  UISETP.NE.AND UP0, UPT, UR55, URZ, UPT ;  /* 0x000000ff3700728c */ /* 0x000fe2000bf05270 */
[----:B------:R-:W-:-:S03]  /*0dc0*/  NOP ;  /* 0x0000000000007918 */ /* 0x000fc60000000000 */
[----:B------:R-:W-:Y:S02]  /*0dd0*/  USEL UR4, URZ, 0x2, !UP0 ;  /* 0x00000002ff047887 */ /* 0x000fe4000c000000 */
[----:B------:R-:W-:Y:S02]  /*0de0*/  UISETP.NE.AND UP0, UPT, UR5, URZ, UPT ;  /* 0x000000ff0500728c */ /* 0x000fe4000bf05270 */
[----:B------:R-:W-:Y:S02]  /*0df0*/  USEL UR5, URZ, 0x2, !UP4 ;  /* 0x00000002ff057887 */ /* 0x000fe4000e000000 */
[----:B------:R-:W-:Y:S02]  /*0e00*/  USEL UR4, UR4, 0x1, !UP5 ;  /* 0x0000000104047887 */ /* 0x000fe4000e800000 */
[----:B------:R-:W-:Y:S01]  /*0e10*/  USEL UR5, UR5, 0x1, !UP5 ;  /* 0x0000000105057887 */ /* 0x000fe2000e800000 */
[----:B-----5:R-:W-:-:S13]  /*0e20*/  ISETP.NE.AND P1, PT, R2, RZ, PT ;  /* 0x000000ff0200720c */ /* 0x020fda0003f25270 */
[----:B------:R-:W-:Y:S05]  /*0e30*/  @P1 BRA `(.L_x_16) ;  /* 0x0000000000401947 */ /* 0x000fea0003800000 */
[----:B------:R-:W1:Y:S01]  /*0e40*/  S2UR UR8, SR_CgaCtaId ;  /* 0x00000000000879c3 */ /* 0x000e620000008800 */
        /* <DEDUP_REMOVED lines=15> */
.L_x_16:
[----:B------:R-:W-:Y:S01]  /*0f40*/  NOP ;  /* 0x0000000000007918 */ /* 0x000fe20000000000 */
[----:B------:R-:W-:Y:S05]  /*0f50*/  @!P2 BRA `(.L_x_17) ;  /* 0x000000000024a947 */ /* 0x000fea0003800000 */
[----:B------:R-:W-:Y:S01]  /*0f60*/  ISETP.NE.AND P1, PT, R3, RZ, PT ;  /* 0x000000ff0300720c */ /* 0x000fe20003f25270 */
[----:B-1----:R-:W-:Y:S02]  /*0f70*/  UP2UR UR6, UPR, URZ, 0x1 ;  /* 0x00000001ff067883 */ /* 0x002fe40008000000 */
[----:B------:R-:W-:Y:S01]  /*0f80*/  UPLOP3.LUT UP0, UPT, UPT, UPT, UPT, 0x80, 0x8 ;  /* 0x000000000008789c */ /* 0x000fe20003f0f070 */
[----:B------:R-:W-:-:S03]  /*0f90*/  UMOV UR7, URZ ;  /* 0x000000ff00077c82 */ /* 0x000fc60008000000 */
[----:B------:R-:W-:Y:S02]  /*0fa0*/  UP2UR UR40, UPR, URZ, 0x1 ;  /* 0x00000001ff287883 */ /* 0x000fe40008000000 */
[----:B------:R-:W-:-:S04]  /*0fb0*/  UISETP.NE.AND UP0, UPT, UR6, URZ, UPT ;  /* 0x000000ff0600728c */ /* 0x000fc8000bf05270 */
[----:B------:R-:W-:Y:S07]  /*0fc0*/  @P1 BRA `(.L_x_18) ;  /* 0x00000000001c1947 */ /* 0x000fee0003800000 */
[----:B------:R-:W-:Y:S01]  /*0fd0*/  UMOV UR7, 0x1 ;  /* 0x0000000100077882 */ /* 0x000fe20000000000 */
[----:B------:R-:W-:Y:S05]  /*0fe0*/  BRA `(.L_x_18) ;  /* 0x0000000000147947 */ /* 0x000fea0003800000 */
.L_x_17:
[----:B-1----:R-:W-:Y:S02]  /*0ff0*/  UP2UR UR6, UPR, URZ, 0x1 ;  /* 0x00000001ff067883 */ /* 0x002fe40008000000 */
[----:B------:R-:W-:Y:S01]  /*1000*/  UPLOP3.LUT UP0, UPT, UPT, UPT, UPT, 0x40, 0x4 ;  /* 0x000000000004789c */ /* 0x000fe20003f0e870 */
[----:B------:R-:W-:-:S03]  /*1010*/  UMOV UR7, 0x2 ;  /* 0x0000000200077882 */ /* 0x000fc60000000000 */
[----:B------:R-:W-:Y:S02]  /*1020*/  UP2UR UR40, UPR, URZ, 0x1 ;  /* 0x00000001ff287883 */ /* 0x000fe40008000000 */
[----:B------:R-:W-:Y:S02]  /*1030*/  UISETP.NE.AND UP0, UPT, UR6, URZ, UPT ;  /* 0x000000ff0600728c */ /* 0x000fe4000bf05270 */
.L_x_18:
[----:B------:R-:W1:Y:S02]  /*1040*/  SHFL.IDX PT, R2, R4, RZ, 0x1f ;  /* 0x00001fff04027589 */ /* 0x000e6400000e0000 */
[----:B-1----:R-:W-:-:S13]  /*1050*/  ISETP.NE.AND P1, PT, R2, RZ, PT ;  /* 0x000000ff0200720c */ /* 0x002fda0003f25270 */
[----:B------:R-:W-:Y:S05]  /*1060*/  @P1 BRA `(.L_x_19) ;  /* 0x0000000000301947 */ /* 0x000fea0003800000 */
[----:B------:R-:W1:Y:S01]  /*1070*/  S2UR UR8, SR_CgaCtaId ;  /* 0x00000000000879c3 */ /* 0x000e620000008800 */
[----:B------:R-:W-:Y:S01]  /*1080*/  UMOV UR9, 0x400 ;  /* 0x0000040000097882 */ /* 0x000fe20000000000 */
[----:B------:R-:W-:Y:S01]  /*1090*/  UMOV UR6, 0x80 ;  /* 0x0000008000067882 */ /* 0x000fe20000000000 */
[----:B------:R-:W-:Y:S01]  /*10a0*/  ELECT P1, URZ, PT ;  /* 0x0000000000ff782f */ /* 0x000fe20003820000 */
[----:B------:R-:W-:-:S04]  /*10b0*/  UIADD3 UR10, UPT, UPT, -UR6, 0x100000, URZ ;  /* 0x00100000060a7890 */ /* 0x000fc8000fffe1ff */
[----:B------:R-:W-:Y:S02]  /*10c0*/  USHF.L.U32 UR11, UR10, 0xb, URZ ;  /* 0x0000000b0a0b7899 */ /* 0x000fe400080006ff */
[----:B------:R-:W-:Y:S02]  /*10d0*/  USHF.L.U32 UR10, UR10, 0x1, URZ ;  /* 0x000000010a0a7899 */ /* 0x000fe400080006ff */
[----:B-1----:R-:W-:Y:S01]  /*10e0*/  ULEA UR8, UR8, UR9, 0x18 ;  /* 0x0000000908087291 */ /* 0x002fe2000f8ec0ff */
[----:B------:R-:W1:Y:S11]  /*10f0*/  FENCE.VIEW.ASYNC.S ;  /* 0x00000000000073c6 */ /* 0x000e760000000000 */
[----:B-1----:R1:W1:Y:S01]  /*1100*/  SYNCS.EXCH.64 URZ, [UR8+0x2c070], UR10 ;  /* 0x02c0700a08ff75b2 */ /* 0x0022620008000100 */
[----:B------:R1:W1:Y:S01]  /*1110*/  SYNCS.EXCH.64 URZ, [UR8+0x2c078], UR10 ;  /* 0x02c0780a08ff75b2 */ /* 0x0002620008000100 */
[----:B------:R-:W-:Y:S01]  /*1120*/  NOP ;  /* 0x0000000000007918 */ /* 0x000fe20000000000 */
.L_x_19:
[----:B------:R-:W-:Y:S01]  /*1130*/  NOP ;  /* 0x0000000000007918 */ /* 0x000fe20000000000 */
[----:B------:R-:W-:Y:S05]  /*1140*/  @!P2 BRA `(.L_x_20) ;  /* 0x000000000024a947 */ /* 0x000fea0003800000 */
[----:B------:R-:W-:Y:S01]  /*1150*/  ISETP.NE.AND P1, PT, R3, 0x1, PT ;  /* 0x000000010300780c */ /* 0x000fe20003f25270 */
        /* <DEDUP_REMOVED lines=8> */
.L_x_20:
[----:B-1----:R-:W-:Y:S02]  /*11e0*/  UP2UR UR8, UPR, URZ, 0x1 ;  /* 0x00000001ff087883 */ /* 0x002fe40008000000 */
[----:B------:R-:W-:Y:S01]  /*11f0*/  UPLOP3.LUT UP0, UPT, UPT, UPT, UPT, 0x40, 0x4 ;  /* 0x000000000004789c */ /* 0x000fe20003f0e870 */
[----:B------:R-:W-:-:S03]  /*1200*/  UMOV UR6, 0x2 ;  /* 0x0000000200067882 */ /* 0x000fc60000000000 */
[----:B------:R-:W-:Y:S02]  /*1210*/  UP2UR UR39, UPR, URZ, 0x1 ;  /* 0x00000001ff277883 */ /* 0x000fe40008000000 */
[----:B------:R-:W-:-:S11]  /*1220*/  UISETP.NE.AND UP0, UPT, UR8, URZ, UPT ;  /* 0x000000ff0800728c */ /* 0x000fd6000bf05270 */
.L_x_21:
[----:B------:R-:W1:Y:S01]  /*1230*/  SHFL.IDX PT, R2, R4, RZ, 0x1f ;  /* 0x00001fff04027589 */ /* 0x000e6200000e0000 */
[----:B------:R-:W-:Y:S02]  /*1240*/  USEL UR8, URZ, 0x1, !UP4 ;  /* 0x00000001ff087887 */ /* 0x000fe4000e000000 */
[----:B------:R-:W-:Y:S01]  /*1250*/  USEL UR12, URZ, 0x1, UP4 ;  /* 0x00000001ff0c7887 */ /* 0x000fe2000a000000 */
        /* <DEDUP_REMOVED lines=14> */
.L_x_22:
[----:B------:R-:W5:Y:S01]  /*1340*/  SHFL.IDX PT, R2, R4, RZ, 0x1f ;  /* 0x00001fff04027589 */ /* 0x000f6200000e0000 */
[----:B------:R-:W-:Y:S01]  /*1350*/  NOP ;  /* 0x0000000000007918 */ /* 0x000fe20000000000 */
[----:B-----5:R-:W-:-:S13]  /*1360*/  ISETP.NE.AND P1, PT, R2, RZ, PT ;  /* 0x000000ff0200720c */ /* 0x020fda0003f25270 */
[----:B------:R-:W-:Y:S05]  /*1370*/  @P1 BRA `(.L_x_23) ;  /* 0x0000000000481947 */ /* 0x000fea0003800000 */
[----:B------:R-:W5:Y:S01]  /*1380*/  S2UR UR11, SR_CgaCtaId ;  /* 0x00000000000b79c3 */ /* 0x000f620000008800 */
[----:B------:R-:W-:Y:S01]  /*1390*/  UMOV UR13, 0x400 ;  /* 0x00000400000d7882 */ /* 0x000fe20000000000 */
[----:B-1----:R-:W-:Y:S01]  /*13a0*/  UMOV UR10, 0x1 ;  /* 0x00000001000a7882 */ /* 0x002fe20000000000 */
        /* <DEDUP_REMOVED lines=8> */
[----:B-----5:R-:W-:Y:S01]  /*1430*/  ULEA UR11, UR11, UR13, 0x18 ;  /* 0x0000000d0b0b7291 */ /* 0x020fe2000f8ec0ff */
[----:B------:R-:W1:Y:S11]  /*1440*/  FENCE.VIEW.ASYNC.S ;  /* 0x00000000000073c6 */ /* 0x000e760000000000 */
[----:B-1----:R1:W1:Y:S01]  /*1450*/  SYNCS.EXCH.64 URZ, [UR11+0x2c090], UR14 ;  /* 0x02c0900e0bff75b2 */ /* 0x0022620008000100 */
[----:B------:R1:W1:Y:S01]  /*1460*/  SYNCS.EXCH.64 URZ, [UR11+0x2c0a0], UR16 ;  /* 0x02c0a0100bff75b2 */ /* 0x0002620008000100 */
[----:B------:R1:W1:Y:S01]  /*1470*/  SYNCS.EXCH.64 URZ, [UR11+0x2c098], UR14 ;  /* 0x02c0980e0bff75b2 */ /* 0x0002620008000100 */
[----:B------:R1:W1:Y:S01]  /*1480*/  SYNCS.EXCH.64 URZ, [UR11+0x2c0a8], UR16 ;  /* 0x02c0a8100bff75b2 */ /* 0x0002620008000100 */
[----:B------:R-:W-:Y:S01]  /*1490*/  NOP ;  /* 0x0000000000007918 */ /* 0x000fe20000000000 */
.L_x_23:
        /* <DEDUP_REMOVED lines=19> */
[----:B------:R1:W1:Y:S01]  /*15d0*/  SYNCS.EXCH.64 URZ, [UR11+0x2c0b8], UR14 ;  /* 0x02c0b80e0bff75b2 */ /* 0x0002620008000100 */
[----:B------:R1:W1:Y:S01]  /*15e0*/  SYNCS.EXCH.64 URZ, [UR11+0x2c0c8], UR16 ;  /* 0x02c0c8100bff75b2 */ /* 0x0002620008000100 */
[----:B------:R-:W-:Y:S01]  /*15f0*/  NOP ;  /* 0x0000000000007918 */ /* 0x000fe20000000000 */
.L_x_24:
[----:B------:R-:W5:Y:S01]  /*1600*/  SHFL.IDX PT, R4, R4, RZ, 0x1f ;  /* 0x00001fff04047589 */ /* 0x000f6200000e0000 */
[----:B------:R-:W1:Y:S01]  /*1610*/  S2UR UR26, SR_CTAID.X ;  /* 0x00000000001a79c3 */ /* 0x000e620000002500 */
[----:B------:R-:W-:Y:S01]  /*1620*/  NOP ;  /* 0x0000000000007918 */ /* 0x000fe20000000000 */
[----:B-----5:R-:W-:-:S13]  /*1630*/  ISETP.NE.AND P1, PT, R4, RZ, PT ;  /* 0x000000ff0400720c */ /* 0x020fda0003f25270 */
[----:B-1----:R-:W-:Y:S05]  /*1640*/  @P1 BRA `(.L_x_25) ;  /* 0x0000000000301947 */ /* 0x002fea0003800000 */
        /* <DEDUP_REMOVED lines=12> */
.L_x_25:
[----:B------:R-:W-:Y:S01]  /*1710*/  ISETP.GT.AND P1, PT, R3, 0x3, PT ;  /* 0x000000030300780c */ /* 0x000fe20003f24270 */
[----:B------:R-:W-:Y:S01]  /*1720*/  NOP ;  /* 0x0000000000007918 */ /* 0x000fe20000000000 */
[----:B------:R-:W-:Y:S01]  /*1730*/  MOV R2, UR12 ;  /* 0x0000000c00027c02 */ /* 0x000fe20008000f00 */
[----:B------:R-:W-:Y:S01]  /*1740*/  UMOV UR38, UR26 ;  /* 0x0000001a00267c82 */ /* 0x000fe20008000000 */
[----:B-1234-:R-:W-:Y:S09]  /*1750*/  BAR.SYNC.DEFER_BLOCKING 0x0 ;  /* 0x0000000000007b1d */ /* 0x01eff20000010000 */
[----:B------:R-:W-:Y:S05]  /*1760*/  @P1 BRA `(.L_x_26) ;  /* 0x0000015000f41947 */ /* 0x000fea0003800000 */
[----:B------:R-:W-:-:S13]  /*1770*/  ISETP.GE.U32.AND P0, PT, R3, 0x2, PT ;  /* 0x000000020300780c */ /* 0x000fda0003f06070 */
[----:B------:R-:W-:Y:S05]  /*1780*/  @!P0 BRA `(.L_x_27) ;  /* 0x000000f800608947 */ /* 0x000fea0003800000 */
[----:B------:R-:W-:Y:S05]  /*1790*/  @!P2 BRA `(.L_x_28) ;  /* 0x0000002c008ca947 */ /* 0x000fea0003800000 */
[----:B------:R-:W-:-:S08]  /*17a0*/  NOP ;  /* 0x0000000000007918 */ /* 0x000fd00000000000 */
[----:B------:R-:W1:-:S00]  /*17b0*/  USETMAXREG.DEALLOC.CTAPOOL 0x20 ;  /* 0x00000020000079c8 */ /* 0x000e4000080e0500 */
[----:B-1----:R-:W1:Y:S02]  /*17c0*/  LDC R0, c[0x0][0x900] ;  /* 0x00024000ff007b82 */ /* 0x002e640000000800 */
[----:B-1----:R-:W-:-:S13]  /*17d0*/  ISETP.LE.AND P0, PT, R0, UR38, PT ;  /* 0x0000002600007c0c */ /* 0x002fda000bf03270 */
[----:B------:R-:W-:Y:S05]  /*17e0*/  @P0 EXIT ;  /* 0x000000000000094d */ /* 0x000fea0003800000 */
[----:B------:R-:W1:Y:S01]  /*17f0*/  S2UR UR6, SR_CgaCtaId ;  /* 0x00000000000679c3 */ /* 0x000e620000008800 */
[----:B------:R-:W-:Y:S01]  /*1800*/  UMOV UR7, 0x400 ;  /* 0x0000040000077882 */ /* 0x000fe20000000000 */
[----:B------:R-:W-:Y:S01]  /*1810*/  HFMA2 R6, -RZ, RZ, 0, 0 ;  /* 0x00000000ff067431 */ /* 0x000fe200000001ff */
[----:B------:R-:W-:Y:S01]  /*1820*/  PRMT R7, RZ, 0x7610, R7 ;  /* 0x00007610ff077816 */ /* 0x000fe20000000007 */
[----:B------:R-:W-:Y:S02]  /*1830*/  ULOP3.LUT UR15, UR4, 0x1, URZ, 0xc0, !UPT ;  /* 0x00000001040f7892 */ /* 0x000fe4000f8ec0ff */
[----:B------:R-:W-:Y:S01]  /*1840*/  ULOP3.LUT UR14, UR5, 0x1, URZ, 0xc0, !UPT ;  /* 0x00000001050e7892 */ /* 0x000fe2000f8ec0ff */
[----:B------:R-:W-:Y:S01]  /*1850*/  UMOV UR25, URZ ;  /* 0x000000ff00197c82 */ /* 0x000fe20008000000 */
[----:B------:R-:W-:Y:S01]  /*1860*/  UMOV UR24, 0x1 ;  /* 0x0000000100187882 */ /* 0x000fe20000000000 */
[----:B------:R-:W-:Y:S01]  /*1870*/  UMOV UR23, 0x1 ;  /* 0x0000000100177882 */ /* 0x000fe20000000000 */
[----:B------:R-:W-:Y:S01]  /*1880*/  UMOV UR22, 0x1 ;  /* 0x0000000100167882 */ /* 0x000fe20000000000 */
[----:B------:R-:W-:Y:S01]  /*1890*/  UMOV UR13, URZ ;  /* 0x000000ff000d7c82 */ /* 0x000fe20008000000 */
[----:B-1----:R-:W-:-:S04]  /*18a0*/  ULEA UR6, UR6, UR7, 0x18 ;  /* 0x0000000706067291 */ /* 0x002fc8000f8ec0ff */
[----:B------:R-:W-:-:S04]  /*18b0*/  UIADD3 UR6, UPT, UPT, UR6, 0x10000, URZ ;  /* 0x0001000006067890 */ /* 0x000fc8000fffe0ff */
[----:B------:R-:W-:-:S03]  /*18c0*/  USHF.R.U32.HI UR16, URZ, 0x4, UR6 ;  /* 0x00000004ff107899 */ /* 0x000fc60008011606 */
[----:B------:R-:W-:Y:S01]  /*18d0*/  UMOV UR6, URZ ;  /* 0x000000ff00067c82 */ /* 0x000fe20008000000 */
[----:B------:R-:W-:-:S04]  /*18e0*/  ULOP3.LUT UR16, UR16, 0x3fff, URZ, 0xc0, !UPT ;  /* 0x00003fff10107892 */ /* 0x000fc8000f8ec0ff */
[----:B------:R-:W-:-:S12]  /*18f0*/  ULOP3.LUT UR16, UR16, 0x10000, URZ, 0xfc, !UPT ;  /* 0x0001000010107892 */ /* 0x000fd8000f8efcff */
.L_x_89:
[----:B------:R-:W1:Y:S01]  /*1900*/  LDCU.64 UR4, c[0x0][0x908] ;  /* 0x00012100ff0477ac */ /* 0x000e620008000a00 */
[----:B--2---:R-:W2:Y:S01]  /*1910*/  LDCU UR7, c[0x0][0x904] ;  /* 0x00012080ff0777ac */ /* 0x004ea20008000800 */
[----:B-1----:R-:W-:Y:S01]  /*1920*/  UIMAD.WIDE.U32 UR8, UR26, UR4, URZ ;  /* 0x000000041a0872a5 */ /* 0x002fe2000f8e00ff */
[----:B------:R-:W1:Y:S01]  /*1930*/  LDCU UR4, c[0x0][0x380] ;  /* 0x00007000ff0477ac */ /* 0x000e620008000800 */
[----:B--2---:R-:W-:Y:S02]  /*1940*/  UISETP.NE.AND UP0, UPT, UR7, 0x1, UPT ;  /* 0x000000010700788c */ /* 0x004fe4000bf05270 */
[----:B------:R-:W-:-:S04]  /*1950*/  USHF.R.U32.HI UR5, URZ, UR5, UR9 ;  /* 0x00000005ff057299 */ /* 0x000fc80008011609 */
[----:B------:R-:W-:-:S04]  /*1960*/  USEL UR5, UR26, UR5, !UP0 ;  /* 0x000000051a057287 */ /* 0x000fc8000c000000 */
[----:B------:R-:W-:-:S04]  /*1970*/  UIADD3 UR5, UPT, UPT, -UR5, URZ, URZ ;  /* 0x000000ff05057290 */ /* 0x000fc8000fffe1ff */
[----:B------:R-:W-:-:S04]  /*1980*/  UIMAD UR5, UR7, UR5, UR26 ;  /* 0x00000005070572a4 */ /* 0x000fc8000f8e021a */
[----:B------:R-:W-:-:S04]  /*1990*/  USHF.L.U32 UR5, UR5, 0x8, URZ ;  /* 0x0000000805057899 */ /* 0x000fc800080006ff */
[----:B-1----:R-:W-:-:S09]  /*19a0*/  UISETP.GE.AND UP0, UPT, UR5, UR4, UPT ;  /* 0x000000040500728c */ /* 0x002fd2000bf06270 */
[----:B------:R-:W-:Y:S05]  /*19b0*/  BRA.U UP0, `(.L_x_29) ;  /* 0x0000002900ec7547 */ /* 0x000fea000b800000 */
[----:B------:R-:W-:-:S13]  /*19c0*/  LOP3.LUT P0, RZ, R7, 0xff, RZ, 0xc0, !PT ;  /* 0x000000ff07ff7812 */ /* 0x000fda000780c0ff */
[----:B------:R-:W-:Y:S05]  /*19d0*/  @P0 BRA `(.L_x_30) ;  /* 0x0000000000940947 */ /* 0x000fea0003800000 */
[----:B------:R-:W1:Y:S01]  /*19e0*/  S2UR UR5, SR_CgaCtaId ;  /* 0x00000000000579c3 */ /* 0x000e620000008800 */
[----:B------:R-:W-:Y:S01]  /*19f0*/  UMOV UR7, 0x40 ;  /* 0x0000004000077882 */ /* 0x000fe20000000000 */
[----:B------:R-:W-:Y:S01]  /*1a00*/  NOP ;  /* 0x0000000000007918 */ /* 0x000fe20000000000 */
[----:B------:R-:W-:Y:S01]  /*1a10*/  UMOV UR4, 0x400 ;  /* 0x0000040000047882 */ /* 0x000fe20000000000 */
[----:B-1----:R-:W-:Y:S02]  /*1a20*/  ULEA UR7, UR5, UR7, 0x18 ;  /* 0x0000000705077291 */ /* 0x002fe4000f8ec0ff */
[----:B------:R-:W-:-:S07]  /*1a30*/  ULEA UR5, UR5, UR4, 0x18 ;  /* 0x0000000405057291 */ /* 0x000fce000f8ec0ff */
[----:B------:R-:W1:Y:S02]  /*1a40*/  LDS.U8 R0, [UR7+0x1c] ;  /* 0x00001c07ff007984 */ /* 0x000e640008000000 */
[----:B-1----:R-:W-:-:S13]  /*1a50*/  ISETP.NE.AND P0, PT, R0, RZ, PT ;  /* 0x000000ff0000720c */ /* 0x002fda0003f05270 */
[----:B------:R-:W-:Y:S05]  /*1a60*/  @P0 BRA `(.L_x_31) ;  /* 0x0000000000580947 */ /* 0x000fea0003800000 */
[----:B------:R-:W-:-:S13]  /*1a70*/  ELECT P0, URZ, PT ;  /* 0x0000000000ff782f */ /* 0x000fda0003800000 */
[----:B------:R-:W-:Y:S05]  /*1a80*/  @!P0 BRA `(.L_x_32) ;  /* 0x0000000000608947 */ /* 0x000fea0003800000 */
[----:B------:R-:W-:Y:S01]  /*1a90*/  UMOV UR4, 0x10 ;  /* 0x0000001000047882 */ /* 0x000fe20000000000 */
[----:B------:R-:W-:Y:S01]  /*1aa0*/  HFMA2 R0, -RZ, RZ, 0, 5.9604644775390625e-08 ;  /* 0x00000001ff007431 */ /* 0x000fe200000001ff */
[----:B------:R-:W-:-:S03]  /*1ab0*/  MOV R2, 0xffff ;  /* 0x0000ffff00027802 */ /* 0x000fc60000000f00 */
[----:B------:R-:W-:Y:S04]  /*1ac0*/  DEPBAR.LE SB1, 0x36 ;  /* 0x00009d800000791a */ /* 0x000fe80000000000 */
[----:B------:R-:W1:Y:S02]  /*1ad0*/  UTCATOMSWS.FIND_AND_SET.ALIGN UP0, UR4, UR4 ;  /* 0x00000004000475e3 */ /* 0x000e640008000800 */
[----:B-1----:R-:W-:Y:S01]  /*1ae0*/  MOV R3, UR4 ;  /* 0x0000000400037c02 */ /* 0x002fe20008000f00 */
[----:B------:R-:W-:Y:S06]  /*1af0*/  BRA.U UP0, `(.L_x_33) ;  /* 0x0000000100187547 */ /* 0x000fec000b800000 */
.L_x_34:
[----:B------:R-:W-:Y:S05]  /*1b00*/  NANOSLEEP 0x64 ;  /* 0x000000640000795d */ /* 0x000fea0003800000 */
[----:B------:R-:W-:-:S05]  /*1b10*/  UMOV UR4, 0x10 ;  /* 0x0000001000047882 */ /* 0x000fca0000000000 */
[----:B------:R-:W-:Y:S04]  /*1b20*/  DEPBAR.LE SB1, 0x36 ;  /* 0x00009d800000791a */ /* 0x000fe80000000000 */
[----:B------:R-:W1:Y:S02]  /*1b30*/  UTCATOMSWS.FIND_AND_SET.ALIGN UP0, UR4, UR4 ;  /* 0x00000004000475e3 */ /* 0x000e640008000800 */
[----:B-1----:R-:W-:Y:S01]  /*1b40*/  MOV R3, UR4 ;  /* 0x0000000400037c02 */ /* 0x002fe20008000f00 */
[----:B------:R-:W-:Y:S05]  /*1b50*/  BRA.U !UP0, `(.L_x_34) ;  /* 0xfffffffd08e87547 */ /* 0x000fea000b83ffff */
.L_x_33:
[-C--:B------:R-:W-:Y:S02]  /*1b60*/  SHF.L.U32 R2, R2, R3.reuse, RZ ;  /* 0x0000000302027219 */ /* 0x080fe400000006ff */
[----:B------:R-:W-:Y:S01]  /*1b70*/  SHF.L.U32 R0, R0, R3, RZ ;  /* 0x0000000300007219 */ /* 0x000fe200000006ff */
[----:B------:R-:W-:Y:S02]  /*1b80*/  IMAD.SHL.U32 R3, R3, 0x20, RZ ;  /* 0x0000002003037824 */ /* 0x000fe400078e00ff */
[----:B------:R1:W-:Y:S04]  /*1b90*/  ATOMS.OR RZ, [UR7+0x14], R2 ;  /* 0x00001402ffff798c */ /* 0x0003e8000b000007 */
[----:B------:R1:W-:Y:S04]  /*1ba0*/  ATOMS.OR RZ, [UR7+0x18], R0 ;  /* 0x00001800ffff798c */ /* 0x0003e8000b000007 */
[----:B------:R1:W-:Y:S01]  /*1bb0*/  STS [UR5+0x2c0e0], R3 ;  /* 0x02c0e003ff007988 */ /* 0x0003e20008000805 */
[----:B------:R-:W-:Y:S05]  /*1bc0*/  BRA `(.L_x_32) ;  /* 0x0000000000107947 */ /* 0x000fea0003800000 */
.L_x_31:
[----:B------:R-:W-:Y:S02]  /*1bd0*/  MOV R0, 0xffffffff ;  /* 0xffffffff00007802 */ /* 0x000fe40000000f00 */
[----:B------:R-:W-:-:S03]  /*1be0*/  MOV R2, 0x1c10 ;  /* 0x00001c1000027802 */ /* 0x000fc60000000f00 */
[----:B------:R1:W-:Y:S04]  /*1bf0*/  STS [UR5+0x2c0e0], R0 ;  /* 0x02c0e000ff007988 */ /* 0x0003e80008000805 */
[----:B-1----:R-:W-:Y:S05]  /*1c00*/  CALL.REL.NOINC `($__internal_1_$__cuda_sm10x_tcgen05_guardrail_trap_phase_invalid_during_alloc) ;  /* 0x000001c000347944 */ /* 0x002fea0003c00000 */
.L_x_32:
[----:B------:R-:W-:Y:S05]  /*1c10*/  WARPSYNC.ALL ;  /* 0x0000000000007948 */ /* 0x000fea0003800000 */
[----:B------:R-:W-:Y:S01]  /*1c20*/  NOP ;  /* 0x0000000000007918 */ /* 0x000fe20000000000 */
.L_x_30:
[----:B------:R-:W2:Y:S01]  /*1c30*/  LDCU UR4, c[0x0][0x384] ;  /* 0x00007080ff0477ac */ /* 0x000ea20008000800 */
[----:B------:R-:W-:Y:S01]  /*1c40*/  HFMA2 R7, -RZ, RZ, 0, 5.9604644775390625e-08 ;  /* 0x00000001ff077431 */ /* 0x000fe200000001ff */
[----:B--2---:R-:W-:-:S09]  /*1c50*/  UISETP.NE.AND UP0, UPT, UR4, URZ, UPT ;  /* 0x000000ff0400728c */ /* 0x004fd2000bf05270 */
[----:B------:R-:W-:Y:S05]  /*1c60*/  BRA.U !UP0, `(.L_x_29) ;  /* 0x0000002908407547 */ /* 0x000fea000b800000 */
[----:B------:R-:W-:Y:S04]  /*1c70*/  BSSY.RECONVERGENT B0, `(.L_x_35) ;  /* 0x0000003000007945 */ /* 0x000fe80003800200 */
[----:B------:R-:W-:Y:S05]  /*1c80*/  @!P4 BRA `(.L_x_36) ;  /* 0x000000000004c947 */ /* 0x000fea0003800000 */
[----:B------:R-:W-:Y:S05]  /*1c90*/  BPT.TRAP 0x1 ;  /* 0x000000040000795c */ /* 0x000fea0000300000 */
.L_x_36:
[----:B------:R-:W-:Y:S05]  /*1ca0*/  BSYNC.RECONVERGENT B0 ;  /* 0x0000000000007941 */ /* 0x000fea0003800200 */
.L_x_35:
[----:B------:R-:W2:Y:S01]  /*1cb0*/  S2UR UR12, SR_CgaCtaId ;  /* 0x00000000000c79c3 */ /* 0x000ea20000008800 */
[----:B------:R-:W-:Y:S01]  /*1cc0*/  UMOV UR5, 0x400 ;  /* 0x0000040000057882 */ /* 0x000fe20000000000 */
[----:B------:R-:W-:Y:S01]  /*1cd0*/  SHF.L.U32 R5, R6, 0x1f, RZ ;  /* 0x0000001f06057819 */ /* 0x000fe200000006ff */
[----:B--2---:R-:W-:-:S09]  /*1ce0*/  ULEA UR12, UR12, UR5, 0x18 ;  /* 0x000000050c0c7291 */ /* 0x004fd2000f8ec0ff */
[----:B------:R-:W2:Y:S02]  /*1cf0*/  SYNCS.PHASECHK.TRANS64.TRYWAIT P0, [UR12+0x2c000], R5 ;  /* 0x02c00005ff0075a7 */ /* 0x000ea4000800110c */
[----:B--2---:R-:W-:Y:S05]  /*1d00*/  @!P0 BRA `(.L_x_37) ;  /* 0x000001a800708947 */ /* 0x004fea0003800000 */
.L_x_417:
[----:B------:R-:W-:Y:S05]  /*1d10*/  BRA.U !UP1, `(.L_x_38) ;  /* 0x0000000109047547 */ /* 0x000fea000b800000 */
[----:B------:R-:W-:Y:S05]  /*1d20*/  BPT.TRAP 0x1 ;  /* 0x000000040000795c */ /* 0x000fea0000300000 */
.L_x_38:
[----:B------:R-:W-:Y:S01]  /*1d30*/  ULEA UR5, UR6, UR12, 0x3 ;  /* 0x0000000c06057291 */ /* 0x000fe2000f8e18ff */
[----:B-1----:R-:W-:Y:S01]  /*1d40*/  MOV R3, UR13 ;  /* 0x0000000d00037c02 */ /* 0x002fe20008000f00 */
[----:B------:R-:W-:-:S03]  /*1d50*/  UISETP.NE.AND UP4, UPT, UR15, URZ, UPT ;  /* 0x000000ff0f00728c */ /* 0x000fc6000bf85270 */
[----:B------:R-:W-:-:S04]  /*1d60*/  SHF.L.U32 R3, R3, 0x1f, RZ ;  /* 0x0000001f03037819 */ /* 0x000fc800000006ff */
[----:B------:R-:W1:Y:S02]  /*1d70*/  SYNCS.PHASECHK.TRANS64.TRYWAIT P0, [UR5+0x2c020], R3 ;  /* 0x02c02003ff0075a7 */ /* 0x000e640008001105 */
[----:B-1----:R-:W-:Y:S05]  /*1d80*/  @!P0 BRA `(.L_x_39) ;  /* 0x000001a800688947 */ /* 0x002fea0003800000 */
.L_x_419:
[----:B------:R-:W-:-:S04]  /*1d90*/  UIADD3 UR21, UPT, UPT, UR6, 0x1, URZ ;  /* 0x0000000106157890 */ /* 0x000fc8000fffe0ff */
[----:B------:R-:W-:-:S04]  /*1da0*/  UISETP.NE.AND UP0, UPT, UR21, 0x3, UPT ;  /* 0x000000031500788c */ /* 0x000fc8000bf05270 */
[----:B------:R-:W-:Y:S02]  /*1db0*/  USEL UR7, URZ, 0x1, UP0 ;  /* 0x00000001ff077887 */ /* 0x000fe40008000000 */
[----:B------:R-:W-:Y:S02]  /*1dc0*/  USEL UR21, UR21, URZ, UP0 ;  /* 0x000000ff15157287 */ /* 0x000fe40008000000 */
[----:B------:R-:W-:Y:S01]  /*1dd0*/  ULOP3.LUT UR13, UR13, UR7, URZ, 0x3c, !UPT ;  /* 0x000000070d0d7292 */ /* 0x000fe2000f8e3cff */
[----:B------:R-:W-:Y:S11]  /*1de0*/  BRA.U UP4, `(.L_x_40) ;  /* 0x0000000104047547 */ /* 0x000ff6000b800000 */
[----:B------:R-:W-:Y:S05]  /*1df0*/  BPT.TRAP 0x1 ;  /* 0x000000040000795c */ /* 0x000fea0000300000 */
.L_x_40:
[----:B------:R-:W-:Y:S01]  /*1e00*/  IMAD.U32 R9, RZ, RZ, UR22 ;  /* 0x00000016ff097e24 */ /* 0x000fe2000f8e00ff */
[----:B------:R-:W-:Y:S01]  /*1e10*/  USHF.R.U32.HI UR18, URZ, 0x4, UR12 ;  /* 0x00000004ff127899 */ /* 0x000fe2000801160c */
[----:B------:R-:W-:Y:S01]  /*1e20*/  MOV R4, RZ ;  /* 0x000000ff00047202 */ /* 0x000fe20000000f00 */
[----:B-1----:R-:W-:Y:S02]  /*1e30*/  IMAD.MOV.U32 R3, RZ, RZ, RZ ;  /* 0x000000ffff037224 */ /* 0x002fe400078e00ff */
[----:B------:R-:W-:Y:S01]  /*1e40*/  SHF.L.U32 R9, R9, 0x1f, RZ ;  /* 0x0000001f09097819 */ /* 0x000fe200000006ff */
[----:B------:R-:W-:-:S03]  /*1e50*/  ULOP3.LUT UR18, UR18, 0x3fff, URZ, 0xc0, !UPT ;  /* 0x00003fff12127892 */ /* 0x000fc6000f8ec0ff */
[----:B------:R-:W1:Y:S01]  /*1e60*/  SYNCS.PHASECHK.TRANS64.TRYWAIT P0, [UR12+0x2c058], R9 ;  /* 0x02c05809ff0075a7 */ /* 0x000e62000800110c */
[----:B------:R-:W-:Y:S01]  /*1e70*/  ULOP3.LUT UR18, UR18, 0x10000, URZ, 0xfc, !UPT ;  /* 0x0001000012127892 */ /* 0x000fe2000f8efcff */
[----:B-1----:R-:W-:Y:S11]  /*1e80*/  @!P0 BRA `(.L_x_41) ;  /* 0x000001a800408947 */ /* 0x002ff60003800000 */
.L_x_421:
[----:B------:R-:W-:Y:S01]  /*1e90*/  IMAD.MOV.U32 R2, RZ, RZ, RZ ;  /* 0x000000ffff027224 */ /* 0x000fe200078e00ff */
[----:B------:R-:W-:Y:S01]  /*1ea0*/  R2UR UR10, R4 ;  /* 0x00000000040a72ca */ /* 0x000fe200000e0000 */
[----:B-1----:R-:W-:Y:S01]  /*1eb0*/  IMAD.MOV.U32 R0, RZ, RZ, RZ ;  /* 0x000000ffff007224 */ /* 0x002fe200078e00ff */
[----:B------:R-:W-:Y:S01]  /*1ec0*/  R2UR UR9, R3 ;  /* 0x00000000030972ca */ /* 0x000fe200000e0000 */
[----:B------:R-:W-:Y:S01]  /*1ed0*/  ULEA UR74, UR6, UR16, 0xa ;  /* 0x00000010064a7291 */ /* 0x000fe2000f8e50ff */
[----:B------:R-:W-:Y:S01]  /*1ee0*/  R2UR UR8, R2 ;  /* 0x00000000020872ca */ /* 0x000fe200000e0000 */
[----:B------:R-:W-:Y:S01]  /*1ef0*/  UIADD3 UR70, UPT, UPT, UR18, 0x2, URZ ;  /* 0x0000000212467890 */ /* 0x000fe2000fffe0ff */
        /* <DEDUP_REMOVED lines=9> */
[----:B------:R-:W-:-:S02]  /*1f90*/  UIADD3 UR64, UPT, UPT, UR74, 0x6, URZ ;  /* 0x000000064a407890 */ /* 0x000fc4000fffe0ff */
[----:B------:R-:W-:Y:S02]  /*1fa0*/  UIADD3 UR58, UPT, UPT, UR18, 0x400, URZ ;  /* 0x00000400123a7890 */ /* 0x000fe4000fffe0ff */
[----:B------:R-:W-:Y:S02]  /*1fb0*/  UIADD3 UR60, UPT, UPT, UR74, 0x200, URZ ;  /* 0x000002004a3c7890 */ /* 0x000fe4000fffe0ff */
[----:B------:R-:W-:Y:S02]  /*1fc0*/  UIADD3 UR54, UPT, UPT, UR18, 0x402, URZ ;  /* 0x0000040212367890 */ /* 0x000fe4000fffe0ff */
[----:B------:R-:W-:Y:S02]  /*1fd0*/  UIADD3 UR56, UPT, UPT, UR74, 0x202, URZ ;  /* 0x000002024a387890 */ /* 0x000fe4000fffe0ff */
[----:B------:R-:W-:Y:S02]  /*1fe0*/  UIADD3 UR50, UPT, UPT, UR18, 0x404, URZ ;  /* 0x0000040412327890 */ /* 0x000fe4000fffe0ff */
[----:B------:R-:W-:Y:S01]  /*1ff0*/  UIADD3 UR52, UPT, UPT, UR74, 0x204, URZ ;  /* 0x000002044a347890 */ /* 0x000fe2000fffe0ff */
[----:B------:R-:W-:Y:S01]  /*2000*/  UMOV UR42, 0x0 ;  /* 0x00000000002a7882 */ /* 0x000fe20000000000 */
[----:B------:R-:W-:Y:S01]  /*2010*/  UMOV UR43, 0x8100490 ;  /* 0x08100490002b7882 */ /* 0x000fe20000000000 */
[----:B------:R-:W-:Y:S01]  /*2020*/  UMOV UR44, UR18 ;  /* 0x00000012002c7c82 */ /* 0x000fe20008000000 */
[----:B------:R-:W-:Y:S01]  /*2030*/  UMOV UR45, 0x40004040 ;  /* 0x40004040002d7882 */ /* 0x000fe20000000000 */
[----:B------:R-:W-:Y:S01]  /*2040*/  UIADD3 UR46, UPT, UPT, UR18, 0x406, URZ ;  /* 0x00000406122e7890 */ /* 0x000fe2000fffe0ff */
[----:B------:R-:W-:Y:S01]  /*2050*/  UMOV UR75, 0x40004040 ;  /* 0x40004040004b7882 */ /* 0x000fe20000000000 */
[----:B------:R-:W-:Y:S01]  /*2060*/  UIADD3 UR48, UPT, UPT, UR74, 0x206, URZ ;  /* 0x000002064a307890 */ /* 0x000fe2000fffe0ff */
[----:B------:R1:W-:Y:S01]  /*2070*/  UTCHMMA gdesc[UR44], gdesc[UR74], tmem[UR10], tmem[UR42], idesc[UR43], !UPT ;  /* 0x00ff2a4a2c0075ea */ /* 0x0003e2000f80000a */
[----:B------:R-:W-:Y:S01]  /*2080*/  UMOV UR40, 0x0 ;  /* 0x0000000000287882 */ /* 0x000fe20000000000 */
        /* <DEDUP_REMOVED lines=11> */
[----:B------:R1:W-:Y:S01]  /*2140*/  UTCHMMA gdesc[UR70], gdesc[UR72], tmem[UR9], tmem[UR40], idesc[UR41], UPT ;  /* 0x00ff2848460075ea */ /* 0x0003e2000b800009 */
        /* <DEDUP_REMOVED lines=20> */
[----:B------:R1:W-:Y:S01]  /*2290*/  UTCHMMA gdesc[UR50], gdesc[UR52], tmem[UR11], tmem[UR30], idesc[UR31], UPT ;  /* 0x00ff1e34320075ea */ /* 0x0003e2000b80000b */
[----:B------:R1:W-:Y:S01]  /*22a0*/  UTCHMMA gdesc[UR46], gdesc[UR48], tmem[UR6], tmem[UR28], idesc[UR29], UPT ;  /* 0x00ff1c302e0075ea */ /* 0x0003e2000b800006 */
[----:B------:R-:W-:Y:S05]  /*22b0*/  BRA.U UP4, `(.L_x_42) ;  /* 0x0000000104047547 */ /* 0x000fea000b800000 */
[----:B-1----:R-:W-:Y:S05]  /*22c0*/  BPT.TRAP 0x1 ;  /* 0x000000040000795c */ /* 0x002fea0000300000 */
.L_x_42:
[----:B-1----:R-:W-:Y:S01]  /*22d0*/  UIADD3 UR6, UPT, UPT, UR12, 0x2c050, URZ ;  /* 0x0002c0500c067890 */ /* 0x002fe2000fffe0ff */
[----:B------:R-:W-:Y:S08]  /*22e0*/  BSSY.RECONVERGENT B0, `(.L_x_43) ;  /* 0x0000004000007945 */ /* 0x000ff00003800200 */
[----:B------:R1:W-:Y:S01]  /*22f0*/  UTCBAR [UR6], URZ ;  /* 0x000000ff060073e9 */ /* 0x0003e200080000ff */
[----:B------:R-:W-:Y:S05]  /*2300*/  @!P4 BRA `(.L_x_44) ;  /* 0x000000000004c947 */ /* 0x000fea0003800000 */
[----:B-1----:R-:W-:Y:S05]  /*2310*/  BPT.TRAP 0x1 ;  /* 0x000000040000795c */ /* 0x002fea0000300000 */
.L_x_44:
[----:B-1----:R-:W-:Y:S05]  /*2320*/  BSYNC.RECONVERGENT B0 ;  /* 0x0000000000007941 */ /* 0x002fea0003800200 */
.L_x_43:
[----:B------:R-:W1:Y:S01]  /*2330*/  SYNCS.PHASECHK.TRANS64.TRYWAIT P0, [UR12+0x2c008], R5 ;  /* 0x02c00805ff0075a7 */ /* 0x000e62000800110c */
[----:B------:R-:W-:Y:S01]  /*2340*/  UISETP.NE.AND UP3, UPT, UR14, URZ, UPT ;  /* 0x000000ff0e00728c */ /* 0x000fe2000bf65270 */
[----:B-1----:R-:W-:Y:S10]  /*2350*/  @!P0 BRA `(.L_x_45) ;  /* 0x000001a400248947 */ /* 0x002ff40003800000 */
.L_x_423:
[----:B------:R-:W-:Y:S05]  /*2360*/  BRA.U UP3, `(.L_x_46) ;  /* 0x0000000103047547 */ /* 0x000fea000b800000 */
[----:B------:R-:W-:Y:S05]  /*2370*/  BPT.TRAP 0x1 ;  /* 0x000000040000795c */ /* 0x000fea0000300000 */
.L_x_46:
[----:B-1----:R-:W-:Y:S02]  /*2380*/  IMAD.U32 R5, RZ, RZ, UR23 ;  /* 0x00000017ff057e24 */ /* 0x002fe4000f8e00ff */
[----:B------:R-:W-:Y:S02]  /*2390*/  HFMA2 R4, -RZ, RZ, 0, 7.62939453125e-06 ;  /* 0x00000080ff047431 */ /* 0x000fe400000001ff */
[----:B------:R-:W-:Y:S01]  /*23a0*/  IMAD.MOV.U32 R3, RZ, RZ, 0x80 ;  /* 0x00000080ff037424 */ /* 0x000fe200078e00ff */
[----:B------:R-:W-:-:S04]  /*23b0*/  SHF.L.U32 R5, R5, 0x1f, RZ ;  /* 0x0000001f05057819 */ /* 0x000fc800000006ff */
[----:B------:R-:W1:Y:S02]  /*23c0*/  SYNCS.PHASECHK.TRANS64.TRYWAIT P0, [UR12+0x2c068], R5 ;  /* 0x02c06805ff0075a7 */ /* 0x000e64000800110c */
[----:B-1----:R-:W-:Y:S05]  /*23d0*/  @!P0 BRA `(.L_x_47) ;  /* 0x000001a4001c8947 */ /* 0x002fea0003800000 */
.L_x_425:
[----:B------:R-:W-:Y:S01]  /*23e0*/  IMAD.MOV.U32 R2, RZ, RZ, 0x80 ;  /* 0x00000080ff027424 */ /* 0x000fe200078e00ff */
[----:B------:R-:W-:Y:S01]  /*23f0*/  R2UR UR19, R4 ;  /* 0x00000000041372ca */ /* 0x000fe200000e0000 */
[----:B-1----:R-:W-:Y:S01]  /*2400*/  IMAD.MOV.U32 R0, RZ, RZ, 0x80 ;  /* 0x00000080ff007424 */ /* 0x002fe200078e00ff */
[----:B------:R-:W-:Y:S01]  /*2410*/  R2UR UR17, R3 ;  /* 0x00000000031172ca */ /* 0x000fe200000e0000 */
[----:B------:R-:W-:Y:S01]  /*2420*/  IMAD.MOV.U32 R4, RZ, RZ, 0x80 ;  /* 0x00000080ff047424 */ /* 0x000fe200078e00ff */
[----:B------:R-:W-:Y:S01]  /*2430*/  R2UR UR11, R2 ;  /* 0x00000000020b72ca */ /* 0x000fe200000e0000 */
[----:B------:R-:W-:Y:S01]  /*2440*/  IMAD.MOV.U32 R3, RZ, RZ, 0x80 ;  /* 0x00000080ff037424 */ /* 0x000fe200078e00ff */
        /* <DEDUP_REMOVED lines=11> */
[----:B------:R-:W-:Y:S01]  /*2500*/  UIADD3 UR62, UPT, UPT, UR18, 0xc04, URZ ;  /* 0x00000c04123e7890 */ /* 0x000fe2000fffe0ff */
[----:B------:R-:W-:Y:S01]  /*2510*/  UMOV UR75, 0x40004040 ;  /* 0x40004040004b7882 */ /* 0x000fe20000000000 */
[----:B------:R-:W-:Y:S01]  /*2520*/  UMOV UR28, 0x0 ;  /* 0x00000000001c7882 */ /* 0x000fe20000000000 */
[----:B------:R-:W-:Y:S01]  /*2530*/  UMOV UR29, 0x8100490 ;  /* 0x08100490001d7882 */ /* 0x000fe20000000000 */
[----:B------:R-:W-:Y:S01]  /*2540*/  UIADD3 UR70, UPT, UPT, UR18, 0xc06, URZ ;  /* 0x00000c0612467890 */ /* 0x000fe2000fffe0ff */
        /* <DEDUP_REMOVED lines=9> */
[----:B------:R1:W-:Y:S01]  /*25e0*/  UTCHMMA gdesc[UR30], gdesc[UR74], tmem[UR19], tmem[UR28], idesc[UR29], !UPT ;  /* 0x00ff1c4a1e0075ea */ /* 0x0003e2000f800013 */
        /* <DEDUP_REMOVED lines=13> */
[----:B------:R-:W-:Y:S01]  /*26c0*/  UMOV UR58, UR52 ;  /* 0x00000034003a7c82 */ /* 0x000fe20008000000 */
        /* <DEDUP_REMOVED lines=16> */
.L_x_48:
[----:B-1----:R-:W-:-:S09]  /*27d0*/  UIADD3 UR6, UPT, UPT, UR12, 0x2c060, URZ ;  /* 0x0002c0600c067890 */ /* 0x002fd2000fffe0ff */
[----:B------:R1:W-:Y:S01]  /*27e0*/  UTCBAR [UR6], URZ ;  /* 0x000000ff060073e9 */ /* 0x0003e200080000ff */
[----:B------:R-:W-:Y:S05]  /*27f0*/  BRA.U !UP1, `(.L_x_49) ;  /* 0x0000000109047547 */ /* 0x000fea000b800000 */
[----:B-1----:R-:W-:Y:S05]  /*2800*/  BPT.TRAP 0x1 ;  /* 0x000000040000795c */ /* 0x002fea0000300000 */
.L_x_49:
[----:B------:R-:W-:-:S09]  /*2810*/  UIADD3 UR5, UPT, UPT, UR5, 0x2c038, URZ ;  /* 0x0002c03805057890 */ /* 0x000fd2000fffe0ff */
[----:B------:R2:W-:Y:S01]  /*2820*/  UTCBAR [UR5], URZ ;  /* 0x000000ff050073e9 */ /* 0x0005e200080000ff */
[----:B------:R-:W-:Y:S05]  /*2830*/  BRA.U !UP1, `(.L_x_50) ;  /* 0x0000000109047547 */ /* 0x000fea000b800000 */
[----:B-12---:R-:W-:Y:S05]  /*2840*/  BPT.TRAP 0x1 ;  /* 0x000000040000795c */ /* 0x006fea0000300000 */
.L_x_50:
[----:B--2---:R-:W-:Y:S01]  /*2850*/  ULEA UR5, UR21, UR12, 0x3 ;  /* 0x0000000c15057291 */ /* 0x004fe2000f8e18ff */
[----:B------:R-:W-:-:S04]  /*2860*/  MOV R3, UR13 ;  /* 0x0000000d00037c02 */ /* 0x000fc80008000f00 */
[----:B------:R-:W-:-:S04]  /*2870*/  SHF.L.U32 R3, R3, 0x1f, RZ ;  /* 0x0000001f03037819 */ /* 0x000fc800000006ff */
[----:B------:R-:W2:Y:S02]  /*2880*/  SYNCS.PHASECHK.TRANS64.TRYWAIT P0, [UR5+0x2c020], R3 ;  /* 0x02c02003ff0075a7 */ /* 0x000ea40008001105 */
[----:B--2---:R-:W-:Y:S05]  /*2890*/  @!P0 BRA `(.L_x_51) ;  /* 0x000001a000048947 */ /* 0x004fea0003800000 */
.L_x_427:
[----:B-1----:R-:W-:-:S04]  /*28a0*/  UIADD3 UR6, UPT, UPT, UR21, 0x1, URZ ;  /* 0x0000000115067890 */ /* 0x002fc8000fffe0ff */
[----:B------:R-:W-:-:S04]  /*28b0*/  UISETP.NE.AND UP0, UPT, UR6, 0x3, UPT ;  /* 0x000000030600788c */ /* 0x000fc8000bf05270 */
[----:B------:R-:W-:Y:S02]  /*28c0*/  USEL UR5, URZ, 0x1, UP0 ;  /* 0x00000001ff057887 */ /* 0x000fe40008000000 */
[----:B------:R-:W-:Y:S02]  /*28d0*/  USEL UR6, UR6, URZ, UP0 ;  /* 0x000000ff06067287 */ /* 0x000fe40008000000 */
[----:B------:R-:W-:Y:S01]  /*28e0*/  ULOP3.LUT UR13, UR13, UR5, URZ, 0x3c, !UPT ;  /* 0x000000050d0d7292 */ /* 0x000fe2000f8e3cff */
[----:B------:R-:W-:Y:S11]  /*28f0*/  BRA.U UP5, `(.L_x_52) ;  /* 0x0000000105047547 */ /* 0x000ff6000b800000 */
[----:B------:R-:W-:Y:S05]  /*2900*/  BPT.TRAP 0x1 ;  /* 0x000000040000795c */ /* 0x000fea0000300000 */
.L_x_52:
[----:B--2---:R-:W-:-:S04]  /*2910*/  MOV R3, UR24 ;  /* 0x0000001800037c02 */ /* 0x004fc80008000f00 */
[----:B------:R-:W-:-:S04]  /*2920*/  SHF.L.U32 R3, R3, 0x1f, RZ ;  /* 0x0000001f03037819 */ /* 0x000fc800000006ff */
[----:B------:R-:W1:Y:S02]  /*2930*/  SYNCS.PHASECHK.TRANS64.TRYWAIT P0, [UR12+0x2c0a0], R3 ;  /* 0x02c0a003ff0075a7 */ /* 0x000e64000800110c */
[----:B-1----:R-:W-:Y:S05]  /*2940*/  @!P0 BRA `(.L_x_53) ;  /* 0x0000019c00f08947 */ /* 0x002fea0003800000 */
.L_x_429:
[----:B------:R-:W-:Y:S05]  /*2950*/  BRA.U UP4, `(.L_x_54) ;  /* 0x0000000104047547 */ /* 0x000fea000b800000 */
[----:B------:R-:W-:Y:S05]  /*2960*/  BPT.TRAP 0x1 ;  /* 0x000000040000795c */ /* 0x000fea0000300000 */
.L_x_54:
[----:B------:R-:W-:Y:S01]  /*2970*/  ULOP3.LUT UR7, UR22, 0x1, URZ, 0x3c, !UPT ;  /* 0x0000000116077892 */ /* 0x000fe2000f8e3cff */
[----:B------:R-:W-:-:S05]  /*2980*/  MOV R2, 0x20 ;  /* 0x0000002000027802 */ /* 0x000fca0000000f00 */
[----:B-1----:R-:W-:-:S05]  /*2990*/  IMAD.U32 R0, RZ, RZ, UR7 ;  /* 0x00000007ff007e24 */ /* 0x002fca000f8e00ff */
[----:B------:R-:W-:Y:S01]  /*29a0*/  SHF.L.U32 R3, R0, 0x1f, RZ ;  /* 0x0000001f00037819 */ /* 0x000fe200000006ff */
[----:B------:R-:W-:-:S03]  /*29b0*/  IMAD.MOV.U32 R0, RZ, RZ, 0x100 ;  /* 0x00000100ff007424 */ /* 0x000fc600078e00ff */
[----:B------:R-:W1:Y:S02]  /*29c0*/  SYNCS.PHASECHK.TRANS64.TRYWAIT P0, [UR12+0x2c058], R3 ;  /* 0x02c05803ff0075a7 */ /* 0x000e64000800110c */
[----:B-1----:R-:W-:Y:S05]  /*29d0*/  @!P0 BRA `(.L_x_55) ;  /* 0x0000019c00e48947 */ /* 0x002fea0003800000 */
.L_x_431:
[----:B------:R-:W-:Y:S01]  /*29e0*/  UIADD3 UR17, UPT, UPT, UR12, 0x10000, URZ ;  /* 0x000100000c117890 */ /* 0x000fe2000fffe0ff */
[----:B-1----:R-:W-:Y:S01]  /*29f0*/  IMAD.MOV.U32 R3, RZ, RZ, 0x28 ;  /* 0x00000028ff037424 */ /* 0x002fe200078e00ff */
[----:B------:R-:W-:Y:S01]  /*2a00*/  R2UR UR20, R0 ;  /* 0x00000000001472ca */ /* 0x000fe200000e0000 */
[----:B------:R-:W-:Y:S01]  /*2a10*/  IMAD.MOV.U32 R0, RZ, RZ, 0x38 ;  /* 0x00000038ff007424 */ /* 0x000fe200078e00ff */
[----:B------:R-:W-:Y:S01]  /*2a20*/  USHF.R.U32.HI UR17, URZ, 0x4, UR17 ;  /* 0x00000004ff117899 */ /* 0x000fe20008011611 */
[----:B------:R-:W-:Y:S01]  /*2a30*/  R2UR UR19, R2 ;  /* 0x00000000021372ca */ /* 0x000fe200000e0000 */
[----:B------:R-:W-:Y:S01]  /*2a40*/  IMAD.MOV.U32 R2, RZ, RZ, 0x100 ;  /* 0x00000100ff027424 */ /* 0x000fe200078e00ff */
[----:B------:R-:W-:Y:S01]  /*2a50*/  R2UR UR11, R3 ;  /* 0x00000000030b72ca */ /* 0x000fe200000e0000 */
[----:B------:R-:W-:Y:S01]  /*2a60*/  ULOP3.LUT UR17, UR17, 0x3fff, URZ, 0xc0, !UPT ;  /* 0x00003fff11117892 */ /* 0x000fe2000f8ec0ff */
[----:B------:R-:W-:Y:S01]  /*2a70*/  IMAD.MOV.U32 R3, RZ, RZ, 0x30 ;  /* 0x00000030ff037424 */ /* 0x000fe200078e00ff */
[----:B------:R-:W-:Y:S01]  /*2a80*/  R2UR UR5, R0 ;  /* 0x00000000000572ca */ /* 0x000fe200000e0000 */
[----:B------:R-:W-:Y:S01]  /*2a90*/  IMAD.MOV.U32 R0, RZ, RZ, 0x100 ;  /* 0x00000100ff007424 */ /* 0x000fe200078e00ff */
[----:B------:R-:W-:Y:S01]  /*2aa0*/  ULOP3.LUT UR17, UR17, 0x2000000, URZ, 0xfc, !UPT ;  /* 0x0200000011117892 */ /* 0x000fe2000f8efcff */
[C---:B------:R-:W-:Y:S01]  /*2ab0*/  R2UR UR18, R2.reuse ;  /* 0x00000000021272ca */ /* 0x040fe200000e0000 */
[----:B------:R-:W-:Y:S01]  /*2ac0*/  UMOV UR34, 0x0 ;  /* 0x0000000000227882 */ /* 0x000fe20000000000 */
[----:B------:R-:W-:Y:S01]  /*2ad0*/  R2UR UR9, R3 ;  /* 0x00000000030972ca */ /* 0x000fe200000e0000 */
[----:B------:R-:W-:Y:S01]  /*2ae0*/  ULEA UR42, UR21, UR17, 0xa ;  /* 0x00000011152a7291 */ /* 0x000fe2000f8e50ff */
[----:B------:R-:W-:Y:S01]  /*2af0*/  R2UR UR10, R2 ;  /* 0x00000000020a72ca */ /* 0x000fe200000e0000 */
[----:B------:R-:W-:Y:S01]  /*2b00*/  UMOV UR35, 0x8210490 ;  /* 0x0821049000237882 */ /* 0x000fe20000000000 */
[----:B------:R-:W-:Y:S01]  /*2b10*/  R2UR UR8, R0 ;  /* 0x00000000000872ca */ /* 0x000fe200000e0000 */
[----:B------:R-:W-:-:S02]  /*2b20*/  UIADD3 UR40, UPT, UPT, UR42, 0x80, URZ ;  /* 0x000000802a287890 */ /* 0x000fc4000fffe0ff */
[----:B------:R-:W-:Y:S02]  /*2b30*/  UIADD3 UR38, UPT, UPT, UR42, 0x100, URZ ;  /* 0x000001002a267890 */ /* 0x000fe4000fffe0ff */
        /* <DEDUP_REMOVED lines=8> */
[----:B------:R1:W-:Y:S01]  /*2bc0*/  UTCHMMA tmem[UR19], gdesc[UR42], tmem[UR20], tmem[UR34], idesc[UR35], !UPT ;  /* 0x00ff222a130079ea */ /* 0x0003e2000f800014 */
[----:B------:R-:W-:Y:S01]  /*2bd0*/  UMOV UR28, 0x0 ;  /* 0x00000000001c7882 */ /* 0x000fe20000000000 */
[----:B------:R-:W-:Y:S01]  /*2be0*/  UMOV UR29, 0x8210490 ;  /* 0x08210490001d7882 */ /* 0x000fe20000000000 */
[----:B------:R-:W-:Y:S01]  /*2bf0*/  UMOV UR37, 0x40004040 ;  /* 0x4000404000257882 */ /* 0x000fe20000000000 */
[----:B------:R1:W-:Y:S01]  /*2c00*/  UTCHMMA tmem[UR11], gdesc[UR40], tmem[UR18], tmem[UR32], idesc[UR33], UPT ;  /* 0x00ff20280b0079ea */ /* 0x0003e2000b800012 */
[----:B------:R1:W-:Y:S01]  /*2c10*/  UTCHMMA tmem[UR9], gdesc[UR38], tmem[UR10], tmem[UR30], idesc[UR31], UPT ;  /* 0x00ff1e26090079ea */ /* 0x0003e2000b80000a */
[----:B------:R1:W-:Y:S01]  /*2c20*/  UTCHMMA tmem[UR5], gdesc[UR36], tmem[UR8], tmem[UR28], idesc[UR29], UPT ;  /* 0x00ff1c24050079ea */ /* 0x0003e2000b800008 */
[----:B------:R-:W-:Y:S05]  /*2c30*/  BRA.U UP5, `(.L_x_56) ;  /* 0x0000000105047547 */ /* 0x000fea000b800000 */
[----:B-1----:R-:W-:Y:S05]  /*2c40*/  BPT.TRAP 0x1 ;  /* 0x000000040000795c */ /* 0x002fea0000300000 */
.L_x_56:
[----:B-1----:R-:W-:Y:S02]  /*2c50*/  UIADD3 UR9, UPT, UPT, UR12, 0x2c090, URZ ;  /* 0x0002c0900c097890 */ /* 0x002fe4000fffe0ff */
[----:B------:R-:W-:Y:S02]  /*2c60*/  UISETP.GE.AND UP0, UPT, UR4, 0x41, UPT ;  /* 0x000000410400788c */ /* 0x000fe4000bf06270 */
[----:B------:R-:W-:Y:S01]  /*2c70*/  ULOP3.LUT UR8, UR23, 0x1, URZ, 0x3c, !UPT ;  /* 0x0000000117087892 */ /* 0x000fe2000f8e3cff */
[----:B------:R-:W-:Y:S01]  /*2c80*/  UMOV UR5, URZ ;  /* 0x000000ff00057c82 */ /* 0x000fe20008000000 */
[----:B------:R-:W-:Y:S01]  /*2c90*/  UMOV UR20, UR25 ;  /* 0x0000001900147c82 */ /* 0x000fe20008000000 */
[----:B------:R-:W-:Y:S02]  /*2ca0*/  UMOV UR19, UR21 ;  /* 0x0000001500137c82 */ /* 0x000fe40008000000 */
[----:B------:R1:W-:Y:S02]  /*2cb0*/  UTCBAR [UR9], URZ ;  /* 0x000000ff090073e9 */ /* 0x0003e400080000ff */
[----:B------:R-:W-:Y:S05]  /*2cc0*/  BRA.U !UP0, `(.L_x_57) ;  /* 0x0000001108e07547 */ /* 0x000fea000b800000 */
[----:B------:R-:W-:Y:S01]  /*2cd0*/  UIADD3 UR5, UPT, UPT, UR4, 0x3f, URZ ;  /* 0x0000003f04057890 */ /* 0x000fe2000fffe0ff */
[----:B------:R-:W-:-:S03]  /*2ce0*/  UMOV UR19, UR21 ;  /* 0x0000001500137c82 */ /* 0x000fc60008000000 */
[----:B------:R-:W-:-:S04]  /*2cf0*/  USHF.R.S32.HI UR4, URZ, 0x1f, UR5 ;  /* 0x0000001fff047899 */ /* 0x000fc80008011405 */
[----:B------:R-:W-:-:S04]  /*2d00*/  ULEA.HI UR5, UR4, UR5, URZ, 0x6 ;  /* 0x0000000504057291 */ /* 0x000fc8000f8f30ff */
[----:B------:R-:W-:-:S04]  /*2d10*/  USHF.R.S32.HI UR5, URZ, 0x6, UR5 ;  /* 0x00000006ff057899 */ /* 0x000fc80008011405 */
[----:B------:R-:W-:-:S04]  /*2d20*/  UISETP.LT.AND UP0, UPT, UR5, 0x2, UPT ;  /* 0x000000020500788c */ /* 0x000fc8000bf01270 */
[----:B------:R-:W-:-:S04]  /*2d30*/  USEL UR4, UR5, 0x2, UP0 ;  /* 0x0000000205047887 */ /* 0x000fc80008000000 */
[----:B------:R-:W-:-:S03]  /*2d40*/  UIADD3 UR4, UPT, UPT, -UR4, UR25, UR5 ;  /* 0x0000001904047290 */ /* 0x000fc6000fffe105 */
[----:B------:R-:W-:Y:S01]  /*2d50*/  UMOV UR5, URZ ;  /* 0x000000ff00057c82 */ /* 0x000fe20008000000 */
[----:B------:R-:W-:-:S03]  /*2d60*/  UIADD3 UR20, UPT, UPT, UR4, 0x1, URZ ;  /* 0x0000000104147890 */ /* 0x000fc6000fffe0ff */
[----:B------:R-:W-:-:S09]  /*2d70*/  UMOV UR4, UR21 ;  /* 0x0000001500047c82 */ /* 0x000fd20008000000 */
.L_x_76:
[----:B------:R-:W-:Y:S01]  /*2d80*/  UIADD3 UR25, UPT, UPT, UR25, 0x1, URZ ;  /* 0x0000000119197890 */ /* 0x000fe2000fffe0ff */
[----:B------:R-:W-:Y:S01]  /*2d90*/  UMOV UR22, UR7 ;  /* 0x0000000700167c82 */ /* 0x000fe20008000000 */
[----:B------:R-:W-:Y:S02]  /*2da0*/  UMOV UR23, UR8 ;  /* 0x0000000800177c82 */ /* 0x000fe40008000000 */
[----:B------:R-:W-:Y:S01]  /*2db0*/  UISETP.NE.AND UP2, UPT, UR25, UR20, UPT ;  /* 0x000000141900728c */ /* 0x000fe2000bf45270 */
[----:B--2---:R-:W-:Y:S10]  /*2dc0*/  BRA.U !UP1, `(.L_x_58) ;  /* 0x0000000109047547 */ /* 0x004ff4000b800000 */
[----:B-1----:R-:W-:Y:S05]  /*2dd0*/  BPT.TRAP 0x1 ;  /* 0x000000040000795c */ /* 0x002fea0000300000 */
.L_x_58:
[----:B------:R-:W2:Y:S01]  /*2de0*/  S2UR UR12, SR_CgaCtaId ;  /* 0x00000000000c79c3 */ /* 0x000ea20000008800 */
[----:B------:R-:W-:Y:S01]  /*2df0*/  UMOV UR7, 0x400 ;  /* 0x0000040000077882 */ /* 0x000fe20000000000 */
[----:B------:R-:W-:Y:S02]  /*2e00*/  IMAD.U32 R0, RZ, RZ, UR13 ;  /* 0x0000000dff007e24 */ /* 0x000fe4000f8e00ff */
[----:B------:R-:W-:Y:S03]  /*2e10*/  HFMA2 R2, -RZ, RZ, 0, 0 ;  /* 0x00000000ff027431 */ /* 0x000fe600000001ff */
[----:B------:R-:W-:Y:S01]  /*2e20*/  SHF.L.U32 R4, R0, 0x1f, RZ ;  /* 0x0000001f00047819 */ /* 0x000fe200000006ff */
[----:B------:R-:W-:Y:S01]  /*2e30*/  IMAD.MOV.U32 R0, RZ, RZ, RZ ;  /* 0x000000ffff007224 */ /* 0x000fe200078e00ff */
[----:B--2---:R-:W-:Y:S04]  /*2e40*/  ULEA UR12, UR12, UR7, 0x18 ;  /* 0x000000070c0c7291 */ /* 0x004fe8000f8ec0ff */
[----:B------:R-:W-:Y:S02]  /*2e50*/  ULEA UR7, UR6, UR12, 0x3 ;  /* 0x0000000c06077291 */ /* 0x000fe4000f8e18ff */
[----:B------:R-:W-:Y:S04]  /*2e60*/  USHF.R.U32.HI UR30, URZ, 0x4, UR12 ;  /* 0x00000004ff1e7899 */ /* 0x000fe8000801160c */
[----:B------:R-:W-:Y:S03]  /*2e70*/  ULOP3.LUT UR30, UR30, 0x3fff, URZ, 0xc0, !UPT ;  /* 0x00003fff1e1e7892 */ /* 0x000fe6000f8ec0ff */
[----:B------:R-:W2:Y:S01]  /*2e80*/  SYNCS.PHASECHK.TRANS64.TRYWAIT P0, [UR7+0x2c020], R4 ;  /* 0x02c02004ff0075a7 */ /* 0x000ea20008001107 */
[----:B------:R-:W-:Y:S01]  /*2e90*/  ULOP3.LUT UR30, UR30, 0x10000, URZ, 0xfc, !UPT ;  /* 0x000100001e1e7892 */ /* 0x000fe2000f8efcff */
[----:B--2---:R-:W-:Y:S11]  /*2ea0*/  @!P0 BRA `(.L_x_59) ;  /* 0x0000019800d08947 */ /* 0x004ff60003800000 */
.L_x_433:
[----:B------:R-:W-:Y:S01]  /*2eb0*/  ULEA UR74, UR6, UR16, 0xa ;  /* 0x00000010064a7291 */ /* 0x000fe2000f8e50ff */
[----:B------:R-:W-:Y:S01]  /*2ec0*/  R2UR UR18, R2 ;  /* 0x00000000021272ca */ /* 0x000fe200000e0000 */
[----:B------:R-:W-:Y:S01]  /*2ed0*/  UIADD3 UR70, UPT, UPT, UR30, 0x2, URZ ;  /* 0x000000021e467890 */ /* 0x000fe2000fffe0ff */
[----:B------:R-:W-:Y:S01]  /*2ee0*/  R2UR UR17, R0 ;  /* 0x00000000001172ca */ /* 0x000fe200000e0000 */
[----:B------:R-:W-:Y:S01]  /*2ef0*/  UIADD3 UR68, UPT, UPT, UR74, 0x2, URZ ;  /* 0x000000024a447890 */ /* 0x000fe2000fffe0ff */
[----:B------:R-:W-:Y:S01]  /*2f00*/  IMAD.MOV.U32 R2, RZ, RZ, RZ ;  /* 0x000000ffff027224 */ /* 0x000fe200078e00ff */
[----:B------:R-:W-:Y:S01]  /*2f10*/  UIADD3 UR64, UPT, UPT, UR30, 0x4, URZ ;  /* 0x000000041e407890 */ /* 0x000fe2000fffe0ff */
[----:B------:R-:W-:Y:S01]  /*2f20*/  IMAD.MOV.U32 R0, RZ, RZ, RZ ;  /* 0x000000ffff007224 */ /* 0x000fe200078e00ff */
[----:B------:R-:W-:Y:S02]  /*2f30*/  UIADD3 UR21, UPT, UPT, UR6, 0x1, URZ ;  /* 0x0000000106157890 */ /* 0x000fe4000fffe0ff */
[----:B------:R-:W-:Y:S01]  /*2f40*/  UIADD3 UR62, UPT, UPT, UR74, 0x4, URZ ;  /* 0x000000044a3e7890 */ /* 0x000fe2000fffe0ff */
[----:B------:R-:W-:Y:S01]  /*2f50*/  R2UR UR11, R2 ;  /* 0x00000000020b72ca */ /* 0x000fe200000e0000 */
[----:B------:R-:W-:Y:S01]  /*2f60*/  UIADD3 UR58, UPT, UPT, UR30, 0x6, URZ ;  /* 0x000000061e3a7890 */ /* 0x000fe2000fffe0ff */
[----:B------:R-:W-:Y:S01]  /*2f70*/  R2UR UR10, R0 ;  /* 0x00000000000a72ca */ /* 0x000fe200000e0000 */
[----:B------:R-:W-:Y:S01]  /*2f80*/  UIADD3 UR56, UPT, UPT, UR74, 0x6, URZ ;  /* 0x000000064a387890 */ /* 0x000fe2000fffe0ff */
[----:B-1----:R-:W-:Y:S01]  /*2f90*/  R2UR UR9, R2 ;  /* 0x00000000020972ca */ /* 0x002fe200000e0000 */
[----:B------:R-:W-:Y:S01]  /*2fa0*/  UIADD3 UR52, UPT, UPT, UR30, 0x400, URZ ;  /* 0x000004001e347890 */ /* 0x000fe2000fffe0ff */
[----:B------:R-:W-:Y:S01]  /*2fb0*/  R2UR UR8, R0 ;  /* 0x00000000000872ca */ /* 0x000fe200000e0000 */
[----:B------:R-:W-:Y:S01]  /*2fc0*/  UIADD3 UR50, UPT, UPT, UR74, 0x200, URZ ;  /* 0x000002004a327890 */ /* 0x000fe2000fffe0ff */
[----:B------:R-:W-:Y:S01]  /*2fd0*/  R2UR UR7, R2 ;  /* 0x00000000020772ca */ /* 0x000fe200000e0000 */
[----:B------:R-:W-:Y:S01]  /*2fe0*/  UIADD3 UR46, UPT, UPT, UR30, 0x402, URZ ;  /* 0x000004021e2e7890 */ /* 0x000fe2000fffe0ff */
[----:B------:R-:W-:Y:S01]  /*2ff0*/  R2UR UR6, R0 ;  /* 0x00000000000672ca */ /* 0x000fe200000e0000 */
[----:B------:R-:W-:Y:S02]  /*3000*/  UIADD3 UR44, UPT, UPT, UR74, 0x202, URZ ;  /* 0x000002024a2c7890 */ /* 0x000fe4000fffe0ff */
[----:B------:R-:W-:Y:S02]  /*3010*/  UIADD3 UR40, UPT, UPT, UR30, 0x404, URZ ;  /* 0x000004041e287890 */ /* 0x000fe4000fffe0ff */
[----:B------:R-:W-:Y:S02]  /*3020*/  UIADD3 UR38, UPT, UPT, UR74, 0x204, URZ ;  /* 0x000002044a267890 */ /* 0x000fe4000fffe0ff */
[----:B------:R-:W-:Y:S02]  /*3030*/  UIADD3 UR34, UPT, UPT, UR30, 0x406, URZ ;  /* 0x000004061e227890 */ /* 0x000fe4000fffe0ff */
[----:B------:R-:W-:Y:S02]  /*3040*/  UIADD3 UR32, UPT, UPT, UR74, 0x206, URZ ;  /* 0x000002064a207890 */ /* 0x000fe4000fffe0ff */
[----:B------:R-:W-:Y:S02]  /*3050*/  UISETP.NE.AND UP4, UPT, UR15, URZ, UPT ;  /* 0x000000ff0f00728c */ /* 0x000fe4000bf85270 */
[----:B------:R-:W-:Y:S01]  /*3060*/  UISETP.NE.AND UP0, UPT, UR21, 0x3, UPT ;  /* 0x000000031500788c */ /* 0x000fe2000bf05270 */
[----:B------:R-:W-:Y:S01]  /*3070*/  UMOV UR72, 0x0 ;  /* 0x0000000000487882 */ /* 0x000fe20000000000 */
[----:B------:R-:W-:Y:S02]  /*3080*/  UMOV UR73, 0x8100490 ;  /* 0x0810049000497882 */ /* 0x000fe40000000000 */
[----:B------:R-:W-:Y:S01]  /*3090*/  USEL UR21, UR21, URZ, UP0 ;  /* 0x000000ff15157287 */ /* 0x000fe20008000000 */
        /* <DEDUP_REMOVED lines=28> */
[----:B-1----:R-:W-:Y:S01]  /*3260*/  USEL UR18, URZ, 0x1, UP0 ;  /* 0x00000001ff127887 */ /* 0x002fe20008000000 */
[----:B------:R3:W-:Y:S01]  /*3270*/  UTCHMMA gdesc[UR46], gdesc[UR44], tmem[UR8], tmem[UR42], idesc[UR43], UPT ;  /* 0x00ff2a2c2e0075ea */ /* 0x0007e2000b800008 */
[----:B------:R-:W-:Y:S01]  /*3280*/  UMOV UR37, 0x8100490 ;  /* 0x0810049000257882 */ /* 0x000fe20000000000 */
[----:B------:R-:W-:Y:S01]  /*3290*/  UMOV UR41, 0x40004040 ;  /* 0x4000404000297882 */ /* 0x000fe20000000000 */
[----:B------:R-:W-:Y:S01]  /*32a0*/  ULOP3.LUT UR13, UR13, UR18, URZ, 0x3c, !UPT ;  /* 0x000000120d0d7292 */ /* 0x000fe2000f8e3cff */
[----:B------:R-:W-:Y:S01]  /*32b0*/  UMOV UR39, 0x40004040 ;  /* 0x4000404000277882 */ /* 0x000fe20000000000 */
[----:B------:R-:W-:Y:S01]  /*32c0*/  UMOV UR28, 0x0 ;  /* 0x00000000001c7882 */ /* 0x000fe20000000000 */
[----:B------:R3:W-:Y:S01]  /*32d0*/  UTCHMMA gdesc[UR40], gdesc[UR38], tmem[UR7], tmem[UR36], idesc[UR37], UPT ;  /* 0x00ff2426280075ea */ /* 0x0007e2000b800007 */
[----:B------:R-:W-:Y:S01]  /*32e0*/  UMOV UR29, 0x8100490 ;  /* 0x08100490001d7882 */ /* 0x000fe20000000000 */
[----:B------:R-:W-:Y:S01]  /*32f0*/  UMOV UR35, 0x40004040 ;  /* 0x4000404000237882 */ /* 0x000fe20000000000 */
[----:B------:R-:W-:Y:S02]  /*3300*/  UMOV UR33, 0x40004040 ;  /* 0x4000404000217882 */ /* 0x000fe40000000000 */
[----:B------:R3:W-:Y:S01]  /*3310*/  UTCHMMA gdesc[UR34], gdesc[UR32], tmem[UR6], tmem[UR28], idesc[UR29], UPT ;  /* 0x00ff1c20220075ea */ /* 0x0007e2000b800006 */
[----:B------:R-:W-:Y:S05]  /*3320*/  BRA.U UP4, `(.L_x_60) ;  /* 0x0000000104047547 */ /* 0x000fea000b800000 */
[----:B---3--:R-:W-:Y:S05]  /*3330*/  BPT.TRAP 0x1 ;  /* 0x000000040000795c */ /* 0x008fea0000300000 */
.L_x_60:
[----:B---3--:R-:W-:Y:S09]  /*3340*/  UIADD3 UR6, UPT, UPT, UR12, 0x2c050, URZ ;  /* 0x0002c0500c067890 */ /* 0x008ff2000fffe0ff */
[----:B------:R1:W-:Y:S01]  /*3350*/  UTCBAR [UR6], URZ ;  /* 0x000000ff060073e9 */ /* 0x0003e200080000ff */
[----:B------:R-:W-:Y:S05]  /*3360*/  BRA.U UP5, `(.L_x_61) ;  /* 0x0000000105047547 */ /* 0x000fea000b800000 */
[----:B-1----:R-:W-:Y:S05]  /*3370*/  BPT.TRAP 0x1 ;  /* 0x000000040000795c */ /* 0x002fea0000300000 */
.L_x_61:
[----:B------:R-:W-:Y:S01]  /*3380*/  MOV R0, UR24 ;  /* 0x0000001800007c02 */ /* 0x000fe20008000f00 */
[----:B------:R-:W-:Y:S03]  /*3390*/  UISETP.NE.AND UP3, UPT, UR14, URZ, UPT ;  /* 0x000000ff0e00728c */ /* 0x000fe6000bf65270 */
[----:B--2---:R-:W-:Y:S04]  /*33a0*/  SHF.L.U32 R3, R0, 0x1f, RZ ;  /* 0x0000001f00037819 */ /* 0x004fe800000006ff */
[----:B------:R-:W2:Y:S02]  /*33b0*/  SYNCS.PHASECHK.TRANS64.TRYWAIT P0, [UR12+0x2c0a8], R3 ;  /* 0x02c0a803ff0075a7 */ /* 0x000ea4000800110c */
[----:B--2---:R-:W-:Y:S05]  /*33c0*/  @!P0 BRA `(.L_x_62) ;  /* 0x0000019400a08947 */ /* 0x004fea0003800000 */
.L_x_435:
[----:B------:R-:W-:Y:S05]  /*33d0*/  BRA.U UP3, `(.L_x_63) ;  /* 0x0000000103047547 */ /* 0x000fea000b800000 */
[----:B-1----:R-:W-:Y:S05]  /*33e0*/  BPT.TRAP 0x1 ;  /* 0x000000040000795c */ /* 0x002fea0000300000 */
.L_x_63:
[----:B--2---:R-:W-:Y:S01]  /*33f0*/  IMAD.U32 R0, RZ, RZ, UR23 ;  /* 0x00000017ff007e24 */ /* 0x004fe2000f8e00ff */
[----:B------:R-:W-:Y:S04]  /*3400*/  MOV R2, 0xa0 ;  /* 0x000000a000027802 */ /* 0x000fe80000000f00 */
[----:B------:R-:W-:Y:S01]  /*3410*/  SHF.L.U32 R4, R0, 0x1f, RZ ;  /* 0x0000001f00047819 */ /* 0x000fe200000006ff */
[----:B------:R-:W-:Y:S03]  /*3420*/  IMAD.MOV.U32 R0, RZ, RZ, 0x180 ;  /* 0x00000180ff007424 */ /* 0x000fe600078e00ff */
[----:B------:R-:W2:Y:S02]  /*3430*/  SYNCS.PHASECHK.TRANS64.TRYWAIT P0, [UR12+0x2c068], R4 ;  /* 0x02c06804ff0075a7 */ /* 0x000ea4000800110c */
[----:B--2---:R-:W-:Y:S05]  /*3440*/  @!P0 BRA `(.L_x_64) ;  /* 0x0000019400988947 */ /* 0x004fea0003800000 */
.L_x_437:
[----:B------:R-:W-:Y:S01]  /*3450*/  UIADD3 UR17, UPT, UPT, UR12, 0x10000, URZ ;  /* 0x000100000c117890 */ /* 0x000fe2000fffe0ff */
[----:B------:R-:W-:Y:S01]  /*3460*/  R2UR UR18, R0 ;  /* 0x00000000001272ca */ /* 0x000fe200000e0000 */
[----:B------:R-:W-:Y:S01]  /*3470*/  UISETP.NE.U32.AND UP0, UPT, UR5, URZ, UPT ;  /* 0x000000ff0500728c */ /* 0x000fe2000bf05070 */
[----:B------:R-:W-:Y:S01]  /*3480*/  R2UR UR11, R2 ;  /* 0x00000000020b72ca */ /* 0x000fe200000e0000 */
[----:B------:R-:W-:Y:S01]  /*3490*/  USHF.R.U32.HI UR17, URZ, 0x4, UR17 ;  /* 0x00000004ff117899 */ /* 0x000fe20008011611 */
[----:B--2---:R-:W-:Y:S01]  /*34a0*/  IMAD.MOV.U32 R3, RZ, RZ, 0xa8 ;  /* 0x000000a8ff037424 */ /* 0x004fe200078e00ff */
[----:B------:R-:W-:Y:S01]  /*34b0*/  UMOV UR40, 0x0 ;  /* 0x0000000000287882 */ /* 0x000fe20000000000 */
[----:B------:R-:W-:Y:S01]  /*34c0*/  IMAD.MOV.U32 R0, RZ, RZ, 0xb8 ;  /* 0x000000b8ff007424 */ /* 0x000fe200078e00ff */
[----:B------:R-:W-:Y:S01]  /*34d0*/  ULOP3.LUT UR17, UR17, 0x3fff, URZ, 0xc0, !UPT ;  /* 0x00003fff11117892 */ /* 0x000fe2000f8ec0ff */
[----:B------:R-:W-:Y:S01]  /*34e0*/  IMAD.MOV.U32 R2, RZ, RZ, 0x180 ;  /* 0x00000180ff027424 */ /* 0x000fe200078e00ff */
[----:B------:R-:W-:Y:S01]  /*34f0*/  R2UR UR9, R3 ;  /* 0x00000000030972ca */ /* 0x000fe200000e0000 */
[----:B------:R-:W-:Y:S01]  /*3500*/  UMOV UR41, 0x8210490 ;  /* 0x0821049000297882 */ /* 0x000fe20000000000 */
[----:B------:R-:W-:Y:S01]  /*3510*/  ULOP3.LUT UR17, UR17, 0x2000000, URZ, 0xfc, !UPT ;  /* 0x0200000011117892 */ /* 0x000fe2000f8efcff */
[----:B-1----:R-:W-:Y:S01]  /*3520*/  R2UR UR6, R0 ;  /* 0x00000000000672ca */ /* 0x002fe200000e0000 */
[----:B------:R-:W-:Y:S01]  /*3530*/  IMAD.MOV.U32 R3, RZ, RZ, 0xb0 ;  /* 0x000000b0ff037424 */ /* 0x000fe200078e00ff */
[C---:B------:R-:W-:Y:S01]  /*3540*/  R2UR UR10, R2.reuse ;  /* 0x00000000020a72ca */ /* 0x040fe200000e0000 */
[----:B------:R-:W-:Y:S01]  /*3550*/  ULEA UR52, UR4, UR17, 0xa ;  /* 0x0000001104347291 */ /* 0x000fe2000f8e50ff */
[----:B------:R-:W-:Y:S01]  /*3560*/  IMAD.MOV.U32 R0, RZ, RZ, 0x180 ;  /* 0x00000180ff007424 */ /* 0x000fe200078e00ff */
[----:B------:R-:W-:Y:S01]  /*3570*/  R2UR UR8, R2 ;  /* 0x00000000020872ca */ /* 0x000fe200000e0000 */
[----:B------:R-:W-:Y:S01]  /*3580*/  UMOV UR53, 0x40004040 ;  /* 0x4000404000357882 */ /* 0x000fe20000000000 */
[----:B------:R-:W-:Y:S01]  /*3590*/  UIADD3 UR48, UPT, UPT, UR52, 0x80, URZ ;  /* 0x0000008034307890 */ /* 0x000fe2000fffe0ff */
[----:B------:R-:W-:Y:S01]  /*35a0*/  R2UR UR7, R3 ;  /* 0x00000000030772ca */ /* 0x000fe200000e0000 */
[----:B------:R-:W-:Y:S01]  /*35b0*/  UIADD3 UR46, UPT, UPT, UR52, 0x100, URZ ;  /* 0x00000100342e7890 */ /* 0x000fe2000fffe0ff */
[----:B------:R-:W-:Y:S01]  /*35c0*/  R2UR UR4, R0 ;  /* 0x00000000000472ca */ /* 0x000fe200000e0000 */
[----:B------:R-:W-:Y:S01]  /*35d0*/  UIADD3 UR42, UPT, UPT, UR52, 0x180, URZ ;  /* 0x00000180342a7890 */ /* 0x000fe2000fffe0ff */
[----:B------:R1:W-:Y:S01]  /*35e0*/  UTCHMMA tmem[UR11], gdesc[UR52], tmem[UR18], tmem[UR40], idesc[UR41], UP0 ;  /* 0x00ff28340b0079ea */ /* 0x0003e20008000012 */
[----:B------:R-:W-:Y:S01]  /*35f0*/  UMOV UR36, 0x0 ;  /* 0x0000000000247882 */ /* 0x000fe20000000000 */
[----:B------:R-:W-:Y:S01]  /*3600*/  UMOV UR37, 0x8210490 ;  /* 0x0821049000257882 */ /* 0x000fe20000000000 */
[----:B------:R-:W-:Y:S01]  /*3610*/  UMOV UR49, 0x40004040 ;  /* 0x4000404000317882 */ /* 0x000fe20000000000 */
[----:B------:R-:W-:Y:S01]  /*3620*/  UMOV UR34, 0x0 ;  /* 0x0000000000227882 */ /* 0x000fe20000000000 */
[----:B------:R1:W-:Y:S01]  /*3630*/  UTCHMMA tmem[UR9], gdesc[UR48], tmem[UR10], tmem[UR36], idesc[UR37], UPT ;  /* 0x00ff2430090079ea */ /* 0x0003e2000b80000a */
[----:B------:R-:W-:Y:S01]  /*3640*/  UMOV UR35, 0x8210490 ;  /* 0x0821049000237882 */ /* 0x000fe20000000000 */
[----:B------:R-:W-:Y:S01]  /*3650*/  UMOV UR47, 0x40004040 ;  /* 0x40004040002f7882 */ /* 0x000fe20000000000 */
[----:B------:R-:W-:Y:S01]  /*3660*/  UMOV UR28, 0x0 ;  /* 0x00000000001c7882 */ /* 0x000fe20000000000 */
[----:B------:R1:W-:Y:S01]  /*3670*/  UTCHMMA tmem[UR7], gdesc[UR46], tmem[UR8], tmem[UR34], idesc[UR35], UPT ;  /* 0x00ff222e070079ea */ /* 0x0003e2000b800008 */
[----:B------:R-:W-:Y:S01]  /*3680*/  UMOV UR29, 0x8210490 ;  /* 0x08210490001d7882 */ /* 0x000fe20000000000 */
[----:B------:R-:W-:Y:S02]  /*3690*/  UMOV UR43, 0x40004040 ;  /* 0x40004040002b7882 */ /* 0x000fe40000000000 */
[----:B------:R1:W-:Y:S01]  /*36a0*/  UTCHMMA tmem[UR6], gdesc[UR42], tmem[UR4], tmem[UR28], idesc[UR29], UPT ;  /* 0x00ff1c2a060079ea */ /* 0x0003e2000b800004 */
[----:B------:R-:W-:Y:S05]  /*36b0*/  BRA.U UP5, `(.L_x_65) ;  /* 0x0000000105047547 */ /* 0x000fea000b800000 */
[----:B-1----:R-:W-:Y:S05]  /*36c0*/  BPT.TRAP 0x1 ;  /* 0x000000040000795c */ /* 0x002fea0000300000 */
.L_x_65:
[----:B-1----:R-:W-:Y:S02]  /*36d0*/  UIADD3 UR4, UPT, UPT, UR12, 0x2c098, URZ ;  /* 0x0002c0980c047890 */ /* 0x002fe4000fffe0ff */
[----:B------:R-:W-:Y:S07]  /*36e0*/  ULOP3.LUT UR24, UR24, 0x1, URZ, 0x3c, !UPT ;  /* 0x0000000118187892 */ /* 0x000fee000f8e3cff */
[----:B------:R1:W-:Y:S01]  /*36f0*/  UTCBAR [UR4], URZ ;  /* 0x000000ff040073e9 */ /* 0x0003e200080000ff */
[----:B------:R-:W-:Y:S05]  /*3700*/  BRA.U !UP1, `(.L_x_66) ;  /* 0x0000000109047547 */ /* 0x000fea000b800000 */
[----:B-1----:R-:W-:Y:S05]  /*3710*/  BPT.TRAP 0x1 ;  /* 0x000000040000795c */ /* 0x002fea0000300000 */
.L_x_66:
[----:B------:R-:W-:Y:S01]  /*3720*/  ULEA UR18, UR19, UR12, 0x3 ;  /* 0x0000000c13127291 */ /* 0x000fe2000f8e18ff */
[----:B------:R-:W-:Y:S01]  /*3730*/  IMAD.MOV.U32 R4, RZ, RZ, 0x80 ;  /* 0x00000080ff047424 */ /* 0x000fe200078e00ff */
[----:B------:R-:W-:Y:S01]  /*3740*/  UIADD3 UR72, UPT, UPT, UR30, 0x800, URZ ;  /* 0x000008001e487890 */ /* 0x000fe2000fffe0ff */
[----:B------:R-:W-:Y:S01]  /*3750*/  IMAD.MOV.U32 R3, RZ, RZ, 0x80 ;  /* 0x00000080ff037424 */ /* 0x000fe200078e00ff */
[----:B------:R-:W-:Y:S01]  /*3760*/  UIADD3 UR18, UPT, UPT, UR18, 0x2c038, URZ ;  /* 0x0002c03812127890 */ /* 0x000fe2000fffe0ff */
[----:B------:R-:W-:Y:S01]  /*3770*/  IMAD.MOV.U32 R2, RZ, RZ, 0x80 ;  /* 0x00000080ff027424 */ /* 0x000fe200078e00ff */
[----:B------:R-:W-:Y:S01]  /*3780*/  UIADD3 UR66, UPT, UPT, UR30, 0x802, URZ ;  /* 0x000008021e427890 */ /* 0x000fe2000fffe0ff */
[----:B------:R-:W-:Y:S01]  /*3790*/  R2UR UR11, R4 ;  /* 0x00000000040b72ca */ /* 0x000fe200000e0000 */
[----:B------:R-:W-:Y:S01]  /*37a0*/  UIADD3 UR60, UPT, UPT, UR30, 0x804, URZ ;  /* 0x000008041e3c7890 */ /* 0x000fe2000fffe0ff */
[----:B------:R-:W-:Y:S01]  /*37b0*/  R2UR UR10, R3 ;  /* 0x00000000030a72ca */ /* 0x000fe200000e0000 */
[----:B------:R-:W-:Y:S01]  /*37c0*/  UIADD3 UR54, UPT, UPT, UR30, 0x806, URZ ;  /* 0x000008061e367890 */ /* 0x000fe2000fffe0ff */
[C---:B------:R-:W-:Y:S01]  /*37d0*/  R2UR UR9, R2.reuse ;  /* 0x00000000020972ca */ /* 0x040fe200000e0000 */
[----:B------:R-:W-:Y:S01]  /*37e0*/  UIADD3 UR48, UPT, UPT, UR30, 0xc00, URZ ;  /* 0x00000c001e307890 */ /* 0x000fe2000fffe0ff */
[----:B------:R-:W-:Y:S01]  /*37f0*/  IMAD.MOV.U32 R0, RZ, RZ, 0x80 ;  /* 0x00000080ff007424 */ /* 0x000fe200078e00ff */
[----:B------:R-:W-:Y:S01]  /*3800*/  UIADD3 UR42, UPT, UPT, UR30, 0xc02, URZ ;  /* 0x00000c021e2a7890 */ /* 0x000fe2000fffe0ff */
[----:B------:R2:W-:Y:S01]  /*3810*/  UTCBAR [UR18], URZ ;  /* 0x000000ff120073e9 */ /* 0x0005e200080000ff */
[----:B------:R-:W-:Y:S01]  /*3820*/  UIADD3 UR36, UPT, UPT, UR30, 0xc04, URZ ;  /* 0x00000c041e247890 */ /* 0x000fe2000fffe0ff */
[----:B------:R-:W-:Y:S01]  /*3830*/  R2UR UR7, R2 ;  /* 0x00000000020772ca */ /* 0x000fe200000e0000 */
[----:B------:R-:W-:Y:S01]  /*3840*/  UIADD3 UR30, UPT, UPT, UR30, 0xc06, URZ ;  /* 0x00000c061e1e7890 */ /* 0x000fe2000fffe0ff */
[C---:B------:R-:W-:Y:S01]  /*3850*/  R2UR UR8, R0.reuse ;  /* 0x00000000000872ca */ /* 0x040fe200000e0000 */
[----:B------:R-:W-:Y:S01]  /*3860*/  UIADD3 UR19, UPT, UPT, UR19, 0x1, URZ ;  /* 0x0000000113137890 */ /* 0x000fe2000fffe0ff */
[----:B------:R-:W-:Y:S01]  /*3870*/  R2UR UR6, R0 ;  /* 0x00000000000672ca */ /* 0x000fe200000e0000 */
[----:B------:R-:W-:Y:S01]  /*3880*/  UMOV UR75, 0x40004040 ;  /* 0x40004040004b7882 */ /* 0x000fe20000000000 */
[----:B------:R-:W-:Y:S01]  /*3890*/  R2UR UR5, R2 ;  /* 0x00000000020572ca */ /* 0x000fe200000e0000 */
[----:B------:R-:W-:Y:S01]  /*38a0*/  UISETP.NE.AND UP0, UPT, UR19, 0x3, UPT ;  /* 0x000000031300788c */ /* 0x000fe2000bf05270 */
[----:B-1----:R-:W-:Y:S01]  /*38b0*/  R2UR UR4, R0 ;  /* 0x00000000000472ca */ /* 0x002fe200000e0000 */
        /* <DEDUP_REMOVED lines=13> */
[----:B--2---:R-:W-:Y:S01]  /*3990*/  USEL UR18, UR19, URZ, UP0 ;  /* 0x000000ff13127287 */ /* 0x004fe20008000000 */
[----:B------:R1:W-:Y:S01]  /*39a0*/  UTCHMMA gdesc[UR60], gdesc[UR62], tmem[UR9], tmem[UR58], idesc[UR59], UPT ;  /* 0x00ff3a3e3c0075ea */ /* 0x0003e2000b800009 */
        /* <DEDUP_REMOVED lines=26> */
[----:B-1----:R-:W-:Y:S05]  /*3b50*/  BPT.TRAP 0x1 ;  /* 0x000000040000795c */ /* 0x002fea0000300000 */
.L_x_67:
[----:B-1----:R-:W-:Y:S09]  /*3b60*/  UIADD3 UR4, UPT, UPT, UR12, 0x2c060, URZ ;  /* 0x0002c0600c047890 */ /* 0x002ff2000fffe0ff */
[----:B------:R1:W-:Y:S01]  /*3b70*/  UTCBAR [UR4], URZ ;  /* 0x000000ff040073e9 */ /* 0x0003e200080000ff */
[----:B------:R-:W-:Y:S05]  /*3b80*/  BRA.U !UP1, `(.L_x_68) ;  /* 0x0000000109047547 */ /* 0x000fea000b800000 */
[----:B-1----:R-:W-:Y:S05]  /*3b90*/  BPT.TRAP 0x1 ;  /* 0x000000040000795c */ /* 0x002fea0000300000 */
.L_x_68:
[----:B------:R-:W-:Y:S02]  /*3ba0*/  ULEA UR5, UR18, UR12, 0x3 ;  /* 0x0000000c12057291 */ /* 0x000fe4000f8e18ff */
[----:B------:R-:W-:Y:S02]  /*3bb0*/  UIADD3 UR18, UPT, UPT, UR18, 0x1, URZ ;  /* 0x0000000112127890 */ /* 0x000fe4000fffe0ff */
[----:B-1----:R-:W-:Y:S02]  /*3bc0*/  UIADD3 UR4, UPT, UPT, UR5, 0x2c038, URZ ;  /* 0x0002c03805047890 */ /* 0x002fe4000fffe0ff */
[----:B------:R-:W-:Y:S04]  /*3bd0*/  UISETP.NE.AND UP0, UPT, UR18, 0x3, UPT ;  /* 0x000000031200788c */ /* 0x000fe8000bf05270 */
[----:B------:R-:W-:Y:S03]  /*3be0*/  USEL UR19, UR18, URZ, UP0 ;  /* 0x000000ff12137287 */ /* 0x000fe60008000000 */
[----:B------:R1:W-:Y:S01]  /*3bf0*/  UTCBAR [UR4], URZ ;  /* 0x000000ff040073e9 */ /* 0x0003e200080000ff */
[----:B------:R-:W-:Y:S08]  /*3c00*/  BRA.U !UP1, `(.L_x_69) ;  /* 0x0000000109047547 */ /* 0x000ff0000b800000 */
[----:B-1----:R-:W-:Y:S05]  /*3c10*/  BPT.TRAP 0x1 ;  /* 0x000000040000795c */ /* 0x002fea0000300000 */
.L_x_69:
[----:B-1----:R-:W-:Y:S01]  /*3c20*/  ULEA UR4, UR21, UR12, 0x3 ;  /* 0x0000000c15047291 */ /* 0x002fe2000f8e18ff */
[----:B------:R-:W-:Y:S04]  /*3c30*/  MOV R0, UR13 ;  /* 0x0000000d00007c02 */ /* 0x000fe80008000f00 */
[----:B------:R-:W-:Y:S04]  /*3c40*/  SHF.L.U32 R3, R0, 0x1f, RZ ;  /* 0x0000001f00037819 */ /* 0x000fe800000006ff */
[----:B------:R-:W1:Y:S02]  /*3c50*/  SYNCS.PHASECHK.TRANS64.TRYWAIT P0, [UR4+0x2c020], R3 ;  /* 0x02c02003ff0075a7 */ /* 0x000e640008001104 */
[----:B-1----:R-:W-:Y:S05]  /*3c60*/  @!P0 BRA `(.L_x_70) ;  /* 0x0000018c00a88947 */ /* 0x002fea0003800000 */
.L_x_439:
[----:B------:R-:W-:Y:S04]  /*3c70*/  UIADD3 UR6, UPT, UPT, UR21, 0x1, URZ ;  /* 0x0000000115067890 */ /* 0x000fe8000fffe0ff */
[----:B------:R-:W-:Y:S04]  /*3c80*/  UISETP.NE.AND UP0, UPT, UR6, 0x3, UPT ;  /* 0x000000030600788c */ /* 0x000fe8000bf05270 */
[----:B------:R-:W-:Y:S02]  /*3c90*/  USEL UR4, URZ, 0x1, UP0 ;  /* 0x00000001ff047887 */ /* 0x000fe40008000000 */
[----:B------:R-:W-:Y:S02]  /*3ca0*/  USEL UR6, UR6, URZ, UP0 ;  /* 0x000000ff06067287 */ /* 0x000fe40008000000 */
[----:B------:R-:W-:Y:S01]  /*3cb0*/  ULOP3.LUT UR13, UR13, UR4, URZ, 0x3c, !UPT ;  /* 0x000000040d0d7292 */ /* 0x000fe2000f8e3cff */
[----:B------:R-:W-:Y:S11]  /*3cc0*/  BRA.U UP5, `(.L_x_71) ;  /* 0x0000000105047547 */ /* 0x000ff6000b800000 */
[----:B------:R-:W-:Y:S05]  /*3cd0*/  BPT.TRAP 0x1 ;  /* 0x000000040000795c */ /* 0x000fea0000300000 */
.L_x_71:
[----:B-1----:R-:W-:Y:S04]  /*3ce0*/  MOV R0, UR24 ;  /* 0x0000001800007c02 */ /* 0x002fe80008000f00 */
[----:B------:R-:W-:Y:S04]  /*3cf0*/  SHF.L.U32 R3, R0, 0x1f, RZ ;  /* 0x0000001f00037819 */ /* 0x000fe800000006ff */
[----:B------:R-:W1:Y:S02]  /*3d00*/  SYNCS.PHASECHK.TRANS64.TRYWAIT P0, [UR12+0x2c0a0], R3 ;  /* 0x02c0a003ff0075a7 */ /* 0x000e64000800110c */
[----:B-1----:R-:W-:Y:S05]  /*3d10*/  @!P0 BRA `(.L_x_72) ;  /* 0x0000018c00948947 */ /* 0x002fea0003800000 */
.L_x_441:
[----:B------:R-:W-:Y:S05]  /*3d20*/  BRA.U UP4, `(.L_x_73) ;  /* 0x0000000104047547 */ /* 0x000fea000b800000 */
[----:B------:R-:W-:Y:S05]  /*3d30*/  BPT.TRAP 0x1 ;  /* 0x000000040000795c */ /* 0x000fea0000300000 */
.L_x_73:
[----:B------:R-:W-:Y:S01]  /*3d40*/  ULOP3.LUT UR7, UR22, 0x1, URZ, 0x3c, !UPT ;  /* 0x0000000116077892 */ /* 0x000fe2000f8e3cff */
[----:B------:R-:W-:Y:S02]  /*3d50*/  HFMA2 R2, -RZ, RZ, 0, 1.52587890625e-05 ;  /* 0x00000100ff027431 */ /* 0x000fe400000001ff */
[----:B-1----:R-:W-:Y:S03]  /*3d60*/  IMAD.MOV.U32 R3, RZ, RZ, 0x20 ;  /* 0x00000020ff037424 */ /* 0x002fe600078e00ff */
[----:B------:R-:W-:Y:S05]  /*3d70*/  IMAD.U32 R0, RZ, RZ, UR7 ;  /* 0x00000007ff007e24 */ /* 0x000fea000f8e00ff */
[----:B------:R-:W-:Y:S02]  /*3d80*/  SHF.L.U32 R4, R0, 0x1f, RZ ;  /* 0x0000001f00047819 */ /* 0x000fe400000006ff */
[----:B------:R-:W-:Y:S02]  /*3d90*/  MOV R0, 0x28 ;  /* 0x0000002800007802 */ /* 0x000fe40000000f00 */
[----:B------:R-:W1:Y:S02]  /*3da0*/  SYNCS.PHASECHK.TRANS64.TRYWAIT P0, [UR12+0x2c058], R4 ;  /* 0x02c05804ff0075a7 */ /* 0x000e64000800110c */
[----:B-1----:R-:W-:Y:S05]  /*3db0*/  @!P0 BRA `(.L_x_74) ;  /* 0x0000018c00848947 */ /* 0x002fea0003800000 */
.L_x_443:
[----:B------:R-:W-:Y:S01]  /*3dc0*/  ULEA UR42, UR21, UR17, 0xa ;  /* 0x00000011152a7291 */ /* 0x000fe2000f8e50ff */
[----:B------:R-:W-:Y:S01]  /*3dd0*/  R2UR UR10, R0 ;  /* 0x00000000000a72ca */ /* 0x000fe200000e0000 */
[----:B------:R-:W-:Y:S01]  /*3de0*/  IMAD.MOV.U32 R0, RZ, RZ, 0x38 ;  /* 0x00000038ff007424 */ /* 0x000fe200078e00ff */
[----:B------:R-:W-:Y:S01]  /*3df0*/  R2UR UR18, R3 ;  /* 0x00000000031272ca */ /* 0x000fe200000e0000 */
[----:B------:R-:W-:Y:S01]  /*3e00*/  UIADD3 UR40, UPT, UPT, UR42, 0x80, URZ ;  /* 0x000000802a287890 */ /* 0x000fe2000fffe0ff */
[----:B------:R-:W-:Y:S01]  /*3e10*/  R2UR UR27, R2 ;  /* 0x00000000021b72ca */ /* 0x000fe200000e0000 */
[----:B------:R-:W-:Y:S01]  /*3e20*/  UIADD3 UR38, UPT, UPT, UR42, 0x100, URZ ;  /* 0x000001002a267890 */ /* 0x000fe2000fffe0ff */
[----:B-1----:R-:W-:Y:S01]  /*3e30*/  IMAD.MOV.U32 R4, RZ, RZ, 0x100 ;  /* 0x00000100ff047424 */ /* 0x002fe200078e00ff */
[----:B------:R-:W-:Y:S01]  /*3e40*/  UIADD3 UR36, UPT, UPT, UR42, 0x180, URZ ;  /* 0x000001802a247890 */ /* 0x000fe2000fffe0ff */
[----:B------:R-:W-:Y:S01]  /*3e50*/  R2UR UR4, R0 ;  /* 0x00000000000472ca */ /* 0x000fe200000e0000 */
[----:B------:R-:W-:Y:S01]  /*3e60*/  IMAD.MOV.U32 R3, RZ, RZ, 0x30 ;  /* 0x00000030ff037424 */ /* 0x000fe200078e00ff */
[----:B------:R-:W-:Y:S01]  /*3e70*/  UMOV UR34, 0x0 ;  /* 0x0000000000227882 */ /* 0x000fe20000000000 */
[----:B------:R-:W-:Y:S01]  /*3e80*/  IMAD.MOV.U32 R2, RZ, RZ, 0x100 ;  /* 0x00000100ff027424 */ /* 0x000fe200078e00ff */
[----:B------:R-:W-:Y:S01]  /*3e90*/  R2UR UR11, R4 ;  /* 0x00000000040b72ca */ /* 0x000fe200000e0000 */
[----:B------:R-:W-:Y:S01]  /*3ea0*/  IMAD.MOV.U32 R0, RZ, RZ, 0x100 ;  /* 0x00000100ff007424 */ /* 0x000fe200078e00ff */
[----:B------:R-:W-:Y:S01]  /*3eb0*/  R2UR UR8, R3 ;  /* 0x00000000030872ca */ /* 0x000fe200000e0000 */
[----:B------:R-:W-:Y:S01]  /*3ec0*/  UMOV UR35, 0x8210490 ;  /* 0x0821049000237882 */ /* 0x000fe20000000000 */
[----:B------:R-:W-:Y:S01]  /*3ed0*/  R2UR UR9, R2 ;  /* 0x00000000020972ca */ /* 0x000fe200000e0000 */
[----:B------:R-:W-:Y:S01]  /*3ee0*/  UMOV UR43, 0x40004040 ;  /* 0x40004040002b7882 */ /* 0x000fe20000000000 */
[----:B------:R-:W-:Y:S01]  /*3ef0*/  R2UR UR5, R0 ;  /* 0x00000000000572ca */ /* 0x000fe200000e0000 */
[----:B------:R1:W-:Y:S01]  /*3f00*/  UTCHMMA tmem[UR18], gdesc[UR42], tmem[UR27], tmem[UR34], idesc[UR35], UPT ;  /* 0x00ff222a120079ea */ /* 0x0003e2000b80001b */
[----:B------:R-:W-:Y:S01]  /*3f10*/  UMOV UR32, 0x0 ;  /* 0x0000000000207882 */ /* 0x000fe20000000000 */
        /* <DEDUP_REMOVED lines=8> */
[----:B------:R-:W-:Y:S01]  /*3fa0*/  UMOV UR37, 0x40004040 ;  /* 0x4000404000257882 */ /* 0x000fe20000000000 */
[----:B------:R1:W-:Y:S01]  /*3fb0*/  UTCHMMA tmem[UR8], gdesc[UR38], tmem[UR9], tmem[UR30], idesc[UR31], UPT ;  /* 0x00ff1e26080079ea */ /* 0x0003e2000b800009 */
[----:B------:R1:W-:Y:S01]  /*3fc0*/  UTCHMMA tmem[UR4], gdesc[UR36], tmem[UR5], tmem[UR28], idesc[UR29], UPT ;  /* 0x00ff1c24040079ea */ /* 0x0003e2000b800005 */
[----:B------:R-:W-:Y:S05]  /*3fd0*/  BRA.U UP5, `(.L_x_75) ;  /* 0x0000000105047547 */ /* 0x000fea000b800000 */
[----:B-1----:R-:W-:Y:S05]  /*3fe0*/  BPT.TRAP 0x1 ;  /* 0x000000040000795c */ /* 0x002fea0000300000 */
.L_x_75:
[----:B-1----:R-:W-:Y:S02]  /*3ff0*/  UIADD3 UR9, UPT, UPT, UR12, 0x2c090, URZ ;  /* 0x0002c0900c097890 */ /* 0x002fe4000fffe0ff */
[----:B------:R-:W-:Y:S01]  /*4000*/  ULOP3.LUT UR8, UR23, 0x1, URZ, 0x3c, !UPT ;  /* 0x0000000117087892 */ /* 0x000fe2000f8e3cff */
[----:B------:R-:W-:Y:S01]  /*4010*/  UMOV UR5, 0x1 ;  /* 0x0000000100057882 */ /* 0x000fe20000000000 */
[----:B------:R-:W-:Y:S05]  /*4020*/  UMOV UR4, UR21 ;  /* 0x0000001500047c82 */ /* 0x000fea0008000000 */
[----:B------:R2:W-:Y:S01]  /*4030*/  UTCBAR [UR9], URZ ;  /* 0x000000ff090073e9 */ /* 0x0005e200080000ff */
[----:B------:R-:W-:Y:S05]  /*4040*/  BRA.U UP2, `(.L_x_76) ;  /* 0xffffffed024c7547 */ /* 0x000fea000b83ffff */
.L_x_57:
[----:B------:R-:W-:Y:S04]  /*4050*/  BSSY.RECONVERGENT B0, `(.L_x_77) ;  /* 0x0000003000007945 */ /* 0x000fe80003800200 */
[----:B------:R-:W-:Y:S05]  /*4060*/  @!P4 BRA `(.L_x_78) ;  /* 0x000000000004c947 */ /* 0x000fea0003800000 */
[----:B-12---:R-:W-:Y:S05]  /*4070*/  BPT.TRAP 0x1 ;  /* 0x000000040000795c */ /* 0x006fea0000300000 */
.L_x_78:
[----:B-12---:R-:W-:Y:S05]  /*4080*/  BSYNC.RECONVERGENT B0 ;  /* 0x0000000000007941 */ /* 0x006fea0003800200 */
.L_x_77:
[----:B------:R-:W-:Y:S01]  /*4090*/  UIADD3 UR4, UPT, UPT, UR12, 0x2c010, URZ ;  /* 0x0002c0100c047890 */ /* 0x000fe2000fffe0ff */
[----:B------:R-:W-:Y:S08]  /*40a0*/  BSSY.RECONVERGENT B0, `(.L_x_79) ;  /* 0x0000004000007945 */ /* 0x000ff00003800200 */
[----:B------:R1:W-:Y:S01]  /*40b0*/  UTCBAR [UR4], URZ ;  /* 0x000000ff040073e9 */ /* 0x0003e200080000ff */
[----:B------:R-:W-:Y:S05]  /*40c0*/  @!P4 BRA `(.L_x_80) ;  /* 0x000000000004c947 */ /* 0x000fea0003800000 */
[----:B-1----:R-:W-:Y:S05]  /*40d0*/  BPT.TRAP 0x1 ;  /* 0x000000040000795c */ /* 0x002fea0000300000 */
.L_x_80:
[----:B-1----:R-:W-:Y:S05]  /*40e0*/  BSYNC.RECONVERGENT B0 ;  /* 0x0000000000007941 */ /* 0x002fea0003800200 */
.L_x_79:
[----:B------:R-:W-:-:S09]  /*40f0*/  UIADD3 UR4, UPT, UPT, UR12, 0x2c018, URZ ;  /* 0x0002c0180c047890 */ /* 0x000fd2000fffe0ff */
[----:B------:R1:W-:Y:S01]  /*4100*/  UTCBAR [UR4], URZ ;  /* 0x000000ff040073e9 */ /* 0x0003e200080000ff */
[----:B------:R-:W-:Y:S05]  /*4110*/  BRA.U UP5, `(.L_x_81) ;  /* 0x0000000105047547 */ /* 0x000fea000b800000 */
[----:B-1----:R-:W-:Y:S05]  /*4120*/  BPT.TRAP 0x1 ;  /* 0x000000040000795c */ /* 0x002fea0000300000 */
.L_x_81:
[----:B------:R-:W-:-:S04]  /*4130*/  MOV R3, UR24 ;  /* 0x0000001800037c02 */ /* 0x000fc80008000f00 */
[----:B------:R-:W-:-:S04]  /*4140*/  SHF.L.U32 R3, R3, 0x1f, RZ ;  /* 0x0000001f03037819 */ /* 0x000fc800000006ff */
[----:B------:R-:W2:Y:S02]  /*4150*/  SYNCS.PHASECHK.TRANS64.TRYWAIT P0, [UR12+0x2c0a8], R3 ;  /* 0x02c0a803ff0075a7 */ /* 0x000ea4000800110c */
[----:B--2---:R-:W-:Y:S05]  /*4160*/  @!P0 BRA `(.L_x_82) ;  /* 0x0000018800b88947 */ /* 0x004fea0003800000 */
.L_x_445:
[----:B------:R-:W-:Y:S05]  /*4170*/  BRA.U UP3, `(.L_x_83) ;  /* 0x0000000103047547 */ /* 0x000fea000b800000 */
[----:B-1----:R-:W-:Y:S05]  /*4180*/  BPT.TRAP 0x1 ;  /* 0x000000040000795c */ /* 0x002fea0000300000 */
.L_x_83:
[----:B------:R-:W-:Y:S02]  /*4190*/  IMAD.U32 R5, RZ, RZ, UR8 ;  /* 0x00000008ff057e24 */ /* 0x000fe4000f8e00ff */
[----:B------:R-:W-:Y:S02]  /*41a0*/  HFMA2 R2, -RZ, RZ, 0, 2.288818359375e-05 ;  /* 0x00000180ff027431 */ /* 0x000fe400000001ff */
[----:B--2---:R-:W-:Y:S01]  /*41b0*/  IMAD.MOV.U32 R3, RZ, RZ, 0xa0 ;  /* 0x000000a0ff037424 */ /* 0x004fe200078e00ff */
[----:B------:R-:W-:Y:S02]  /*41c0*/  MOV R0, 0xa8 ;  /* 0x000000a800007802 */ /* 0x000fe40000000f00 */
[----:B------:R-:W-:-:S04]  /*41d0*/  SHF.L.U32 R5, R5, 0x1f, RZ ;  /* 0x0000001f05057819 */ /* 0x000fc800000006ff */
[----:B------:R-:W2:Y:S02]  /*41e0*/  SYNCS.PHASECHK.TRANS64.TRYWAIT P0, [UR12+0x2c068], R5 ;  /* 0x02c06805ff0075a7 */ /* 0x000ea4000800110c */
[----:B--2---:R-:W-:Y:S05]  /*41f0*/  @!P0 BRA `(.L_x_84) ;  /* 0x0000018800ac8947 */ /* 0x004fea0003800000 */
.L_x_447:
[----:B------:R-:W-:Y:S01]  /*4200*/  R2UR UR9, R0 ;  /* 0x00000000000972ca */ /* 0x000fe200000e0000 */
[----:B------:R-:W-:Y:S01]  /*4210*/  IMAD.MOV.U32 R0, RZ, RZ, 0xb8 ;  /* 0x000000b8ff007424 */ /* 0x000fe200078e00ff */
[----:B------:R-:W-:Y:S01]  /*4220*/  R2UR UR11, R3 ;  /* 0x00000000030b72ca */ /* 0x000fe200000e0000 */
[----:B--2---:R-:W-:Y:S01]  /*4230*/  IMAD.MOV.U32 R4, RZ, RZ, 0x180 ;  /* 0x00000180ff047424 */ /* 0x004fe200078e00ff */
[----:B------:R-:W-:Y:S01]  /*4240*/  R2UR UR18, R2 ;  /* 0x00000000021272ca */ /* 0x000fe200000e0000 */
[----:B------:R-:W-:Y:S01]  /*4250*/  IMAD.MOV.U32 R3, RZ, RZ, 0xb0 ;  /* 0x000000b0ff037424 */ /* 0x000fe200078e00ff */
[----:B-1----:R-:W-:Y:S01]  /*4260*/  R2UR UR4, R0 ;  /* 0x00000000000472ca */ /* 0x002fe200000e0000 */
[----:B------:R-:W-:Y:S01]  /*4270*/  IMAD.MOV.U32 R2, RZ, RZ, 0x180 ;  /* 0x00000180ff027424 */ /* 0x000fe200078e00ff */
[----:B------:R-:W-:Y:S01]  /*4280*/  R2UR UR10, R4 ;  /* 0x00000000040a72ca */ /* 0x000fe200000e0000 */
[----:B------:R-:W-:Y:S01]  /*4290*/  IMAD.MOV.U32 R0, RZ, RZ, 0x180 ;  /* 0x00000180ff007424 */ /* 0x000fe200078e00ff */
[----:B------:R-:W-:Y:S01]  /*42a0*/  ULEA UR28, UR21, UR17, 0xa ;  /* 0x00000011151c7291 */ /* 0x000fe2000f8e50ff */
[----:B------:R-:W-:Y:S01]  /*42b0*/  R2UR UR7, R3 ;  /* 0x00000000030772ca */ /* 0x000fe200000e0000 */
[----:B------:R-:W-:Y:S01]  /*42c0*/  UISETP.NE.U32.AND UP0, UPT, UR5, URZ, UPT ;  /* 0x000000ff0500728c */ /* 0x000fe2000bf05070 */
[----:B------:R-:W-:Y:S01]  /*42d0*/  R2UR UR8, R2 ;  /* 0x00000000020872ca */ /* 0x000fe200000e0000 */
[----:B------:R-:W-:Y:S01]  /*42e0*/  UIADD3 UR42, UPT, UPT, UR28, 0x80, URZ ;  /* 0x000000801c2a7890 */ /* 0x000fe2000fffe0ff */
[----:B------:R-:W-:Y:S01]  /*42f0*/  R2UR UR5, R0 ;  /* 0x00000000000572ca */ /* 0x000fe200000e0000 */
[----:B------:R-:W-:-:S02]  /*4300*/  UIADD3 UR40, UPT, UPT, UR28, 0x100, URZ ;  /* 0x000001001c287890 */ /* 0x000fc4000fffe0ff */
        /* <DEDUP_REMOVED lines=10> */
[----:B------:R1:W-:Y:S01]  /*43b0*/  UTCHMMA tmem[UR11], gdesc[UR28], tmem[UR18], tmem[UR36], idesc[UR37], UP0 ;  /* 0x00ff241c0b0079ea */ /* 0x0003e20008000012 */
        /* <DEDUP_REMOVED lines=8> */
.L_x_85:
[----:B-1----:R-:W-:-:S09]  /*4440*/  UIADD3 UR4, UPT, UPT, UR12, 0x2c098, URZ ;  /* 0x0002c0980c047890 */ /* 0x002fd2000fffe0ff */
[----:B------:R1:W-:Y:S01]  /*4450*/  UTCBAR [UR4], URZ ;  /* 0x000000ff040073e9 */ /* 0x0003e200080000ff */
[----:B------:R-:W-:Y:S05]  /*4460*/  BRA.U !UP1, `(.L_x_86) ;  /* 0x0000000109047547 */ /* 0x000fea000b800000 */
[----:B-1----:R-:W-:Y:S05]  /*4470*/  BPT.TRAP 0x1 ;  /* 0x000000040000795c */ /* 0x002fea0000300000 */
.L_x_86:
[----:B-1----:R-:W-:-:S04]  /*4480*/  ULEA UR4, UR19, UR12, 0x3 ;  /* 0x0000000c13047291 */ /* 0x002fc8000f8e18ff */
[----:B------:R-:W-:-:S09]  /*4490*/  UIADD3 UR4, UPT, UPT, UR4, 0x2c038, URZ ;  /* 0x0002c03804047890 */ /* 0x000fd2000fffe0ff */
[----:B------:R1:W-:Y:S01]  /*44a0*/  UTCBAR [UR4], URZ ;  /* 0x000000ff040073e9 */ /* 0x0003e200080000ff */
[----:B------:R-:W-:Y:S05]  /*44b0*/  BRA.U UP4, `(.L_x_87) ;  /* 0x0000000104047547 */ /* 0x000fea000b800000 */
[----:B-1----:R-:W-:Y:S05]  /*44c0*/  BPT.TRAP 0x1 ;  /* 0x000000040000795c */ /* 0x002fea0000300000 */
.L_x_87:
[----:B-1----:R-:W-:-:S09]  /*44d0*/  UIADD3 UR4, UPT, UPT, UR12, 0x2c050, URZ ;  /* 0x0002c0500c047890 */ /* 0x002fd2000fffe0ff */
[----:B------:R1:W-:Y:S01]  /*44e0*/  UTCBAR [UR4], URZ ;  /* 0x000000ff040073e9 */ /* 0x0003e200080000ff */
[----:B------:R-:W-:Y:S05]  /*44f0*/  BRA.U UP3, `(.L_x_88) ;  /* 0x0000000103047547 */ /* 0x000fea000b800000 */
[----:B-1----:R-:W-:Y:S05]  /*4500*/  BPT.TRAP 0x1 ;  /* 0x000000040000795c */ /* 0x002fea0000300000 */
.L_x_88:
[----:B------:R-:W-:Y:S01]  /*4510*/  UIADD3 UR12, UPT, UPT, UR12, 0x2c060, URZ ;  /* 0x0002c0600c0c7890 */ /* 0x000fe2000fffe0ff */
[----:B------:R-:W-:Y:S01]  /*4520*/  LOP3.LUT R6, R6, 0x1, RZ, 0x3c, !PT ;  /* 0x0000000106067812 */ /* 0x000fe200078e3cff */
[----:B------:R-:W-:Y:S02]  /*4530*/  UIADD3 UR25, UPT, UPT, UR20, 0x2, URZ ;  /* 0x0000000214197890 */ /* 0x000fe4000fffe0ff */
[----:B------:R-:W-:-:S05]  /*4540*/  ULOP3.LUT UR24, UR24, 0x1, URZ, 0x3c, !UPT ;  /* 0x0000000118187892 */ /* 0x000fca000f8e3cff */
[----:B------:R2:W-:Y:S01]  /*4550*/  UTCBAR [UR12], URZ ;  /* 0x000000ff0c0073e9 */ /* 0x0005e200080000ff */
[----:B------:R-:W-:Y:S02]  /*4560*/  NOP ;  /* 0x0000000000007918 */ /* 0x000fe40000000000 */
.L_x_29:
[----:B------:R-:W3:Y:S01]  /*4570*/  LDCU UR5, c[0x0][0x370] ;  /* 0x00006e00ff0577ac */ /* 0x000ee20008000800 */
[----:B-1----:R-:W1:Y:S01]  /*4580*/  LDCU UR4, c[0x0][0x900] ;  /* 0x00012000ff0477ac */ /* 0x002e620008000800 */
[----:B---3--:R-:W-:-:S04]  /*4590*/  UIADD3 UR26, UPT, UPT, UR5, UR26, URZ ;  /* 0x0000001a051a7290 */ /* 0x008fc8000fffe0ff */
[----:B-1----:R-:W-:-:S09]  /*45a0*/  UISETP.GE.AND UP0, UPT, UR26, UR4, UPT ;  /* 0x000000041a00728c */ /* 0x002fd2000bf06270 */
[----:B------:R-:W-:Y:S05]  /*45b0*/  BRA.U !UP0, `(.L_x_89) ;  /* 0xffffffd108d07547 */ /* 0x000fea000b83ffff */
[----:B--2---:R-:W-:Y:S05]  /*45c0*/  EXIT ;  /* 0x000000000000794d */ /* 0x004fea0003800000 */
.L_x_28:
[----:B------:R-:W-:-:S08]  /*45d0*/  NOP ;  /* 0x0000000000007918 */ /* 0x000fd00000000000 */
[----:B------:R-:W1:-:S00]  /*45e0*/  USETMAXREG.DEALLOC.CTAPOOL 0x60 ;  /* 0x00000060000079c8 */ /* 0x000e4000080e0500 */
[----:B-1----:R-:W1:Y:S01]  /*45f0*/  LDC R2, c[0x0][0x900] ;  /* 0x00024000ff027b82 */ /* 0x002e620000000800 */
[----:B------:R-:W-:Y:S02]  /*4600*/  MOV R57, UR26 ;  /* 0x0000001a00397c02 */ /* 0x000fe40008000f00 */
[----:B-1----:R-:W-:-:S13]  /*4610*/  ISETP.LE.AND P0, PT, R2, UR26, PT ;  /* 0x0000001a02007c0c */ /* 0x002fda000bf03270 */
[----:B------:R-:W-:Y:S05]  /*4620*/  @P0 EXIT ;  /* 0x000000000000094d */ /* 0x000fea0003800000 */
[----:B------:R-:W1:Y:S01]  /*4630*/  S2UR UR6, SR_CTAID.Z ;  /* 0x00000000000679c3 */ /* 0x000e620000002700 */
[----:B------:R-:W-:Y:S01]  /*4640*/  LOP3.LUT P0, RZ, R0, 0x7f, RZ, 0xc0, !PT ;  /* 0x0000007f00ff7812 */ /* 0x000fe2000780c0ff */
[----:B------:R-:W-:Y:S01]  /*4650*/  HFMA2 R23, -RZ, RZ, 0, 0 ;  /* 0x00000000ff177431 */ /* 0x000fe200000001ff */
[----:B------:R-:W-:Y:S01]  /*4660*/  BSSY B8, `(.L_x_90) ;  /* 0x0000ca9000087945 */ /* 0x000fe20003800000 */
[----:B------:R-:W-:Y:S01]  /*4670*/  IMAD.MOV.U32 R56, RZ, RZ, 0x1 ;  /* 0x00000001ff387424 */ /* 0x000fe200078e00ff */
[----:B------:R-:W-:Y:S01]  /*4680*/  MOV R62, RZ ;  /* 0x000000ff003e7202 */ /* 0x000fe20000000f00 */
[----:B------:R-:W2:Y:S02]  /*4690*/  LDCU.64 UR44, c[0x0][0x358] ;  /* 0x00006b00ff2c77ac */ /* 0x000ea40008000a00 */
[----:B------:R-:W1:Y:S01]  /*46a0*/  LDC R4, c[0x0][0x370] ;  /* 0x0000dc00ff047b82 */ /* 0x000e620000000800 */
[----:B------:R-:W3:Y:S01]  /*46b0*/  LDCU UR4, c[0x0][0x374] ;  /* 0x00006e80ff0477ac */ /* 0x000ee20008000800 */
[----:B------:R-:W-:Y:S01]  /*46c0*/  UMOV UR42, URZ ;  /* 0x000000ff002a7c82 */ /* 0x000fe20008000000 */
[----:B------:R-:W-:-:S05]  /*46d0*/  UMOV UR38, URZ ;  /* 0x000000ff00267c82 */ /* 0x000fca0008000000 */
[----:B------:R-:W4:Y:S01]  /*46e0*/  S2UR UR5, SR_CTAID.Y ;  /* 0x00000000000579c3 */ /* 0x000f220000002600 */
[----:B-1----:R-:W-:-:S04]  /*46f0*/  IMAD R2, R4, UR6, RZ ;  /* 0x0000000604027c24 */ /* 0x002fc8000f8e02ff */
[----:B------:R-:W-:Y:S02]  /*4700*/  IMAD.MOV R2, RZ, RZ, -R2 ;  /* 0x000000ffff027224 */ /* 0x000fe400078e0a02 */
[----:B----4-:R-:W-:Y:S02]  /*4710*/  IMAD R4, R4, UR5, R57 ;  /* 0x0000000504047c24 */ /* 0x010fe4000f8e0239 */
[----:B---3--:R-:W-:-:S05]  /*4720*/  IMAD R3, R2, UR4, RZ ;  /* 0x0000000402037c24 */ /* 0x008fca000f8e02ff */
[----:B------:R-:W-:-:S04]  /*4730*/  ISETP.NE.OR P0, PT, R4, R3, P0 ;  /* 0x000000030400720c */ /* 0x000fc80000705670 */
[----:B--2---:R-:W-:-:S09]  /*4740*/  P2R R58, PR, RZ, 0x1 ;  /* 0x00000001ff3a7803 */ /* 0x004fd20000000000 */
.L_x_258:
[----:B------:R-:W-:Y:S05]  /*4750*/  YIELD ;  /* 0x0000000000007946 */ /* 0x000fea0003800000 */
[----:B-1----:R-:W1:Y:S01]  /*4760*/  LDC R6, c[0x0][0x904] ;  /* 0x00024100ff067b82 */ /* 0x002e620000000800 */
[----:B------:R-:W2:Y:S01]  /*4770*/  LDCU.64 UR4, c[0x0][0x908] ;  /* 0x00012100ff0477ac */ /* 0x000ea20008000a00 */
[----:B------:R-:W-:Y:S01]  /*4780*/  BSSY B7, `(.L_x_91) ;  /* 0x0000c91000077945 */ /* 0x000fe20003800000 */
[----:B---3--:R-:W3:Y:S05]  /*4790*/  LDCU.64 UR6, c[0x0][0x920] ;  /* 0x00012400ff0677ac */ /* 0x008eea0008000a00 */
[----:B----4-:R-:W4:Y:S08]  /*47a0*/  LDC.64 R4, c[0x0][0x918] ;  /* 0x00024600ff047b82 */ /* 0x010f300000000a00 */
[----:B------:R-:W5:Y:S01]  /*47b0*/  LDC.64 R2, c[0x0][0x910] ;  /* 0x00024400ff027b82 */ /* 0x000f620000000a00 */
[----:B--2---:R-:W-:Y:S01]  /*47c0*/  IMAD.HI.U32 R22, R57, UR4, RZ ;  /* 0x0000000439167c27 */ /* 0x004fe2000f8e00ff */
[----:B------:R-:W2:Y:S04]  /*47d0*/  LDCU UR4, c[0x0][0x380] ;  /* 0x00007000ff0477ac */ /* 0x000ea80008000800 */
[----:B------:R-:W-:-:S02]  /*47e0*/  SHF.R.U32.HI R22, RZ, UR5, R22 ;  /* 0x00000005ff167c19 */ /* 0x000fc40008011616 */
[----:B-1----:R-:W-:-:S04]  /*47f0*/  ISETP.NE.AND P0, PT, R6, 0x1, PT ;  /* 0x000000010600780c */ /* 0x002fc80003f05270 */
[----:B------:R-:W-:Y:S02]  /*4800*/  SEL R22, R57, R22, !P0 ;  /* 0x0000001639167207 */ /* 0x000fe40004000000 */
[----:B----4-:R-:W-:-:S03]  /*4810*/  ISETP.NE.AND P0, PT, R5, 0x1, PT ;  /* 0x000000010500780c */ /* 0x010fc60003f05270 */
[----:B---3--:R-:W-:-:S05]  /*4820*/  IMAD.HI.U32 R7, R22, UR6, RZ ;  /* 0x0000000616077c27 */ /* 0x008fca000f8e00ff */
[----:B------:R-:W-:-:S04]  /*4830*/  SHF.R.U32.HI R7, RZ, UR7, R7 ;  /* 0x00000007ff077c19 */ /* 0x000fc80008011607 */
[----:B------:R-:W-:Y:S01]  /*4840*/  SEL R0, R22, R7, !P0 ;  /* 0x0000000716007207 */ /* 0x000fe20004000000 */
[----:B------:R-:W-:Y:S01]  /*4850*/  IMAD.MOV R7, RZ, RZ, -R22 ;  /* 0x000000ffff077224 */ /* 0x000fe200078e0a16 */
[----:B-----5:R-:W-:-:S03]  /*4860*/  ISETP.NE.AND P0, PT, R2, 0x1, PT ;  /* 0x000000010200780c */ /* 0x020fc60003f05270 */
[----:B------:R-:W-:-:S04]  /*4870*/  IMAD.HI.U32 R3, R0, R3, RZ ;  /* 0x0000000300037227 */ /* 0x000fc800078e00ff */
[----:B------:R-:W-:Y:S01]  /*4880*/  IMAD R7, R6, R7, R57 ;  /* 0x0000000706077224 */ /* 0x000fe200078e0239 */
[----:B------:R-:W-:Y:S01]  /*4890*/  SHF.R.U32.HI R3, RZ, R4, R3 ;  /* 0x00000004ff037219 */ /* 0x000fe20000011603 */
[----:B------:R-:W-:Y:S02]  /*48a0*/  IMAD.MOV R4, RZ, RZ, -R0 ;  /* 0x000000ffff047224 */ /* 0x000fe400078e0a00 */
[----:B------:R-:W-:Y:S01]  /*48b0*/  IMAD.SHL.U32 R7, R7, 0x100, RZ ;  /* 0x0000010007077824 */ /* 0x000fe200078e00ff */
[----:B------:R-:W-:Y:S01]  /*48c0*/  SEL R3, R0, R3, !P0 ;  /* 0x0000000300037207 */ /* 0x000fe20004000000 */
[----:B------:R-:W-:-:S03]  /*48d0*/  IMAD R22, R5, R4, R22 ;  /* 0x0000000405167224 */ /* 0x000fc600078e0216 */
[----:B--2---:R-:W-:Y:S01]  /*48e0*/  ISETP.GE.AND P0, PT, R7, UR4, PT ;  /* 0x0000000407007c0c */ /* 0x004fe2000bf06270 */
[----:B------:R-:W-:-:S04]  /*48f0*/  IMAD.MOV R3, RZ, RZ, -R3 ;  /* 0x000000ffff037224 */ /* 0x000fc800078e0a03 */
[----:B------:R-:W-:-:S08]  /*4900*/  IMAD R2, R2, R3, R0 ;  /* 0x0000000302027224 */ /* 0x000fd000078e0200 */
[----:B------:R-:W-:Y:S05]  /*4910*/  @P0 BRA `(.L_x_92) ;  /* 0x000000c400dc0947 */ /* 0x000fea0003800000 */
[----:B------:R-:W1:Y:S02]  /*4920*/  LDC R4, c[0x0][0x384] ;  /* 0x0000e100ff047b82 */ /* 0x000e640000000800 */
[----:B-1----:R-:W-:-:S13]  /*4930*/  ISETP.NE.AND P0, PT, R4, RZ, PT ;  /* 0x000000ff0400720c */ /* 0x002fda0003f05270 */
[----:B------:R-:W-:Y:S05]  /*4940*/  @P0 BRA `(.L_x_93) ;  /* 0x0000005800480947 */ /* 0x000fea0003800000 */
[----:B------:R-:W-:-:S09]  /*4950*/  UISETP.NE.AND UP0, UPT, UR41, URZ, UPT ;  /* 0x000000ff2900728c */ /* 0x000fd2000bf05270 */
[----:B------:R-:W-:Y:S05]  /*4960*/  BRA.U UP0, `(.L_x_94) ;  /* 0x0000000100047547 */ /* 0x000fea000b800000 */
[----:B------:R-:W-:Y:S05]  /*4970*/  BPT.TRAP 0x1 ;  /* 0x000000040000795c */ /* 0x000fea0000300000 */
.L_x_94:
[----:B------:R-:W1:Y:S01]  /*4980*/  S2R R16, SR_CgaCtaId ;  /* 0x0000000000107919 */ /* 0x000e620000008800 */
[----:B------:R-:W-:Y:S01]  /*4990*/  MOV R5, 0x400 ;  /* 0x0000040000057802 */ /* 0x000fe20000000f00 */
[----:B------:R-:W-:Y:S01]  /*49a0*/  BSSY B0, `(.L_x_95) ;  /* 0x0000005000007945 */ /* 0x000fe20003800000 */
[----:B------:R-:W-:Y:S02]  /*49b0*/  SHF.L.U32 R3, R56, 0x1f, RZ ;  /* 0x0000001f38037819 */ /* 0x000fe400000006ff */
[----:B-1----:R-:W-:-:S04]  /*49c0*/  LEA R16, R16, R5, 0x18 ;  /* 0x0000000510107211 */ /* 0x002fc800078ec0ff */
[----:B------:R-:W1:Y:S02]  /*49d0*/  SYNCS.PHASECHK.TRANS64.TRYWAIT P0, [R16+URZ+0x2c0c0], R3 ;  /* 0x02c0c003100075a7 */ /* 0x000e6400080011ff */
[----:B-1----:R-:W-:Y:S05]  /*49e0*/  @!P0 BRA `(.L_x_96) ;  /* 0x0000018000c88947 */ /* 0x002fea0003800000 */
.L_x_448:
[----:B------:R-:W-:Y:S05]  /*49f0*/  BSYNC B0 ;  /* 0x0000000000007941 */ /* 0x000fea0003800000 */
.L_x_95:
[----:B------:R-:W-:Y:S01]  /*4a00*/  ISETP.NE.AND P0, PT, R58, RZ, PT ;  /* 0x000000ff3a00720c */ /* 0x000fe20003f05270 */
[----:B------:R-:W-:-:S12]  /*4a10*/  BSSY.RECONVERGENT B6, `(.L_x_97) ;  /* 0x0000233000067945 */ /* 0x000fd80003800200 */
[----:B------:R-:W-:Y:S05]  /*4a20*/  @P0 BRA `(.L_x_98) ;  /* 0x0000002000c40947 */ /* 0x000fea0003800000 */
[----:B------:R-:W2:Y:S01]  /*4a30*/  LDC.64 R10, c[0x4][0xa0] ;  /* 0x01002800ff0a7b82 */ /* 0x000ea20000000a00 */
[----:B------:R-:W-:Y:S01]  /*4a40*/  MOV R17, 0x0 ;  /* 0x0000000000117802 */ /* 0x000fe20000000f00 */
[----:B------:R-:W3:Y:S01]  /*4a50*/  LDCU.64 UR4, c[0x4][0xd0] ;  /* 0x01001a00ff0477ac */ /* 0x000ee20008000a00 */
[----:B------:R-:W-:Y:S02]  /*4a60*/  MOV R6, UR37 ;  /* 0x0000002500067c02 */ /* 0x000fe40008000f00 */
[----:B------:R-:W-:-:S03]  /*4a70*/  MOV R7, UR36 ;  /* 0x0000002400077c02 */ /* 0x000fc60008000f00 */
[----:B------:R4:W1:Y:S01]  /*4a80*/  LDC.64 R8, c[0x4][R17] ;  /* 0x0100000011087b82 */ /* 0x0008620000000a00 */
[----:B---3--:R-:W-:Y:S02]  /*4a90*/  IMAD.U32 R4, RZ, RZ, UR4 ;  /* 0x00000004ff047e24 */ /* 0x008fe4000f8e00ff */
[----:B------:R-:W-:Y:S01]  /*4aa0*/  IMAD.U32 R5, RZ, RZ, UR5 ;  /* 0x00000005ff057e24 */ /* 0x000fe2000f8e00ff */
[----:B--2---:R4:W-:Y:S04]  /*4ab0*/  STL.64 [R1], R10 ;  /* 0x0000000a01007387 */ /* 0x0049e80000100a00 */
[----:B------:R-:W-:-:S07]  /*4ac0*/  LEPC R20, `(.L_x_99) ;  /* 0x000000001014794e */ /* 0x000fce0000000000 */
[----:B-1--4-:R-:W-:Y:S05]  /*4ad0*/  CALL.ABS.NOINC R8 ;  /* 0x0000000008007343 */ /* 0x012fea0003c00000 */
.L_x_99:
[----:B------:R-:W-:Y:S01]  /*4ae0*/  IMAD.MOV.U32 R8, RZ, RZ, 0x3 ;  /* 0x00000003ff087424 */ /* 0x000fe200078e00ff */
[----:B------:R1:W2:Y:S01]  /*4af0*/  LDC.64 R10, c[0x4][R17] ;  /* 0x01000000110a7b82 */ /* 0x0002a20000000a00 */
[----:B------:R-:W-:Y:S01]  /*4b00*/  IMAD.MOV.U32 R9, RZ, RZ, 0x4 ;  /* 0x00000004ff097424 */ /* 0x000fe200078e00ff */
[----:B------:R-:W3:Y:S01]  /*4b10*/  LDCU.64 UR4, c[0x4][0xe8] ;  /* 0x01001d00ff0477ac */ /* 0x000ee20008000a00 */
[----:B------:R-:W-:Y:S01]  /*4b20*/  MOV R6, UR37 ;  /* 0x0000002500067c02 */ /* 0x000fe20008000f00 */
[----:B------:R1:W-:Y:S01]  /*4b30*/  STL [R1+0x8], R8 ;  /* 0x0000080801007387 */ /* 0x0003e20000100800 */
[----:B------:R-:W-:-:S03]  /*4b40*/  MOV R7, UR36 ;  /* 0x0000002400077c02 */ /* 0x000fc60008000f00 */
[----:B------:R1:W-:Y:S01]  /*4b50*/  STL.64 [R1], R8 ;  /* 0x0000000801007387 */ /* 0x0003e20000100a00 */
[----:B---3--:R-:W-:Y:S01]  /*4b60*/  MOV R4, UR4 ;  /* 0x0000000400047c02 */ /* 0x008fe20008000f00 */
[----:B------:R-:W-:Y:S02]  /*4b70*/  IMAD.U32 R5, RZ, RZ, UR5 ;  /* 0x00000005ff057e24 */ /* 0x000fe4000f8e00ff */
[----:B------:R-:W-:-:S07]  /*4b80*/  LEPC R20, `(.L_x_100) ;  /* 0x000000001014794e */ /* 0x000fce0000000000 */
[----:B-12---:R-:W-:Y:S05]  /*4b90*/  CALL.ABS.NOINC R10 ;  /* 0x000000000a007343 */ /* 0x006fea0003c00000 */
.L_x_100:
[----:B------:R1:W2:Y:S01]  /*4ba0*/  LDC.64 R8, c[0x4][R17] ;  /* 0x0100000011087b82 */ /* 0x0002a20000000a00 */
[----:B------:R-:W3:Y:S01]  /*4bb0*/  LDCU.64 UR4, c[0x4][0xe0] ;  /* 0x01001c00ff0477ac */ /* 0x000ee20008000a00 */
[----:B------:R-:W-:Y:S01]  /*4bc0*/  CS2R R6, SRZ ;  /* 0x0000000000067805 */ /* 0x000fe2000001ff00 */
[----:B---3--:R-:W-:Y:S01]  /*4bd0*/  IMAD.U32 R4, RZ, RZ, UR4 ;  /* 0x00000004ff047e24 */ /* 0x008fe2000f8e00ff */
[----:B------:R-:W-:-:S04]  /*4be0*/  MOV R5, UR5 ;  /* 0x0000000500057c02 */ /* 0x000fc80008000f00 */
[----:B------:R-:W-:-:S07]  /*4bf0*/  LEPC R20, `(.L_x_101) ;  /* 0x000000001014794e */ /* 0x000fce0000000000 */
[----:B-12---:R-:W-:Y:S05]  /*4c00*/  CALL.ABS.NOINC R8 ;  /* 0x0000000008007343 */ /* 0x006fea0003c00000 */
.L_x_101:
[----:B------:R1:W2:Y:S01]  /*4c10*/  LDC.64 R8, c[0x4][R17] ;  /* 0x0100000011087b82 */ /* 0x0002a20000000a00 */
[----:B------:R-:W3:Y:S01]  /*4c20*/  LDCU.64 UR4, c[0x4][0xf0] ;  /* 0x01001e00ff0477ac */ /* 0x000ee20008000a00 */
[----:B------:R-:W-:Y:S01]  /*4c30*/  CS2R R6, SRZ ;  /* 0x0000000000067805 */ /* 0x000fe2000001ff00 */
[----:B---3--:R-:W-:Y:S01]  /*4c40*/  IMAD.U32 R4, RZ, RZ, UR4 ;  /* 0x00000004ff047e24 */ /* 0x008fe2000f8e00ff */
[----:B------:R-:W-:-:S04]  /*4c50*/  MOV R5, UR5 ;  /* 0x0000000500057c02 */ /* 0x000fc80008000f00 */
[----:B------:R-:W-:-:S07]  /*4c60*/  LEPC R20, `(.L_x_102) ;  /* 0x000000001014794e */ /* 0x000fce0000000000 */
[----:B-12---:R-:W-:Y:S05]  /*4c70*/  CALL.ABS.NOINC R8 ;  /* 0x0000000008007343 */ /* 0x006fea0003c00000 */
.L_x_102:
[----:B------:R1:W2:Y:S01]  /*4c80*/  LDC.64 R8, c[0x4][R17] ;  /* 0x0100000011087b82 */ /* 0x0002a20000000a00 */
[----:B------:R-:W3:Y:S01]  /*4c90*/  LDCU.64 UR4, c[0x4][0xf8] ;  /* 0x01001f00ff0477ac */ /* 0x000ee20008000a00 */
[----:B------:R-:W-:Y:S01]  /*4ca0*/  CS2R R6, SRZ ;  /* 0x0000000000067805 */ /* 0x000fe2000001ff00 */
[----:B---3--:R-:W-:Y:S01]  /*4cb0*/  IMAD.U32 R4, RZ, RZ, UR4 ;  /* 0x00000004ff047e24 */ /* 0x008fe2000f8e00ff */
[----:B------:R-:W-:-:S04]  /*4cc0*/  MOV R5, UR5 ;  /* 0x0000000500057c02 */ /* 0x000fc80008000f00 */
[----:B------:R-:W-:-:S07]  /*4cd0*/  LEPC R20, `(.L_x_103) ;  /* 0x000000001014794e */ /* 0x000fce0000000000 */
[----:B-12---:R-:W-:Y:S05]  /*4ce0*/  CALL.ABS.NOINC R8 ;  /* 0x0000000008007343 */ /* 0x006fea0003c00000 */
.L_x_103:
[----:B------:R-:W-:Y:S01]  /*4cf0*/  HFMA2 R0, -RZ, RZ, 0, 9.5367431640625e-07 ;  /* 0x00000010ff007431 */ /* 0x000fe200000001ff */
[----:B------:R1:W2:Y:S01]  /*4d00*/  LDC.64 R8, c[0x4][R17] ;  /* 0x0100000011087b82 */ /* 0x0002a20000000a00 */
[----:B------:R-:W3:Y:S01]  /*4d10*/  LDCU.64 UR4, c[0x4][0xc8] ;  /* 0x01001900ff0477ac */ /* 0x000ee20008000a00 */
[----:B------:R-:W-:Y:S01]  /*4d20*/  MOV R6, UR37 ;  /* 0x0000002500067c02 */ /* 0x000fe20008000f00 */
[----:B------:R-:W-:Y:S01]  /*4d30*/  IMAD.U32 R7, RZ, RZ, UR36 ;  /* 0x00000024ff077e24 */ /* 0x000fe2000f8e00ff */
[----:B------:R1:W-:Y:S01]  /*4d40*/  STL [R1], R0 ;  /* 0x0000000001007387 */ /* 0x0003e20000100800 */
[----:B---3--:R-:W-:Y:S01]  /*4d50*/  MOV R4, UR4 ;  /* 0x0000000400047c02 */ /* 0x008fe20008000f00 */
[----:B------:R-:W-:-:S04]  /*4d60*/  IMAD.U32 R5, RZ, RZ, UR5 ;  /* 0x00000005ff057e24 */ /* 0x000fc8000f8e00ff */
[----:B------:R-:W-:-:S07]  /*4d70*/  LEPC R20, `(.L_x_104) ;  /* 0x000000001014794e */ /* 0x000fce0000000000 */
[----:B-12---:R-:W-:Y:S05]  /*4d80*/  CALL.ABS.NOINC R8 ;  /* 0x0000000008007343 */ /* 0x006fea0003c00000 */
.L_x_104:
[----:B------:R-:W1:Y:S01]  /*4d90*/  S2R R3, SR_SWINHI ;  /* 0x0000000000037919 */ /* 0x000e620000002f00 */
[----:B------:R2:W3:Y:S01]  /*4da0*/  LDC.64 R8, c[0x4][R17] ;  /* 0x0100000011087b82 */ /* 0x0004e20000000a00 */
[----:B------:R-:W4:Y:S01]  /*4db0*/  LDCU.64 UR4, c[0x4][0x100] ;  /* 0x01002000ff0477ac */ /* 0x000f220008000a00 */
[----:B------:R-:W-:Y:S01]  /*4dc0*/  MOV R6, UR37 ;  /* 0x0000002500067c02 */ /* 0x000fe20008000f00 */
[----:B------:R-:W-:Y:S01]  /*4dd0*/  IMAD.U32 R7, RZ, RZ, UR36 ;  /* 0x00000024ff077e24 */ /* 0x000fe2000f8e00ff */
[----:B------:R-:W-:Y:S02]  /*4de0*/  MOV R4, R16 ;  /* 0x0000001000047202 */ /* 0x000fe40000000f00 */
[----:B-1----:R-:W-:Y:S02]  /*4df0*/  MOV R5, R3 ;  /* 0x0000000300057202 */ /* 0x002fe40000000f00 */
[----:B------:R-:W-:Y:S02]  /*4e00*/  IADD3 R10, P0, PT, R4, 0x1c000, RZ ;  /* 0x0001c000040a7810 */ /* 0x000fe40007f1e0ff */
[----:B----4-:R-:W-:-:S03]  /*4e10*/  MOV R4, UR4 ;  /* 0x0000000400047c02 */ /* 0x010fc60008000f00 */
[----:B------:R-:W-:Y:S02]  /*4e20*/  IMAD.X R11, RZ, RZ, R5, P0 ;  /* 0x000000ffff0b7224 */ /* 0x000fe400000e0605 */
[----:B------:R-:W-:-:S03]  /*4e30*/  IMAD.U32 R5, RZ, RZ, UR5 ;  /* 0x00000005ff057e24 */ /* 0x000fc6000f8e00ff */
[----:B------:R2:W-:Y:S04]  /*4e40*/  STL.64 [R1], R10 ;  /* 0x0000000a01007387 */ /* 0x0005e80000100a00 */
[----:B------:R-:W-:-:S07]  /*4e50*/  LEPC R20, `(.L_x_105) ;  /* 0x000000001014794e */ /* 0x000fce0000000000 */
[----:B--23--:R-:W-:Y:S05]  /*4e60*/  CALL.ABS.NOINC R8 ;  /* 0x0000000008007343 */ /* 0x00cfea0003c00000 */
.L_x_105:
[----:B------:R-:W1:Y:S01]  /*4e70*/  LDC.64 R10, c[0x4][0xd8] ;  /* 0x01003600ff0a7b82 */ /* 0x000e620000000a00 */
[----:B------:R-:W2:Y:S01]  /*4e80*/  LDCU.64 UR4, c[0x4][0xd0] ;  /* 0x01001a00ff0477ac */ /* 0x000ea20008000a00 */
[----:B------:R-:W-:Y:S02]  /*4e90*/  MOV R6, UR37 ;  /* 0x0000002500067c02 */ /* 0x000fe40008000f00 */
[----:B------:R-:W-:-:S04]  /*4ea0*/  MOV R7, UR36 ;  /* 0x0000002400077c02 */ /* 0x000fc80008000f00 */
[----:B------:R3:W4:Y:S01]  /*4eb0*/  LDC.64 R8, c[0x4][R17] ;  /* 0x0100000011087b82 */ /* 0x0007220000000a00 */
[----:B--2---:R-:W-:Y:S02]  /*4ec0*/  IMAD.U32 R4, RZ, RZ, UR4 ;  /* 0x00000004ff047e24 */ /* 0x004fe4000f8e00ff */
[----:B------:R-:W-:Y:S01]  /*4ed0*/  IMAD.U32 R5, RZ, RZ, UR5 ;  /* 0x00000005ff057e24 */ /* 0x000fe2000f8e00ff */
[----:B-1----:R3:W-:Y:S04]  /*4ee0*/  STL.64 [R1], R10 ;  /* 0x0000000a01007387 */ /* 0x0027e80000100a00 */
[----:B------:R-:W-:-:S07]  /*4ef0*/  LEPC R20, `(.L_x_106) ;  /* 0x000000001014794e */ /* 0x000fce0000000000 */
[----:B---34-:R-:W-:Y:S05]  /*4f00*/  CALL.ABS.NOINC R8 ;  /* 0x0000000008007343 */ /* 0x018fea0003c00000 */
.L_x_106:
[----:B------:R-:W-:Y:S01]  /*4f10*/  HFMA2 R0, -RZ, RZ, 0, 2.384185791015625e-06 ;  /* 0x00000028ff007431 */ /* 0x000fe200000001ff */
        /* <DEDUP_REMOVED lines=9> */
.L_x_107:
        /* <DEDUP_REMOVED lines=10> */
.L_x_108:
[----:B------:R1:W2:Y:S01]  /*5050*/  LDC.64 R8, c[0x4][R17] ;  /* 0x0100000011087b82 */ /* 0x0002a20000000a00 */
[----:B------:R-:W3:Y:S01]  /*5060*/  LDCU.64 UR4, c[0x4][0xe0] ;  /* 0x01001c00ff0477ac */ /* 0x000ee20008000a00 */
[----:B------:R-:W-:Y:S01]  /*5070*/  CS2R R6, SRZ ;  /* 0x0000000000067805 */ /* 0x000fe2000001ff00 */
[----:B---3--:R-:W-:Y:S01]  /*5080*/  IMAD.U32 R4, RZ, RZ, UR4 ;  /* 0x00000004ff047e24 */ /* 0x008fe2000f8e00ff */
[----:B------:R-:W-:-:S04]  /*5090*/  MOV R5, UR5 ;  /* 0x0000000500057c02 */ /* 0x000fc80008000f00 */
[----:B------:R-:W-:-:S07]  /*50a0*/  LEPC R20, `(.L_x_109) ;  /* 0x000000001014794e */ /* 0x000fce0000000000 */
[----:B-12---:R-:W-:Y:S05]  /*50b0*/  CALL.ABS.NOINC R8 ;  /* 0x0000000008007343 */ /* 0x006fea0003c00000 */
.L_x_109:
[----:B------:R-:W-:Y:S01]  /*50c0*/  HFMA2 R0, -RZ, RZ, 0, 4.76837158203125e-07 ;  /* 0x00000008ff007431 */ /* 0x000fe200000001ff */
        /* <DEDUP_REMOVED lines=9> */
.L_x_110:
[----:B------:R-:W-:Y:S01]  /*5160*/  HFMA2 R0, -RZ, RZ, 0, 2.6226043701171875e-06 ;  /* 0x0000002cff007431 */ /* 0x000fe200000001ff */
        /* <DEDUP_REMOVED lines=9> */
.L_x_111:
[----:B------:R1:W2:Y:S01]  /*5200*/  LDC.64 R8, c[0x4][R17] ;  /* 0x0100000011087b82 */ /* 0x0002a20000000a00 */
[----:B------:R-:W3:Y:S01]  /*5210*/  LDCU.64 UR4, c[0x4][0xe0] ;  /* 0x01001c00ff0477ac */ /* 0x000ee20008000a00 */
[----:B------:R-:W-:Y:S01]  /*5220*/  CS2R R6, SRZ ;  /* 0x0000000000067805 */ /* 0x000fe2000001ff00 */
[----:B---3--:R-:W-:Y:S01]  /*5230*/  IMAD.U32 R4, RZ, RZ, UR4 ;  /* 0x00000004ff047e24 */ /* 0x008fe2000f8e00ff */
[----:B------:R-:W-:-:S04]  /*5240*/  MOV R5, UR5 ;  /* 0x0000000500057c02 */ /* 0x000fc80008000f00 */
[----:B------:R-:W-:-:S07]  /*5250*/  LEPC R20, `(.L_x_112) ;  /* 0x000000001014794e */ /* 0x000fce0000000000 */
[----:B-12---:R-:W-:Y:S05]  /*5260*/  CALL.ABS.NOINC R8 ;  /* 0x0000000008007343 */ /* 0x006fea0003c00000 */
.L_x_112:
        /* <DEDUP_REMOVED lines=10> */
.L_x_113:
[----:B------:R-:W-:Y:S01]  /*5310*/  HFMA2 R0, -RZ, RZ, 0, 2.443790435791015625e-06 ;  /* 0x00000029ff007431 */ /* 0x000fe200000001ff */
        /* <DEDUP_REMOVED lines=9> */
.L_x_114:
        /* <DEDUP_REMOVED lines=10> */
.L_x_115:
        /* <DEDUP_REMOVED lines=10> */
.L_x_116:
[----:B------:R1:W2:Y:S01]  /*54f0*/  LDC.64 R8, c[0x4][R17] ;  /* 0x0100000011087b82 */ /* 0x0002a20000000a00 */
[----:B------:R-:W3:Y:S01]  /*5500*/  LDCU.64 UR4, c[0x4][0xe0] ;  /* 0x01001c00ff0477ac */ /* 0x000ee20008000a00 */
[----:B------:R-:W-:Y:S01]  /*5510*/  CS2R R6, SRZ ;  /* 0x0000000000067805 */ /* 0x000fe2000001ff00 */
[----:B---3--:R-:W-:Y:S01]  /*5520*/  IMAD.U32 R4, RZ, RZ, UR4 ;  /* 0x00000004ff047e24 */ /* 0x008fe2000f8e00ff */
[----:B------:R-:W-:-:S04]  /*5530*/  MOV R5, UR5 ;  /* 0x0000000500057c02 */ /* 0x000fc80008000f00 */
[----:B------:R-:W-:-:S07]  /*5540*/  LEPC R20, `(.L_x_117) ;  /* 0x000000001014794e */ /* 0x000fce0000000000 */
[----:B-12---:R-:W-:Y:S05]  /*5550*/  CALL.ABS.NOINC R8 ;  /* 0x0000000008007343 */ /* 0x006fea0003c00000 */
.L_x_117:
[----:B------:R-:W-:Y:S01]  /*5560*/  HFMA2 R0, -RZ, RZ, 0, 3.814697265625e-06 ;  /* 0x00000040ff007431 */ /* 0x000fe200000001ff */
        /* <DEDUP_REMOVED lines=9> */
.L_x_118:
        /* <DEDUP_REMOVED lines=10> */
.L_x_119:
[----:B------:R1:W2:Y:S01]  /*56a0*/  LDC.64 R8, c[0x4][R17] ;  /* 0x0100000011087b82 */ /* 0x0002a20000000a00 */
[----:B------:R-:W3:Y:S01]  /*56b0*/  LDCU.64 UR4, c[0x4][0xe0] ;  /* 0x01001c00ff0477ac */ /* 0x000ee20008000a00 */
[----:B------:R-:W-:Y:S01]  /*56c0*/  CS2R R6, SRZ ;  /* 0x0000000000067805 */ /* 0x000fe2000001ff00 */
[----:B---3--:R-:W-:Y:S01]  /*56d0*/  IMAD.U32 R4, RZ, RZ, UR4 ;  /* 0x00000004ff047e24 */ /* 0x008fe2000f8e00ff */
[----:B------:R-:W-:-:S04]  /*56e0*/  MOV R5, UR5 ;  /* 0x0000000500057c02 */ /* 0x000fc80008000f00 */
[----:B------:R-:W-:-:S07]  /*56f0*/  LEPC R20, `(.L_x_120) ;  /* 0x000000001014794e */ /* 0x000fce0000000000 */
[----:B-12---:R-:W-:Y:S05]  /*5700*/  CALL.ABS.NOINC R8 ;  /* 0x0000000008007343 */ /* 0x006fea0003c00000 */
.L_x_120:
[----:B------:R-:W-:Y:S01]  /*5710*/  HFMA2 R0, -RZ, RZ, 0, 1.1920928955078125e-07 ;  /* 0x00000002ff007431 */ /* 0x000fe200000001ff */
        /* <DEDUP_REMOVED lines=9> */
.L_x_121:
        /* <DEDUP_REMOVED lines=10> */
.L_x_122:
        /* <DEDUP_REMOVED lines=10> */
.L_x_123:
        /* <DEDUP_REMOVED lines=10> */
.L_x_124:
[----:B------:R1:W2:Y:S01]  /*5990*/  LDC.64 R8, c[0x4][R17] ;  /* 0x0100000011087b82 */ /* 0x0002a20000000a00 */
[----:B------:R-:W3:Y:S01]  /*59a0*/  LDCU.64 UR4, c[0x4][0xe0] ;  /* 0x01001c00ff0477ac */ /* 0x000ee20008000a00 */
[----:B------:R-:W-:Y:S01]  /*59b0*/  CS2R R6, SRZ ;  /* 0x0000000000067805 */ /* 0x000fe2000001ff00 */
[----:B---3--:R-:W-:Y:S01]  /*59c0*/  IMAD.U32 R4, RZ, RZ, UR4 ;  /* 0x00000004ff047e24 */ /* 0x008fe2000f8e00ff */
[----:B------:R-:W-:-:S04]  /*59d0*/  MOV R5, UR5 ;  /* 0x0000000500057c02 */ /* 0x000fc80008000f00 */
[----:B------:R-:W-:-:S07]  /*59e0*/  LEPC R20, `(.L_x_125) ;  /* 0x000000001014794e */ /* 0x000fce0000000000 */
[----:B-12---:R-:W-:Y:S05]  /*59f0*/  CALL.ABS.NOINC R8 ;  /* 0x0000000008007343 */ /* 0x006fea0003c00000 */
.L_x_125:
[----:B------:R-:W-:Y:S01]  /*5a00*/  HFMA2 R0, -RZ, RZ, 0, 5.9604644775390625e-08 ;  /* 0x00000001ff007431 */ /* 0x000fe200000001ff */
        /* <DEDUP_REMOVED lines=9> */
.L_x_126:
        /* <DEDUP_REMOVED lines=10> */
.L_x_127:
[----:B------:R1:W2:Y:S01]  /*5b40*/  LDC.64 R8, c[0x4][R17] ;  /* 0x0100000011087b82 */ /* 0x0002a20000000a00 */
[----:B------:R-:W3:Y:S01]  /*5b50*/  LDCU.64 UR4, c[0x4][0xe0] ;  /* 0x01001c00ff0477ac */ /* 0x000ee20008000a00 */
[----:B------:R-:W-:Y:S01]  /*5b60*/  CS2R R6, SRZ ;  /* 0x0000000000067805 */ /* 0x000fe2000001ff00 */
[----:B---3--:R-:W-:Y:S01]  /*5b70*/  IMAD.U32 R4, RZ, RZ, UR4 ;  /* 0x00000004ff047e24 */ /* 0x008fe2000f8e00ff */
[----:B------:R-:W-:-:S04]  /*5b80*/  MOV R5, UR5 ;  /* 0x0000000500057c02 */ /* 0x000fc80008000f00 */
[----:B------:R-:W-:-:S07]  /*5b90*/  LEPC R20, `(.L_x_128) ;  /* 0x000000001014794e */ /* 0x000fce0000000000 */
[----:B-12---:R-:W-:Y:S05]  /*5ba0*/  CALL.ABS.NOINC R8 ;  /* 0x0000000008007343 */ /* 0x006fea0003c00000 */
.L_x_128:
        /* <DEDUP_REMOVED lines=10> */
.L_x_129:
        /* <DEDUP_REMOVED lines=10> */
.L_x_130:
        /* <DEDUP_REMOVED lines=10> */
.L_x_131:
        /* <DEDUP_REMOVED lines=10> */
.L_x_132:
        /* <DEDUP_REMOVED lines=10> */
.L_x_133:
        /* <DEDUP_REMOVED lines=10> */
.L_x_134:
[----:B------:R1:W2:Y:S01]  /*5f70*/  LDC.64 R8, c[0x4][R17] ;  /* 0x0100000011087b82 */ /* 0x0002a20000000a00 */
[----:B------:R-:W3:Y:S01]  /*5f80*/  LDCU.64 UR4, c[0x4][0xe0] ;  /* 0x01001c00ff0477ac */ /* 0x000ee20008000a00 */
[----:B------:R-:W-:Y:S01]  /*5f90*/  CS2R R6, SRZ ;  /* 0x0000000000067805 */ /* 0x000fe2000001ff00 */
[----:B---3--:R-:W-:Y:S01]  /*5fa0*/  IMAD.U32 R4, RZ, RZ, UR4 ;  /* 0x00000004ff047e24 */ /* 0x008fe2000f8e00ff */
[----:B------:R-:W-:-:S04]  /*5fb0*/  MOV R5, UR5 ;  /* 0x0000000500057c02 */ /* 0x000fc80008000f00 */
[----:B------:R-:W-:-:S07]  /*5fc0*/  LEPC R20, `(.L_x_135) ;  /* 0x000000001014794e */ /* 0x000fce0000000000 */
[----:B-12---:R-:W-:Y:S05]  /*5fd0*/  CALL.ABS.NOINC R8 ;  /* 0x0000000008007343 */ /* 0x006fea0003c00000 */
.L_x_135:
        /* <DEDUP_REMOVED lines=10> */
.L_x_136:
        /* <DEDUP_REMOVED lines=10> */
.L_x_137:
[----:B------:R1:W2:Y:S01]  /*6120*/  LDC.64 R8, c[0x4][R17] ;  /* 0x0100000011087b82 */ /* 0x0002a20000000a00 */
[----:B------:R-:W3:Y:S01]  /*6130*/  LDCU.64 UR4, c[0x4][0xe0] ;  /* 0x01001c00ff0477ac */ /* 0x000ee20008000a00 */
[----:B------:R-:W-:Y:S01]  /*6140*/  CS2R R6, SRZ ;  /* 0x0000000000067805 */ /* 0x000fe2000001ff00 */
[----:B---3--:R-:W-:Y:S01]  /*6150*/  IMAD.U32 R4, RZ, RZ, UR4 ;  /* 0x00000004ff047e24 */ /* 0x008fe2000f8e00ff */
[----:B------:R-:W-:-:S04]  /*6160*/  MOV R5, UR5 ;  /* 0x0000000500057c02 */ /* 0x000fc80008000f00 */
[----:B------:R-:W-:-:S07]  /*6170*/  LEPC R20, `(.L_x_138) ;  /* 0x000000001014794e */ /* 0x000fce0000000000 */
[----:B-12---:R-:W-:Y:S05]  /*6180*/  CALL.ABS.NOINC R8 ;  /* 0x0000000008007343 */ /* 0x006fea0003c00000 */
.L_x_138:
[----:B------:R-:W-:Y:S01]  /*6190*/  HFMA2 R0, -RZ, RZ, 0, 6.103515625e-05 ;  /* 0x00000400ff007431 */ /* 0x000fe200000001ff */
        /* <DEDUP_REMOVED lines=9> */
.L_x_139:
        /* <DEDUP_REMOVED lines=10> */
.L_x_140:
        /* <DEDUP_REMOVED lines=10> */
.L_x_141:
        /* <DEDUP_REMOVED lines=10> */
.L_x_142:
[----:B------:R1:W2:Y:S01]  /*6410*/  LDC.64 R8, c[0x4][R17] ;  /* 0x0100000011087b82 */ /* 0x0002a20000000a00 */
[----:B------:R-:W3:Y:S01]  /*6420*/  LDCU.64 UR4, c[0x4][0xe0] ;  /* 0x01001c00ff0477ac */ /* 0x000ee20008000a00 */
[----:B------:R-:W-:Y:S01]  /*6430*/  CS2R R6, SRZ ;  /* 0x0000000000067805 */ /* 0x000fe2000001ff00 */
[----:B---3--:R-:W-:Y:S01]  /*6440*/  IMAD.U32 R4, RZ, RZ, UR4 ;  /* 0x00000004ff047e24 */ /* 0x008fe2000f8e00ff */
[----:B------:R-:W-:-:S04]  /*6450*/  MOV R5, UR5 ;  /* 0x0000000500057c02 */ /* 0x000fc80008000f00 */
[----:B------:R-:W-:-:S07]  /*6460*/  LEPC R20, `(.L_x_143) ;  /* 0x000000001014794e */ /* 0x000fce0000000000 */
[----:B-12---:R-:W-:Y:S05]  /*6470*/  CALL.ABS.NOINC R8 ;  /* 0x0000000008007343 */ /* 0x006fea0003c00000 */
.L_x_143:
        /* <DEDUP_REMOVED lines=10> */
.L_x_144:
        /* <DEDUP_REMOVED lines=10> */
.L_x_145:
[----:B------:R1:W2:Y:S01]  /*65c0*/  LDC.64 R8, c[0x4][R17] ;  /* 0x0100000011087b82 */ /* 0x0002a20000000a00 */
[----:B------:R-:W3:Y:S01]  /*65d0*/  LDCU.64 UR4, c[0x4][0xe0] ;  /* 0x01001c00ff0477ac */ /* 0x000ee20008000a00 */
[----:B------:R-:W-:Y:S01]  /*65e0*/  CS2R R6, SRZ ;  /* 0x0000000000067805 */ /* 0x000fe2000001ff00 */
[----:B---3--:R-:W-:Y:S01]  /*65f0*/  IMAD.U32 R4, RZ, RZ, UR4 ;  /* 0x00000004ff047e24 */ /* 0x008fe2000f8e00ff */
[----:B------:R-:W-:-:S04]  /*6600*/  MOV R5, UR5 ;  /* 0x0000000500057c02 */ /* 0x000fc80008000f00 */
[----:B------:R-:W-:-:S07]  /*6610*/  LEPC R20, `(.L_x_146) ;  /* 0x000000001014794e */ /* 0x000fce0000000000 */
[----:B-12---:R-:W-:Y:S05]  /*6620*/  CALL.ABS.NOINC R8 ;  /* 0x0000000008007343 */ /* 0x006fea0003c00000 */
.L_x_146:
[----:B------:R-:W-:Y:S01]  /*6630*/  HFMA2 R0, -RZ, RZ, 0, 3.0517578125e-05 ;  /* 0x00000200ff007431 */ /* 0x000fe200000001ff */
        /* <DEDUP_REMOVED lines=9> */
.L_x_147:
        /* <DEDUP_REMOVED lines=10> */
.L_x_148:
        /* <DEDUP_REMOVED lines=10> */
.L_x_149:
        /* <DEDUP_REMOVED lines=10> */
.L_x_150:
[----:B------:R1:W2:Y:S01]  /*68b0*/  LDC.64 R8, c[0x4][R17] ;  /* 0x0100000011087b82 */ /* 0x0002a20000000a00 */
[----:B------:R-:W3:Y:S01]  /*68c0*/  LDCU.64 UR4, c[0x4][0xe0] ;  /* 0x01001c00ff0477ac */ /* 0x000ee20008000a00 */
[----:B------:R-:W-:Y:S01]  /*68d0*/  CS2R R6, SRZ ;  /* 0x0000000000067805 */ /* 0x000fe2000001ff00 */
[----:B---3--:R-:W-:Y:S01]  /*68e0*/  IMAD.U32 R4, RZ, RZ, UR4 ;  /* 0x00000004ff047e24 */ /* 0x008fe2000f8e00ff */
[----:B------:R-:W-:-:S04]  /*68f0*/  MOV R5, UR5 ;  /* 0x0000000500057c02 */ /* 0x000fc80008000f00 */
[----:B------:R-:W-:-:S07]  /*6900*/  LEPC R20, `(.L_x_151) ;  /* 0x000000001014794e */ /* 0x000fce0000000000 */
[----:B-12---:R-:W-:Y:S05]  /*6910*/  CALL.ABS.NOINC R8 ;  /* 0x0000000008007343 */ /* 0x006fea0003c00000 */
.L_x_151:
[----:B------:R1:W-:Y:S01]  /*6920*/  STL [R1], RZ ;  /* 0x000000ff01007387 */ /* 0x0003e20000100800 */
[----:B------:R1:W2:Y:S01]  /*6930*/  LDC.64 R8, c[0x4][R17] ;  /* 0x0100000011087b82 */ /* 0x0002a20000000a00 */
[----:B------:R-:W3:Y:S01]  /*6940*/  LDCU.64 UR4, c[0x4][0xc8] ;  /* 0x01001900ff0477ac */ /* 0x000ee20008000a00 */
[----:B------:R-:W-:Y:S02]  /*6950*/  MOV R6, UR37 ;  /* 0x0000002500067c02 */ /* 0x000fe40008000f00 */
[----:B------:R-:W-:Y:S01]  /*6960*/  MOV R7, UR36 ;  /* 0x0000002400077c02 */ /* 0x000fe20008000f00 */
[----:B---3--:R-:W-:Y:S02]  /*6970*/  IMAD.U32 R4, RZ, RZ, UR4 ;  /* 0x00000004ff047e24 */ /* 0x008fe4000f8e00ff */
[----:B------:R-:W-:Y:S02]  /*6980*/  IMAD.U32 R5, RZ, RZ, UR5 ;  /* 0x00000005ff057e24 */ /* 0x000fe4000f8e00ff */
[----:B------:R-:W-:-:S07]  /*6990*/  LEPC R20, `(.L_x_152) ;  /* 0x000000001014794e */ /* 0x000fce0000000000 */
[----:B-12---:R-:W-:Y:S05]  /*69a0*/  CALL.ABS.NOINC R8 ;  /* 0x0000000008007343 */ /* 0x006fea0003c00000 */
.L_x_152:
        /* <DEDUP_REMOVED lines=10> */
.L_x_153:
[----:B------:R1:W2:Y:S01]  /*6a50*/  LDC.64 R8, c[0x4][R17] ;  /* 0x0100000011087b82 */ /* 0x0002a20000000a00 */
[----:B------:R-:W3:Y:S01]  /*6a60*/  LDCU.64 UR4, c[0x4][0xe0] ;  /* 0x01001c00ff0477ac */ /* 0x000ee20008000a00 */
[----:B------:R-:W-:Y:S01]  /*6a70*/  CS2R R6, SRZ ;  /* 0x0000000000067805 */ /* 0x000fe2000001ff00 */
[----:B---3--:R-:W-:Y:S01]  /*6a80*/  IMAD.U32 R4, RZ, RZ, UR4 ;  /* 0x00000004ff047e24 */ /* 0x008fe2000f8e00ff */
[----:B------:R-:W-:-:S04]  /*6a90*/  MOV R5, UR5 ;  /* 0x0000000500057c02 */ /* 0x000fc80008000f00 */
[----:B------:R-:W-:-:S07]  /*6aa0*/  LEPC R20, `(.L_x_154) ;  /* 0x000000001014794e */ /* 0x000fce0000000000 */
[----:B-12---:R-:W-:Y:S05]  /*6ab0*/  CALL.ABS.NOINC R8 ;  /* 0x0000000008007343 */ /* 0x006fea0003c00000 */
.L_x_154:
[----:B------:R-:W-:Y:S01]  /*6ac0*/  HFMA2 R0, -RZ, RZ, 0, 2 ;  /* 0x00004000ff007431 */ /* 0x000fe200000001ff */
        /* <DEDUP_REMOVED lines=9> */
.L_x_155:
        /* <DEDUP_REMOVED lines=10> */
.L_x_156:
        /* <DEDUP_REMOVED lines=10> */
.L_x_157:
        /* <DEDUP_REMOVED lines=10> */
.L_x_98:
[----:B------:R-:W-:Y:S05]  /*6d40*/  BSYNC.RECONVERGENT B6 ;  /* 0x0000000000067941 */ /* 0x000fea0003800200 */
.L_x_97:
[----:B------:R-:W2:Y:S01]  /*6d50*/  S2R R5, SR_TID.X ;  /* 0x0000000000057919 */ /* 0x000ea20000002100 */
[----:B------:R-:W-:Y:S01]  /*6d60*/  MOV R4, 0x400 ;  /* 0x0000040000047802 */ /* 0x000fe20000000f00 */
[----:B------:R-:W3:Y:S01]  /*6d70*/  LDCU.64 UR4, c[0x0][0x880] ;  /* 0x00011000ff0477ac */ /* 0x000ee20008000a00 */
[----:B-1----:R-:W1:Y:S01]  /*6d80*/  S2R R3, SR_CgaCtaId ;  /* 0x0000000000037919 */ /* 0x002e620000008800 */
[----:B------:R-:W4:Y:S01]  /*6d90*/  S2R R0, SR_SWINHI ;  /* 0x0000000000007919 */ /* 0x000f220000002f00 */
[----:B---3--:R-:W-:-:S04]  /*6da0*/  ISETP.NE.U32.AND P5, PT, RZ, UR4, PT ;  /* 0x00000004ff007c0c */ /* 0x008fc8000bfa5070 */
[----:B------:R-:W-:Y:S01]  /*6db0*/  ISETP.NE.AND.EX P5, PT, RZ, UR5, PT, P5 ;  /* 0x00000005ff007c0c */ /* 0x000fe2000bfa5350 */
[----:B--2---:R-:W-:Y:S01]  /*6dc0*/  IMAD.SHL.U32 R5, R5, 0x2, RZ ;  /* 0x0000000205057824 */ /* 0x004fe200078e00ff */
[----:B-1----:R-:W-:-:S04]  /*6dd0*/  LEA R3, R3, R4, 0x18 ;  /* 0x0000000403037211 */ /* 0x002fc800078ec0ff */
[----:B------:R-:W-:Y:S02]  /*6de0*/  LOP3.LUT R5, R5, 0xfe, RZ, 0xc0, !PT ;  /* 0x000000fe05057812 */ /* 0x000fe400078ec0ff */
[----:B------:R-:W-:Y:S02]  /*6df0*/  MOV R42, R3 ;  /* 0x00000003002a7202 */ /* 0x000fe40000000f00 */
[----:B----4-:R-:W-:-:S03]  /*6e00*/  MOV R43, R0 ;  /* 0x00000000002b7202 */ /* 0x010fc60000000f00 */
[----:B------:R-:W-:-:S03]  /*6e10*/  IMAD.WIDE.U32 R42, R5, 0x2, R42 ;  /* 0x00000002052a7825 */ /* 0x000fc600078e002a */
[C---:B------:R-:W-:Y:S02]  /*6e20*/  IADD3 R3, P1, PT, R42.reuse, 0x1c000, RZ ;  /* 0x0001c0002a037810 */ /* 0x040fe40007f3e0ff */
[----:B------:R-:W-:-:S03]  /*6e30*/  IADD3 R5, P0, PT, R42, 0x1c200, RZ ;  /* 0x0001c2002a057810 */ /* 0x000fc60007f1e0ff */
[--C-:B------:R-:W-:Y:S02]  /*6e40*/  IMAD.X R79, RZ, RZ, R43.reuse, P1 ;  /* 0x000000ffff4f7224 */ /* 0x100fe400008e062b */
[----:B------:R-:W-:Y:S01]  /*6e50*/  IMAD.X R69, RZ, RZ, R43, P0 ;  /* 0x000000ffff457224 */ /* 0x000fe200000e062b */
[C---:B------:R-:W-:Y:S02]  /*6e60*/  IADD3 R9, P0, PT, R42.reuse, 0x1c800, RZ ;  /* 0x0001c8002a097810 */ /* 0x040fe40007f1e0ff */
[----:B------:R-:W-:Y:S02]  /*6e70*/  SHF.R.U64 R4, R3, 0x3, R79 ;  /* 0x0000000303047819 */ /* 0x000fe4000000124f */
[----:B------:R-:W-:Y:S01]  /*6e80*/  SHF.R.U64 R0, R5, 0x3, R69 ;  /* 0x0000000305007819 */ /* 0x000fe20000001245 */
[----:B------:R-:W-:Y:S01]  /*6e90*/  IMAD.X R67, RZ, RZ, R43, P0 ;  /* 0x000000ffff437224 */ /* 0x000fe200000e062b */
[----:B------:R-:W-:Y:S02]  /*6ea0*/  LOP3.LUT R78, R3, 0x70, R4, 0x78, !PT ;  /* 0x00000070034e7812 */ /* 0x000fe400078e7804 */
[----:B------:R-:W-:-:S02]  /*6eb0*/  IADD3 R3, P2, PT, R42, 0x1d200, RZ ;  /* 0x0001d2002a037810 */ /* 0x000fc40007f5e0ff */
[----:B------:R-:W-:Y:S01]  /*6ec0*/  LOP3.LUT R68, R5, 0x70, R0, 0x78, !PT ;  /* 0x0000007005447812 */ /* 0x000fe200078e7800 */
[----:B------:R-:W-:Y:S01]  /*6ed0*/  ST.E desc[UR44][R78.64], RZ ;  /* 0x000000ff4e007985 */ /* 0x000fe2000c10192c */
[C---:B------:R-:W-:Y:S01]  /*6ee0*/  IADD3 R7, P0, PT, R42.reuse, 0x1ca00, RZ ;  /* 0x0001ca002a077810 */ /* 0x040fe20007f1e0ff */
[----:B------:R-:W-:Y:S01]  /*6ef0*/  IMAD.X R55, RZ, RZ, R43, P2 ;  /* 0x000000ffff377224 */ /* 0x000fe200010e062b */
[C---:B------:R-:W-:Y:S01]  /*6f00*/  SHF.R.U64 R0, R9.reuse, 0x3, R67 ;  /* 0x0000000309007819 */ /* 0x040fe20000001243 */
[----:B------:R1:W-:Y:S01]  /*6f10*/  ST.E desc[UR44][R68.64], RZ ;  /* 0x000000ff44007985 */ /* 0x0003e2000c10192c */
[C---:B------:R-:W-:Y:S01]  /*6f20*/  IADD3 R5, P1, PT, R42.reuse, 0x1d000, RZ ;  /* 0x0001d0002a057810 */ /* 0x040fe20007f3e0ff */
[----:B------:R-:W-:Y:S01]  /*6f30*/  IMAD.X R65, RZ, RZ, R43, P0 ;  /* 0x000000ffff417224 */ /* 0x000fe200000e062b */
[----:B------:R-:W-:Y:S02]  /*6f40*/  LOP3.LUT R66, R9, 0x70, R0, 0x78, !PT ;  /* 0x0000007009427812 */ /* 0x000fe400078e7800 */
[----:B------:R-:W-:Y:S01]  /*6f50*/  SHF.R.U64 R0, R3, 0x3, R55 ;  /* 0x0000000303007819 */ /* 0x000fe20000001237 */
[----:B------:R-:W-:Y:S01]  /*6f60*/  IMAD.X R61, RZ, RZ, R43, P1 ;  /* 0x000000ffff3d7224 */ /* 0x000fe200008e062b */
[----:B------:R-:W-:Y:S01]  /*6f70*/  IADD3 R9, P0, PT, R42, 0x1d800, RZ ;  /* 0x0001d8002a097810 */ /* 0x000fe20007f1e0ff */
[----:B------:R-:W-:Y:S01]  /*6f80*/  ST.E desc[UR44][R66.64], RZ ;  /* 0x000000ff42007985 */ /* 0x000fe2000c10192c */
[----:B------:R-:W-:-:S02]  /*6f90*/  SHF.R.U64 R6, R7, 0x3, R65 ;  /* 0x0000000307067819 */ /* 0x000fc40000001241 */
[----:B------:R-:W-:Y:S01]  /*6fa0*/  LOP3.LUT R54, R3, 0x70, R0, 0x78, !PT ;  /* 0x0000007003367812 */ /* 0x000fe200078e7800 */
[----:B------:R-:W-:Y:S01]  /*6fb0*/  IMAD.X R53, RZ, RZ, R43, P0 ;  /* 0x000000ffff357224 */ /* 0x000fe200000e062b */
[C---:B------:R-:W-:Y:S02]  /*6fc0*/  IADD3 R3, P2, PT, R42.reuse, 0x1e200, RZ ;  /* 0x0001e2002a037810 */ /* 0x040fe40007f5e0ff */
        /* <DEDUP_REMOVED lines=9> */
[----:B------:R-:W-:Y:S01]  /*7060*/  LOP3.LUT R52, R9, 0x70, R0, 0x78, !PT ;  /* 0x0000007009347812 */ /* 0x000fe200078e7800 */
[----:B------:R2:W-:Y:S01]  /*7070*/  ST.E desc[UR44][R60.64], RZ ;  /* 0x000000ff3c007985 */ /* 0x0005e2000c10192c */
[----:B------:R-:W-:Y:S01]  /*7080*/  SHF.R.U64 R0, R3, 0x3, R47 ;  /* 0x0000000303007819 */ /* 0x000fe2000000122f */
[----:B------:R-:W-:Y:S01]  /*7090*/  IMAD.X R49, RZ, RZ, R43, P1 ;  /* 0x000000ffff317224 */ /* 0x000fe200008e062b */
[----:B------:R-:W-:Y:S01]  /*70a0*/  IADD3 R9, P0, PT, R42, 0x1e800, RZ ;  /* 0x0001e8002a097810 */ /* 0x000fe20007f1e0ff */
[----:B------:R-:W-:Y:S01]  /*70b0*/  ST.E desc[UR44][R54.64], RZ ;  /* 0x000000ff36007985 */ /* 0x000fe2000c10192c */
[----:B------:R-:W-:-:S02]  /*70c0*/  SHF.R.U64 R6, R7, 0x3, R51 ;  /* 0x0000000307067819 */ /* 0x000fc40000001233 */
[----:B------:R-:W-:Y:S01]  /*70d0*/  LOP3.LUT R46, R3, 0x70, R0, 0x78, !PT ;  /* 0x00000070032e7812 */ /* 0x000fe200078e7800 */
[----:B------:R-:W-:Y:S01]  /*70e0*/  IMAD.X R45, RZ, RZ, R43, P0 ;  /* 0x000000ffff2d7224 */ /* 0x000fe200000e062b */
[C---:B------:R-:W-:Y:S01]  /*70f0*/  IADD3 R3, P2, PT, R42.reuse, 0x1f200, RZ ;  /* 0x0001f2002a037810 */ /* 0x040fe20007f5e0ff */
[----:B------:R-:W-:Y:S01]  /*7100*/  ST.E desc[UR44][R52.64], RZ ;  /* 0x000000ff34007985 */ /* 0x000fe2000c10192c */
[----:B------:R-:W-:Y:S02]  /*7110*/  LOP3.LUT R50, R7, 0x70, R6, 0x78, !PT ;  /* 0x0000007007327812 */ /* 0x000fe400078e7806 */
[----:B------:R-:W-:Y:S01]  /*7120*/  SHF.R.U64 R4, R5, 0x3, R49 ;  /* 0x0000000305047819 */ /* 0x000fe20000001231 */
[----:B------:R-:W-:Y:S01]  /*7130*/  IMAD.X R37, RZ, RZ, R43, P2 ;  /* 0x000000ffff257224 */ /* 0x000fe200010e062b */
[----:B------:R-:W-:Y:S01]  /*7140*/  IADD3 R7, P0, PT, R42, 0x1ea00, RZ ;  /* 0x0001ea002a077810 */ /* 0x000fe20007f1e0ff */
[----:B------:R3:W-:Y:S01]  /*7150*/  ST.E desc[UR44][R50.64], RZ ;  /* 0x000000ff32007985 */ /* 0x0007e2000c10192c */
[----:B------:R-:W-:-:S02]  /*7160*/  SHF.R.U64 R0, R9, 0x3, R45 ;  /* 0x0000000309007819 */ /* 0x000fc4000000122d */
[----:B------:R-:W-:Y:S01]  /*7170*/  LOP3.LUT R48, R5, 0x70, R4, 0x78, !PT ;  /* 0x0000007005307812 */ /* 0x000fe200078e7804 */
[----:B------:R-:W-:Y:S01]  /*7180*/  IMAD.X R41, RZ, RZ, R43, P0 ;  /* 0x000000ffff297224 */ /* 0x000fe200000e062b */
[C---:B------:R-:W-:Y:S02]  /*7190*/  IADD3 R5, P1, PT, R42.reuse, 0x1f000, RZ ;  /* 0x0001f0002a057810 */ /* 0x040fe40007f3e0ff */
[----:B------:R-:W-:Y:S01]  /*71a0*/  LOP3.LUT R44, R9, 0x70, R0, 0x78, !PT ;  /* 0x00000070092c7812 */ /* 0x000fe200078e7800 */
[----:B------:R-:W-:Y:S01]  /*71b0*/  ST.E desc[UR44][R48.64], RZ ;  /* 0x000000ff30007985 */ /* 0x000fe2000c10192c */
        /* <DEDUP_REMOVED lines=8> */
[----:B------:R4:W-:Y:S01]  /*7240*/  ST.E desc[UR44][R44.64], RZ ;  /* 0x000000ff2c007985 */ /* 0x0009e2000c10192c */
        /* <DEDUP_REMOVED lines=14> */
[----:B------:R5:W-:Y:S01]  /*7330*/  ST.E desc[UR44][R36.64], RZ ;  /* 0x000000ff24007985 */ /* 0x000be2000c10192c */
        /* <DEDUP_REMOVED lines=53> */
[----:B------:R-:W-:Y:S02]  /*7690*/  IADD3 R5, P1, PT, R42, 0x23000, RZ ;  /* 0x000230002a057810 */ /* 0x000fe40007f3e0ff */
[----:B------:R-:W-:Y:S01]  /*76a0*/  LOP3.LUT R76, R0, 0x70, R9, 0x78, !PT ;  /* 0x00000070004c7812 */ /* 0x000fe200078e7809 */
[----:B------:R-:W-:Y:S01]  /*76b0*/  ST.E desc[UR44][R12.64], RZ ;  /* 0x000000ff0c007985 */ /* 0x000fe2000c10192c */
[C---:B------:R-:W-:Y:S01]  /*76c0*/  SHF.R.U64 R4, R3.reuse, 0x3, R71 ;  /* 0x0000000303047819 */ /* 0x040fe20000001247 */
[----:B------:R-:W-:Y:S01]  /*76d0*/  IMAD.X R73, RZ, RZ, R43, P1 ;  /* 0x000000ffff497224 */ /* 0x000fe200008e062b */
[----:B------:R-:W-:Y:S01]  /*76e0*/  IADD3 R0, P0, PT, R42, 0x23800, RZ ;  /* 0x000238002a007810 */ /* 0x000fe20007f1e0ff */
[----:B------:R5:W-:Y:S01]  /*76f0*/  ST.E desc[UR44][R10.64], RZ ;  /* 0x000000ff0a007985 */ /* 0x000be2000c10192c */
[----:B------:R-:W-:-:S02]  /*7700*/  LOP3.LUT R70, R3, 0x70, R4, 0x78, !PT ;  /* 0x0000007003467812 */ /* 0x000fc400078e7804 */
[----:B------:R-:W-:Y:S01]  /*7710*/  SHF.R.U64 R8, R7, 0x3, R75 ;  /* 0x0000000307087819 */ /* 0x000fe2000000124b */
[----:B------:R-:W-:Y:S01]  /*7720*/  IMAD.X R85, RZ, RZ, R43, P0 ;  /* 0x000000ffff557224 */ /* 0x000fe200000e062b */
[C---:B------:R-:W-:Y:S01]  /*7730*/  IADD3 R3, P2, PT, R42.reuse, 0x1c600, RZ ;  /* 0x0001c6002a037810 */ /* 0x040fe20007f5e0ff */
[----:B------:R1:W-:Y:S01]  /*7740*/  ST.E desc[UR44][R76.64], RZ ;  /* 0x000000ff4c007985 */ /* 0x0003e2000c10192c */
[----:B------:R-:W-:Y:S02]  /*7750*/  SHF.R.U64 R6, R5, 0x3, R73 ;  /* 0x0000000305067819 */ /* 0x000fe40000001249 */
[----:B------:R-:W-:Y:S01]  /*7760*/  LOP3.LUT R74, R7, 0x70, R8, 0x78, !PT ;  /* 0x00000070074a7812 */ /* 0x000fe200078e7808 */
[----:B------:R-:W-:Y:S01]  /*7770*/  IMAD.X R9, RZ, RZ, R43, P2 ;  /* 0x000000ffff097224 */ /* 0x000fe200010e062b */
[----:B------:R-:W-:Y:S02]  /*7780*/  IADD3 R4, P1, PT, R42, 0x1c400, RZ ;  /* 0x0001c4002a047810 */ /* 0x000fe40007f3e0ff */
[----:B------:R-:W-:Y:S01]  /*7790*/  SHF.R.U64 R7, R0, 0x3, R85 ;  /* 0x0000000300077819 */ /* 0x000fe20000001255 */
[----:B------:R1:W-:Y:S01]  /*77a0*/  ST.E desc[UR44][R74.64], RZ ;  /* 0x000000ff4a007985 */ /* 0x0003e2000c10192c */
[----:B------:R-:W-:Y:S01]  /*77b0*/  LOP3.LUT R72, R5, 0x70, R6, 0x78, !PT ;  /* 0x0000007005487812 */ /* 0x000fe200078e7806 */
[----:B------:R-:W-:Y:S01]  /*77c0*/  IMAD.X R81, RZ, RZ, R43, P1 ;  /* 0x000000ffff517224 */ /* 0x000fe200008e062b */
[----:B------:R-:W-:-:S02]  /*77d0*/  IADD3 R5, P0, PT, R42, 0x23a00, RZ ;  /* 0x00023a002a057810 */ /* 0x000fc40007f1e0ff */
[----:B------:R-:W-:Y:S01]  /*77e0*/  LOP3.LUT R84, R0, 0x70, R7, 0x78, !PT ;  /* 0x0000007000547812 */ /* 0x000fe200078e7807 */
[----:B------:R1:W-:Y:S01]  /*77f0*/  ST.E desc[UR44][R72.64], RZ ;  /* 0x000000ff48007985 */ /* 0x0003e2000c10192c */
[C---:B------:R-:W-:Y:S01]  /*7800*/  SHF.R.U64 R0, R3.reuse, 0x3, R9 ;  /* 0x0000000303007819 */ /* 0x040fe20000001209 */
[----:B------:R-:W-:Y:S01]  /*7810*/  IMAD.X R83, RZ, RZ, R43, P0 ;  /* 0x000000ffff537224 */ /* 0x000fe200000e062b */
[----:B------:R-:W-:Y:S01]  /*7820*/  SHF.R.U64 R7, R4, 0x3, R81 ;  /* 0x0000000304077819 */ /* 0x000fe20000001251 */
[----:B------:R1:W-:Y:S01]  /*7830*/  ST.E desc[UR44][R70.64], RZ ;  /* 0x000000ff46007985 */ /* 0x0003e2000c10192c */
[----:B------:R-:W-:Y:S02]  /*7840*/  LOP3.LUT R8, R3, 0x70, R0, 0x78, !PT ;  /* 0x0000007003087812 */ /* 0x000fe400078e7800 */
[----:B------:R-:W-:Y:S01]  /*7850*/  IADD3 R3, P0, PT, R42, 0x1cc00, RZ ;  /* 0x0001cc002a037810 */ /* 0x000fe20007f1e0ff */
[----:B------:R1:W-:Y:S01]  /*7860*/  ST.E desc[UR44][R84.64], RZ ;  /* 0x000000ff54007985 */ /* 0x0003e2000c10192c */
[----:B------:R-:W-:-:S02]  /*7870*/  LOP3.LUT R80, R4, 0x70, R7, 0x78, !PT ;  /* 0x0000007004507812 */ /* 0x000fc400078e7807 */
[C---:B------:R-:W-:Y:S01]  /*7880*/  SHF.R.U64 R6, R5.reuse, 0x3, R83 ;  /* 0x0000000305067819 */ /* 0x040fe20000001253 */
[----:B------:R-:W-:Y:S01]  /*7890*/  IMAD.X R7, RZ, RZ, R43, P0 ;  /* 0x000000ffff077224 */ /* 0x000fe200000e062b */
[C---:B------:R-:W-:Y:S02]  /*78a0*/  IADD3 R0, P0, PT, R42.reuse, 0x1d400, RZ ;  /* 0x0001d4002a007810 */ /* 0x040fe40007f1e0ff */
[----:B------:R-:W-:Y:S02]  /*78b0*/  LOP3.LUT R82, R5, 0x70, R6, 0x78, !PT ;  /* 0x0000007005527812 */ /* 0x000fe400078e7806 */
[C---:B------:R-:W-:Y:S01]  /*78c0*/  SHF.R.U64 R6, R3.reuse, 0x3, R7 ;  /* 0x0000000303067819 */ /* 0x040fe20000001207 */
[----:B------:R-:W-:Y:S01]  /*78d0*/  IMAD.X R87, RZ, RZ, R43, P0 ;  /* 0x000000ffff577224 */ /* 0x000fe200000e062b */
[----:B------:R-:W-:Y:S01]  /*78e0*/  IADD3 R4, P1, PT, R42, 0x1ce00, RZ ;  /* 0x0001ce002a047810 */ /* 0x000fe20007f3e0ff */
[----:B------:R2:W-:Y:S01]  /*78f0*/  ST.E desc[UR44][R82.64], RZ ;  /* 0x000000ff52007985 */ /* 0x0005e2000c10192c */
[----:B------:R-:W-:-:S02]  /*7900*/  LOP3.LUT R6, R3, 0x70, R6, 0x78, !PT ;  /* 0x0000007003067812 */ /* 0x000fc400078e7806 */
[C---:B------:R-:W-:Y:S01]  /*7910*/  SHF.R.U64 R3, R0.reuse, 0x3, R87 ;  /* 0x0000000300037819 */ /* 0x040fe20000001257 */
[----:B------:R-:W-:Y:S01]  /*7920*/  IMAD.X R89, RZ, RZ, R43, P1 ;  /* 0x000000ffff597224 */ /* 0x000fe200008e062b */
[----:B------:R2:W-:Y:S02]  /*7930*/  ST.E desc[UR44][R80.64], RZ ;  /* 0x000000ff50007985 */ /* 0x0005e4000c10192c */
[----:B------:R-:W-:Y:S02]  /*7940*/  LOP3.LUT R86, R0, 0x70, R3, 0x78, !PT ;  /* 0x0000007000567812 */ /* 0x000fe400078e7803 */
[----:B------:R-:W-:Y:S01]  /*7950*/  IADD3 R0, P0, PT, R42, 0x1d600, RZ ;  /* 0x0001d6002a007810 */ /* 0x000fe20007f1e0ff */
[----:B------:R2:W-:Y:S01]  /*7960*/  ST.E desc[UR44][R8.64], RZ ;  /* 0x000000ff08007985 */ /* 0x0005e2000c10192c */
[----:B------:R-:W-:-:S03]  /*7970*/  SHF.R.U64 R5, R4, 0x3, R89 ;  /* 0x0000000304057819 */ /* 0x000fc60000001259 */
[----:B-1----:R-:W-:Y:S01]  /*7980*/  IMAD.X R69, RZ, RZ, R43, P0 ;  /* 0x000000ffff457224 */ /* 0x002fe200000e062b */
[----:B------:R-:W-:Y:S01]  /*7990*/  IADD3 R3, P0, PT, R42, 0x1de00, RZ ;  /* 0x0001de002a037810 */ /* 0x000fe20007f1e0ff */
[----:B------:R1:W-:Y:S01]  /*79a0*/  ST.E desc[UR44][R6.64], RZ ;  /* 0x000000ff06007985 */ /* 0x0003e2000c10192c */
[----:B------:R-:W-:Y:S02]  /*79b0*/  LOP3.LUT R88, R4, 0x70, R5, 0x78, !PT ;  /* 0x0000007004587812 */ /* 0x000fe400078e7805 */
[----:B------:R-:W-:Y:S01]  /*79c0*/  SHF.R.U64 R5, R0, 0x3, R69 ;  /* 0x0000000300057819 */ /* 0x000fe20000001245 */
[----:B------:R-:W-:Y:S01]  /*79d0*/  IMAD.X R79, RZ, RZ, R43, P0 ;  /* 0x000000ffff4f7224 */ /* 0x000fe200000e062b */
[----:B------:R-:W-:Y:S01]  /*79e0*/  IADD3 R4, P1, PT, R42, 0x1dc00, RZ ;  /* 0x0001dc002a047810 */ /* 0x000fe20007f3e0ff */
[----:B------:R1:W-:Y:S01]  /*79f0*/  ST.E desc[UR44][R88.64], RZ ;  /* 0x000000ff58007985 */ /* 0x0003e2000c10192c */
[----:B------:R-:W-:Y:S02]  /*7a00*/  LOP3.LUT R68, R0, 0x70, R5, 0x78, !PT ;  /* 0x0000007000447812 */ /* 0x000fe400078e7805 */
[C---:B------:R-:W-:Y:S01]  /*7a10*/  SHF.R.U64 R0, R3.reuse, 0x3, R79 ;  /* 0x0000000303007819 */ /* 0x040fe2000000124f */
[----:B------:R-:W-:Y:S01]  /*7a20*/  IMAD.X R91, RZ, RZ, R43, P1 ;  /* 0x000000ffff5b7224 */ /* 0x000fe200008e062b */
[----:B------:R1:W-:Y:S02]  /*7a30*/  ST.E desc[UR44][R86.64], RZ ;  /* 0x000000ff56007985 */ /* 0x0003e4000c10192c */
[----:B------:R-:W-:-:S02]  /*7a40*/  LOP3.LUT R78, R3, 0x70, R0, 0x78, !PT ;  /* 0x00000070034e7812 */ /* 0x000fc400078e7800 */
[----:B------:R-:W-:Y:S01]  /*7a50*/  IADD3 R0, P0, PT, R42, 0x1e400, RZ ;  /* 0x0001e4002a007810 */ /* 0x000fe20007f1e0ff */
[----:B------:R1:W-:Y:S01]  /*7a60*/  ST.E desc[UR44][R68.64], RZ ;  /* 0x000000ff44007985 */ /* 0x0003e2000c10192c */
[----:B------:R-:W-:-:S03]  /*7a70*/  SHF.R.U64 R5, R4, 0x3, R91 ;  /* 0x0000000304057819 */ /* 0x000fc6000000125b */
[----:B--2---:R-:W-:Y:S01]  /*7a80*/  IMAD.X R61, RZ, RZ, R43, P0 ;  /* 0x000000ffff3d7224 */ /* 0x004fe200000e062b */
[----:B------:R-:W-:Y:S02]  /*7a90*/  IADD3 R3, P0, PT, R42, 0x1ec00, RZ ;  /* 0x0001ec002a037810 */ /* 0x000fe40007f1e0ff */
        /* <DEDUP_REMOVED lines=13> */
[----:B---3--:R-:W-:Y:S01]  /*7b70*/  IMAD.X R51, RZ, RZ, R43, P0 ;  /* 0x000000ffff337224 */ /* 0x008fe200000e062b */
        /* <DEDUP_REMOVED lines=14> */
[----:B----4-:R-:W-:Y:S01]  /*7c60*/  IMAD.X R45, RZ, RZ, R43, P0 ;  /* 0x000000ffff2d7224 */ /* 0x010fe200000e062b */
        /* <DEDUP_REMOVED lines=14> */
[----:B-----5:R-:W-:Y:S01]  /*7d50*/  IMAD.X R37, RZ, RZ, R43, P0 ;  /* 0x000000ffff257224 */ /* 0x020fe200000e062b */
        /* <DEDUP_REMOVED lines=14> */
[----:B------:R-:W-:Y:S01]  /*7e40*/  IMAD.X R31, RZ, RZ, R43, P0 ;  /* 0x000000ffff1f7224 */ /* 0x000fe200000e062b */
        /* <DEDUP_REMOVED lines=43> */
[----:B------:R-:W-:Y:S02]  /*8100*/  SHF.R.U64 R5, R4, 0x3, R21 ;  /* 0x0000000304057819 */ /* 0x000fe40000001215 */
[----:B------:R-:W-:Y:S01]  /*8110*/  IADD3 R3, P0, PT, R42, 0x23c00, RZ ;  /* 0x00023c002a037810 */ /* 0x000fe20007f1e0ff */
[----:B------:R-:W-:Y:S01]  /*8120*/  IMAD.X R11, RZ, RZ, R43, P1 ;  /* 0x000000ffff0b7224 */ /* 0x000fe200008e062b */
[----:B------:R-:W-:Y:S02]  /*8130*/  LOP3.LUT R20, R4, 0x70, R5, 0x78, !PT ;  /* 0x0000007004147812 */ /* 0x000fe400078e7805 */
[----:B------:R-:W-:Y:S01]  /*8140*/  IADD3 R4, P1, PT, R42, 0x23e00, RZ ;  /* 0x00023e002a047810 */ /* 0x000fe20007f3e0ff */
[----:B------:R-:W-:Y:S01]  /*8150*/  IMAD.X R15, RZ, RZ, R43, P0 ;  /* 0x000000ffff0f7224 */ /* 0x000fe200000e062b */
[C---:B------:R-:W-:Y:S01]  /*8160*/  SHF.R.U64 R5, R0.reuse, 0x3, R11 ;  /* 0x0000000300057819 */ /* 0x040fe2000000120b */
[----:B------:R1:W-:Y:S02]  /*8170*/  ST.E desc[UR44][R20.64], RZ ;  /* 0x000000ff14007985 */ /* 0x0003e4000c10192c */
[----:B------:R-:W-:Y:S01]  /*8180*/  IMAD.X R13, RZ, RZ, R43, P1 ;  /* 0x000000ffff0d7224 */ /* 0x000fe200008e062b */
[----:B------:R-:W-:Y:S01]  /*8190*/  LOP3.LUT R10, R0, 0x70, R5, 0x78, !PT ;  /* 0x00000070000a7812 */ /* 0x000fe200078e7805 */
[----:B------:R1:W-:Y:S01]  /*81a0*/  ST.E desc[UR44][R18.64], RZ ;  /* 0x000000ff12007985 */ /* 0x0003e2000c10192c */
[----:B------:R-:W-:-:S02]  /*81b0*/  SHF.R.U64 R0, R3, 0x3, R15 ;  /* 0x0000000303007819 */ /* 0x000fc4000000120f */
[C---:B------:R-:W-:Y:S01]  /*81c0*/  SHF.R.U64 R5, R4.reuse, 0x3, R13 ;  /* 0x0000000304057819 */ /* 0x040fe2000000120d */
[----:B------:R1:W-:Y:S01]  /*81d0*/  ST.E desc[UR44][R10.64], RZ ;  /* 0x000000ff0a007985 */ /* 0x0003e2000c10192c */
[----:B------:R-:W-:Y:S02]  /*81e0*/  LOP3.LUT R14, R3, 0x70, R0, 0x78, !PT ;  /* 0x00000070030e7812 */ /* 0x000fe400078e7800 */
[----:B------:R-:W-:-:S03]  /*81f0*/  LOP3.LUT R12, R4, 0x70, R5, 0x78, !PT ;  /* 0x00000070040c7812 */ /* 0x000fc600078e7805 */
[----:B------:R1:W-:Y:S04]  /*8200*/  ST.E desc[UR44][R14.64], RZ ;  /* 0x000000ff0e007985 */ /* 0x0003e8000c10192c */
[----:B------:R1:W-:Y:S01]  /*8210*/  ST.E desc[UR44][R12.64], RZ ;  /* 0x000000ff0c007985 */ /* 0x0003e2000c10192c */
[----:B------:R-:W-:Y:S05]  /*8220*/  @!P5 BRA `(.L_x_158) ;  /* 0x0000000000ccd947 */ /* 0x000fea0003800000 */
[----:B------:R-:W2:Y:S01]  /*8230*/  LDC R3, c[0x0][0x904] ;  /* 0x00024100ff037b82 */ /* 0x000ea20000000800 */
[----:B------:R-:W3:Y:S01]  /*8240*/  LDCU.64 UR4, c[0x0][0x908] ;  /* 0x00012100ff0477ac */ /* 0x000ee20008000a00 */
[----:B------:R-:W4:Y:S01]  /*8250*/  S2R R0, SR_TID.X ;  /* 0x0000000000007919 */ /* 0x000f220000002100 */
[----:B------:R-:W-:Y:S01]  /*8260*/  BSSY.RECONVERGENT B0, `(.L_x_158) ;  /* 0x000002f000007945 */ /* 0x000fe20003800200 */
[----:B---3--:R-:W-:Y:S01]  /*8270*/  IMAD.HI.U32 R4, R57, UR4, RZ ;  /* 0x0000000439047c27 */ /* 0x008fe2000f8e00ff */
[----:B------:R-:W3:Y:S01]  /*8280*/  LDCU UR4, c[0x0][0x380] ;  /* 0x00007000ff0477ac */ /* 0x000ee20008000800 */
[----:B--2---:R-:W-:-:S03]  /*8290*/  ISETP.NE.AND P0, PT, R3, 0x1, PT ;  /* 0x000000010300780c */ /* 0x004fc60003f05270 */
[----:B------:R-:W-:-:S04]  /*82a0*/  SHF.R.U32.HI R4, RZ, UR5, R4 ;  /* 0x00000005ff047c19 */ /* 0x000fc80008011604 */
[----:B------:R-:W-:Y:S02]  /*82b0*/  SEL R4, R57, R4, !P0 ;  /* 0x0000000439047207 */ /* 0x000fe40004000000 */
[----:B----4-:R-:W-:-:S03]  /*82c0*/  LOP3.LUT R0, R0, 0x7f, RZ, 0xc0, !PT ;  /* 0x0000007f00007812 */ /* 0x010fc600078ec0ff */
[----:B------:R-:W-:-:S04]  /*82d0*/  IMAD.MOV R4, RZ, RZ, -R4 ;  /* 0x000000ffff047224 */ /* 0x000fc800078e0a04 */
[----:B------:R-:W-:-:S04]  /*82e0*/  IMAD R3, R3, R4, R57 ;  /* 0x0000000403037224 */ /* 0x000fc800078e0239 */
[----:B------:R-:W-:-:S05]  /*82f0*/  IMAD R3, R3, 0x100, R0 ;  /* 0x0000010003037824 */ /* 0x000fca00078e0200 */
[----:B---3--:R-:W-:-:S13]  /*8300*/  ISETP.GE.AND P0, PT, R3, UR4, PT ;  /* 0x0000000403007c0c */ /* 0x008fda000bf06270 */
[----:B------:R-:W-:Y:S05]  /*8310*/  @P0 BRA `(.L_x_159) ;  /* 0x00000000008c0947 */ /* 0x000fea0003800000 */
[----:B------:R-:W1:Y:S01]  /*8320*/  LDC R5, c[0x0][0x38c] ;  /* 0x0000e300ff057b82 */ /* 0x000e620000000800 */
[----:B------:R-:W2:Y:S01]  /*8330*/  LDCU UR6, c[0x0][0x890] ;  /* 0x00011200ff0677ac */ /* 0x000ea20008000800 */
[----:B------:R-:W3:Y:S01]  /*8340*/  LDCU.64 UR4, c[0x0][0x888] ;  /* 0x00011100ff0477ac */ /* 0x000ee20008000a00 */
[----:B--2---:R-:W-:Y:S01]  /*8350*/  IMAD R3, R22, UR6, R3 ;  /* 0x0000000616037c24 */ /* 0x004fe2000f8e0203 */
[----:B-1----:R-:W-:-:S04]  /*8360*/  IABS R6, R5 ;  /* 0x0000000500067213 */ /* 0x002fc80000000000 */
[----:B------:R-:W1:Y:S08]  /*8370*/  I2F.RP R7, R6 ;  /* 0x0000000600077306 */ /* 0x000e700000209400 */
[----:B-1----:R-:W1:Y:S02]  /*8380*/  MUFU.RCP R8, R7 ;  /* 0x0000000700087308 */ /* 0x002e640000001000 */
[----:B-1----:R-:W-:-:S06]  /*8390*/  IADD3 R8, PT, PT, R8, 0xffffffe, RZ ;  /* 0x0ffffffe08087810 */ /* 0x002fcc0007ffe0ff */
[----:B------:R1:W2:Y:S02]  /*83a0*/  F2I.FTZ.U32.TRUNC.NTZ R9, R8 ;  /* 0x0000000800097305 */ /* 0x0002a4000021f000 */
[----:B-1----:R-:W-:Y:S02]  /*83b0*/  HFMA2 R8, -RZ, RZ, 0, 0 ;  /* 0x00000000ff087431 */ /* 0x002fe400000001ff */
[----:B--2---:R-:W-:-:S04]  /*83c0*/  IMAD.MOV R0, RZ, RZ, -R9 ;  /* 0x000000ffff007224 */ /* 0x004fc800078e0a09 */
[----:B------:R-:W-:Y:S01]  /*83d0*/  IMAD R4, R0, R6, RZ ;  /* 0x0000000600047224 */ /* 0x000fe200078e02ff */
[----:B------:R-:W-:-:S03]  /*83e0*/  IABS R0, R2 ;  /* 0x0000000200007213 */ /* 0x000fc60000000000 */
[----:B------:R-:W-:-:S06]  /*83f0*/  IMAD.HI.U32 R9, R9, R4, R8 ;  /* 0x0000000409097227 */ /* 0x000fcc00078e0008 */
[----:B------:R-:W-:-:S04]  /*8400*/  IMAD.HI.U32 R4, R9, R0, RZ ;  /* 0x0000000009047227 */ /* 0x000fc800078e00ff */
[----:B------:R-:W-:-:S04]  /*8410*/  IMAD.MOV R7, RZ, RZ, -R4 ;  /* 0x000000ffff077224 */ /* 0x000fc800078e0a04 */
[----:B------:R-:W-:Y:S01]  /*8420*/  IMAD R7, R6, R7, R0 ;  /* 0x0000000706077224 */ /* 0x000fe200078e0200 */
[----:B------:R-:W-:-:S04]  /*8430*/  LOP3.LUT R0, R2, R5, RZ, 0x3c, !PT ;  /* 0x0000000502007212 */ /* 0x000fc800078e3cff */
[----:B------:R-:W-:Y:S02]  /*8440*/  ISETP.GT.U32.AND P1, PT, R6, R7, PT ;  /* 0x000000070600720c */ /* 0x000fe40003f24070 */
[----:B------:R-:W-:-:S11]  /*8450*/  ISETP.GE.AND P0, PT, R0, RZ, PT ;  /* 0x000000ff0000720c */ /* 0x000fd60003f06270 */
[-C--:B------:R-:W-:Y:S01]  /*8460*/  @!P1 IADD3 R7, PT, PT, R7, -R6.reuse, RZ ;  /* 0x8000000607079210 */ /* 0x080fe20007ffe0ff */
[----:B------:R-:W-:Y:S01]  /*8470*/  @!P1 VIADD R4, R4, 0x1 ;  /* 0x0000000104049836 */ /* 0x000fe20000000000 */
[----:B------:R-:W-:Y:S02]  /*8480*/  ISETP.NE.AND P1, PT, R5, RZ, PT ;  /* 0x000000ff0500720c */ /* 0x000fe40003f25270 */
[----:B------:R-:W-:Y:S02]  /*8490*/  ISETP.GE.U32.AND P2, PT, R7, R6, PT ;  /* 0x000000060700720c */ /* 0x000fe40003f46070 */
[----:B------:R-:W1:Y:S11]  /*84a0*/  LDC.64 R6, c[0x0][0x880] ;  /* 0x00022000ff067b82 */ /* 0x000e760000000a00 */
[----:B------:R-:W-:-:S05]  /*84b0*/  @P2 IADD3 R4, PT, PT, R4, 0x1, RZ ;  /* 0x0000000104042810 */ /* 0x000fca0007ffe0ff */
[----:B------:R-:W-:Y:S01]  /*84c0*/  @!P0 IMAD.MOV R4, RZ, RZ, -R4 ;  /* 0x000000ffff048224 */ /* 0x000fe200078e0a04 */
[----:B------:R-:W-:-:S04]  /*84d0*/  @!P1 LOP3.LUT R4, RZ, R5, RZ, 0x33, !PT ;  /* 0x00000005ff049212 */ /* 0x000fc800078e33ff */
[C---:B------:R-:W-:Y:S01]  /*84e0*/  IADD3 R0, PT, PT, -R4.reuse, RZ, RZ ;  /* 0x000000ff04007210 */ /* 0x040fe20007ffe1ff */
[----:B---3--:R-:W-:-:S04]  /*84f0*/  IMAD R3, R4, UR5, R3 ;  /* 0x0000000504037c24 */ /* 0x008fc8000f8e0203 */
[----:B------:R-:W-:-:S04]  /*8500*/  IMAD R0, R5, R0, R2 ;  /* 0x0000000005007224 */ /* 0x000fc800078e0202 */
[----:B------:R-:W-:Y:S01]  /*8510*/  IMAD R3, R0, UR4, R3 ;  /* 0x0000000400037c24 */ /* 0x000fe2000f8e0203 */
[----:B------:R-:W-:-:S03]  /*8520*/  MOV R0, 0xff800000 ;  /* 0xff80000000007802 */ /* 0x000fc60000000f00 */
[----:B-1----:R-:W-:-:S05]  /*8530*/  IMAD.WIDE R6, R3, 0x4, R6 ;  /* 0x0000000403067825 */ /* 0x002fca00078e0206 */
[----:B------:R2:W-:Y:S02]  /*8540*/  STG.E desc[UR44][R6.64], R0 ;  /* 0x0000000006007986 */ /* 0x0005e4000c10192c */
.L_x_159:
[----:B------:R-:W-:Y:S05]  /*8550*/  BSYNC.RECONVERGENT B0 ;  /* 0x0000000000007941 */ /* 0x000fea0003800200 */
.L_x_158:
[----:B------:R-:W-:-:S09]  /*8560*/  UISETP.NE.AND UP0, UPT, UR41, URZ, UPT ;  /* 0x000000ff2900728c */ /* 0x000fd2000bf05270 */
[----:B------:R-:W-:Y:S05]  /*8570*/  BRA.U UP0, `(.L_x_160) ;  /* 0x0000000100047547 */ /* 0x000fea000b800000 */
[----:B------:R-:W-:Y:S05]  /*8580*/  BPT.TRAP 0x1 ;  /* 0x000000040000795c */ /* 0x000fea0000300000 */
.L_x_160:
[C---:B------:R-:W-:Y:S01]  /*8590*/  IADD3 R3, P0, PT, R42.reuse, 0x24000, RZ ;  /* 0x000240002a037810 */ /* 0x040fe20007f1e0ff */
[----:B------:R-:W3:Y:S01]  /*85a0*/  S2UR UR4, SR_CgaCtaId ;  /* 0x00000000000479c3 */ /* 0x000ee20000008800 */
[C---:B------:R-:W-:Y:S01]  /*85b0*/  IADD3 R9, P1, PT, R42.reuse, 0x24200, RZ ;  /* 0x000242002a097810 */ /* 0x040fe20007f3e0ff */
[----:B------:R-:W-:Y:S01]  /*85c0*/  UMOV UR5, 0x400 ;  /* 0x0000040000057882 */ /* 0x000fe20000000000 */
[----:B------:R-:W-:Y:S01]  /*85d0*/  STL.64 [R1+0x60], R56 ;  /* 0x0000603801007387 */ /* 0x000fe20000100a00 */
[--C-:B-1----:R-:W-:Y:S01]  /*85e0*/  IMAD.X R47, RZ, RZ, R43.reuse, P0 ;  /* 0x000000ffff2f7224 */ /* 0x102fe200000e062b */
[C---:B--2---:R-:W-:Y:S01]  /*85f0*/  IADD3 R7, P0, PT, R42.reuse, 0x24800, RZ ;  /* 0x000248002a077810 */ /* 0x044fe20007f1e0ff */
[----:B------:R-:W-:Y:S01]  /*8600*/  IMAD.X R45, RZ, RZ, R43, P1 ;  /* 0x000000ffff2d7224 */ /* 0x000fe200008e062b */
[C---:B------:R-:W-:Y:S01]  /*8610*/  IADD3 R5, P1, PT, R42.reuse, 0x24a00, RZ ;  /* 0x00024a002a057810 */ /* 0x040fe20007f3e0ff */
[----:B------:R-:W-:Y:S01]  /*8620*/  STL.64 [R1+0x58], R22 ;  /* 0x0000581601007387 */ /* 0x000fe20000100a00 */
[C---:B------:R-:W-:Y:S01]  /*8630*/  SHF.R.U64 R0, R3.reuse, 0x3, R47 ;  /* 0x0000000303007819 */ /* 0x040fe2000000122f */
[--C-:B------:R-:W-:Y:S01]  /*8640*/  IMAD.X R41, RZ, RZ, R43.reuse, P0 ;  /* 0x000000ffff297224 */ /* 0x100fe200000e062b */
[----:B------:R-:W-:Y:S01]  /*8650*/  UISETP.NE.AND UP0, UPT, UR41, URZ, UPT ;  /* 0x000000ff2900728c */ /* 0x000fe2000bf05270 */
[----:B------:R-:W-:Y:S01]  /*8660*/  IMAD.X R39, RZ, RZ, R43, P1 ;  /* 0x000000ffff277224 */ /* 0x000fe200008e062b */
[----:B------:R-:W-:Y:S01]  /*8670*/  LOP3.LUT R46, R3, 0x70, R0, 0x78, !PT ;  /* 0x00000070032e7812 */ /* 0x000fe200078e7800 */
[----:B------:R-:W-:Y:S01]  /*8680*/  STL [R1+0x6c], R62 ;  /* 0x00006c3e01007387 */ /* 0x000fe20000100800 */
[----:B------:R-:W-:-:S02]  /*8690*/  IADD3 R3, P2, PT, R42, 0x25000, RZ ;  /* 0x000250002a037810 */ /* 0x000fc40007f5e0ff */
[----:B------:R-:W-:Y:S01]  /*86a0*/  SHF.R.U64 R0, R9, 0x3, R45 ;  /* 0x0000000309007819 */ /* 0x000fe2000000122d */
[----:B------:R-:W-:Y:S01]  /*86b0*/  STL [R1+0x68], R58 ;  /* 0x0000683a01007387 */ /* 0x000fe20000100800 */
[----:B------:R-:W-:Y:S01]  /*86c0*/  SHF.R.U64 R6, R7, 0x3, R41 ;  /* 0x0000000307067819 */ /* 0x000fe20000001229 */
[----:B------:R-:W-:Y:S01]  /*86d0*/  IMAD.X R37, RZ, RZ, R43, P2 ;  /* 0x000000ffff257224 */ /* 0x000fe200010e062b */
[----:B------:R-:W-:Y:S02]  /*86e0*/  LOP3.LUT R44, R9, 0x70, R0, 0x78, !PT ;  /* 0x00000070092c7812 */ /* 0x000fe400078e7800 */
[----:B------:R-:W-:Y:S01]  /*86f0*/  IADD3 R9, P1, PT, R42, 0x25200, RZ ;  /* 0x000252002a097810 */ /* 0x000fe20007f3e0ff */
[----:B---3--:R-:W-:Y:S01]  /*8700*/  ULEA UR4, UR4, UR5, 0x18 ;  /* 0x0000000504047291 */ /* 0x008fe2000f8ec0ff */
[----:B------:R-:W-:Y:S02]  /*8710*/  SHF.R.U64 R0, R3, 0x3, R37 ;  /* 0x0000000303007819 */ /* 0x000fe40000001225 */
[----:B------:R-:W-:Y:S01]  /*8720*/  SHF.R.U64 R4, R5, 0x3, R39 ;  /* 0x0000000305047819 */ /* 0x000fe20000001227 */
[----:B------:R-:W-:Y:S01]  /*8730*/  IMAD.X R35, RZ, RZ, R43, P1 ;  /* 0x000000ffff237224 */ /* 0x000fe200008e062b */
[----:B------:R-:W-:-:S02]  /*8740*/  LOP3.LUT R36, R3, 0x70, R0, 0x78, !PT ;  /* 0x0000007003247812 */ /* 0x000fc400078e7800 */
[C---:B------:R-:W-:Y:S02]  /*8750*/  IADD3 R3, P2, PT, R42.reuse, 0x26000, RZ ;  /* 0x000260002a037810 */ /* 0x040fe40007f5e0ff */
[----:B------:R-:W-:Y:S01]  /*8760*/  LOP3.LUT R40, R7, 0x70, R6, 0x78, !PT ;  /* 0x0000007007287812 */ /* 0x000fe200078e7806 */
[----:B------:R-:W-:Y:S01]  /*8770*/  SYNCS.ARRIVE.TRANS64.A1T0 RZ, [UR4+0x2c0b0], RZ ;  /* 0x02c0b0ffffff79a7 */ /* 0x000fe20008100004 */
[C---:B------:R-:W-:Y:S01]  /*8780*/  IADD3 R7, P0, PT, R42.reuse, 0x25800, RZ ;  /* 0x000258002a077810 */ /* 0x040fe20007f1e0ff */
[--C-:B------:R-:W-:Y:S01]  /*8790*/  IMAD.X R29, RZ, RZ, R43.reuse, P2 ;  /* 0x000000ffff1d7224 */ /* 0x100fe200010e062b */
[----:B------:R-:W-:Y:S01]  /*87a0*/  LOP3.LUT R38, R5, 0x70, R4, 0x78, !PT ;  /* 0x0000007005267812 */ /* 0x000fe200078e7804 */
[----:B------:R-:W-:Y:S01]  /*87b0*/  ST.E desc[UR44][R46.64], RZ ;  /* 0x000000ff2e007985 */ /* 0x000fe2000c10192c */
[----:B------:R-:W-:Y:S01]  /*87c0*/  IADD3 R5, P1, PT, R42, 0x25a00, RZ ;  /* 0x00025a002a057810 */ /* 0x000fe20007f3e0ff */
[----:B------:R-:W-:Y:S01]  /*87d0*/  IMAD.X R33, RZ, RZ, R43, P0 ;  /* 0x000000ffff217224 */ /* 0x000fe200000e062b */
[C---:B------:R-:W-:Y:S01]  /*87e0*/  SHF.R.U64 R0, R9.reuse, 0x3, R35 ;  /* 0x0000000309007819 */ /* 0x040fe20000001223 */
[----:B------:R-:W-:Y:S02]  /*87f0*/  ST.E desc[UR44][R44.64], RZ ;  /* 0x000000ff2c007985 */ /* 0x000fe4000c10192c */
[----:B------:R-:W-:Y:S01]  /*8800*/  IMAD.X R31, RZ, RZ, R43, P1 ;  /* 0x000000ffff1f7224 */ /* 0x000fe200008e062b */
[----:B------:R-:W-:Y:S01]  /*8810*/  LOP3.LUT R34, R9, 0x70, R0, 0x78, !PT ;  /* 0x0000007009227812 */ /* 0x000fe200078e7800 */
[----:B------:R-:W-:Y:S01]  /*8820*/  ST.E desc[UR44][R40.64], RZ ;  /* 0x000000ff28007985 */ /* 0x000fe2000c10192c */
[----:B------:R-:W-:-:S02]  /*8830*/  SHF.R.U64 R0, R3, 0x3, R29 ;  /* 0x0000000303007819 */ /* 0x000fc4000000121d */
[C---:B------:R-:W-:Y:S01]  /*8840*/  IADD3 R9, P1, PT, R42.reuse, 0x26200, RZ ;  /* 0x000262002a097810 */ /* 0x040fe20007f3e0ff */
[----:B------:R-:W-:Y:S01]  /*8850*/  ST.E desc[UR44][R38.64], RZ ;  /* 0x000000ff26007985 */ /* 0x000fe2000c10192c */
[----:B------:R-:W-:Y:S02]  /*8860*/  SHF.R.U64 R6, R7, 0x3, R33 ;  /* 0x0000000307067819 */ /* 0x000fe40000001221 */
[----:B------:R-:W-:Y:S01]  /*8870*/  SHF.R.U64 R4, R5, 0x3, R31 ;  /* 0x0000000305047819 */ /* 0x000fe2000000121f */
[--C-:B------:R-:W-:Y:S01]  /*8880*/  IMAD.X R27, RZ, RZ, R43.reuse, P1 ;  /* 0x000000ffff1b7224 */ /* 0x100fe200008e062b */
[----:B------:R-:W-:Y:S01]  /*8890*/  LOP3.LUT R28, R3, 0x70, R0, 0x78, !PT ;  /* 0x00000070031c7812 */ /* 0x000fe200078e7800 */
[----:B------:R-:W-:Y:S01]  /*88a0*/  ST.E desc[UR44][R36.64], RZ ;  /* 0x000000ff24007985 */ /* 0x000fe2000c10192c */
[C---:B------:R-:W-:Y:S02]  /*88b0*/  IADD3 R3, P2, PT, R42.reuse, 0x27000, RZ ;  /* 0x000270002a037810 */ /* 0x040fe40007f5e0ff */
[----:B------:R-:W-:Y:S01]  /*88c0*/  LOP3.LUT R32, R7, 0x70, R6, 0x78, !PT ;  /* 0x0000007007207812 */ /* 0x000fe200078e7806 */
[----:B------:R1:W-:Y:S01]  /*88d0*/  ST.E desc[UR44][R34.64], RZ ;  /* 0x000000ff22007985 */ /* 0x0003e2000c10192c */
        /* <DEDUP_REMOVED lines=15> */
[----:B------:R-:W-:Y:S01]  /*89d0*/  LOP3.LUT R18, R3, 0x70, R0, 0x78, !PT ;  /* 0x0000007003127812 */ /* 0x000fe200078e7800 */
[--C-:B------:R-:W-:Y:S01]  /*89e0*/  IMAD.X R17, RZ, RZ, R43.reuse, P1 ;  /* 0x000000ffff117224 */ /* 0x100fe200008e062b */
[C---:B------:R-:W-:Y:S02]  /*89f0*/  IADD3 R3, P2, PT, R42.reuse, 0x28000, RZ ;  /* 0x000280002a037810 */ /* 0x040fe40007f5e0ff */
[----:B------:R-:W-:Y:S02]  /*8a00*/  LOP3.LUT R24, R7, 0x70, R6, 0x78, !PT ;  /* 0x0000007007187812 */ /* 0x000fe400078e7806 */
[C---:B------:R-:W-:Y:S01]  /*8a10*/  IADD3 R7, P0, PT, R42.reuse, 0x27800, RZ ;  /* 0x000278002a077810 */ /* 0x040fe20007f1e0ff */
[----:B------:R-:W-:Y:S01]  /*8a20*/  IMAD.X R11, RZ, RZ, R43, P2 ;  /* 0x000000ffff0b7224 */ /* 0x000fe200010e062b */
[----:B------:R-:W-:Y:S01]  /*8a30*/  SHF.R.U64 R0, R9, 0x3, R17 ;  /* 0x0000000309007819 */ /* 0x000fe20000001211 */
[----:B------:R-:W-:Y:S01]  /*8a40*/  ST.E desc[UR44][R24.64], RZ ;  /* 0x000000ff18007985 */ /* 0x000fe2000c10192c */
[C---:B-1----:R-:W-:Y:S01]  /*8a50*/  IADD3 R35, P4, PT, R42.reuse, 0x2b200, RZ ;  /* 0x0002b2002a237810 */ /* 0x042fe20007f9e0ff */
[----:B------:R-:W-:Y:S01]  /*8a60*/  IMAD.X R15, RZ, RZ, R43, P0 ;  /* 0x000000ffff0f7224 */ /* 0x000fe200000e062b */
[----:B------:R-:W-:-:S02]  /*8a70*/  IADD3 R8, P0, PT, R42, 0x28200, RZ ;  /* 0x000282002a087810 */ /* 0x000fc40007f1e0ff */
[----:B------:R-:W-:Y:S02]  /*8a80*/  LOP3.LUT R16, R9, 0x70, R0, 0x78, !PT ;  /* 0x0000007009107812 */ /* 0x000fe400078e7800 */
[----:B------:R-:W-:Y:S01]  /*8a90*/  SHF.R.U64 R0, R3, 0x3, R11 ;  /* 0x0000000303007819 */ /* 0x000fe2000000120b */
[----:B------:R-:W-:Y:S01]  /*8aa0*/  IMAD.X R55, RZ, RZ, R43, P0 ;  /* 0x000000ffff377224 */ /* 0x000fe200000e062b */
[----:B------:R-:W-:Y:S02]  /*8ab0*/  SHF.R.U64 R4, R5, 0x3, R21 ;  /* 0x0000000305047819 */ /* 0x000fe40000001215 */
[----:B------:R-:W-:Y:S02]  /*8ac0*/  LOP3.LUT R10, R3, 0x70, R0, 0x78, !PT ;  /* 0x00000070030a7812 */ /* 0x000fe400078e7800 */
[----:B------:R-:W-:Y:S02]  /*8ad0*/  IADD3 R0, P3, PT, R42, 0x29000, RZ ;  /* 0x000290002a007810 */ /* 0x000fe40007f7e0ff */
[----:B------:R-:W-:-:S02]  /*8ae0*/  SHF.R.U64 R9, R8, 0x3, R55 ;  /* 0x0000000308097819 */ /* 0x000fc40000001237 */
[----:B------:R-:W-:Y:S01]  /*8af0*/  LOP3.LUT R20, R5, 0x70, R4, 0x78, !PT ;  /* 0x0000007005147812 */ /* 0x000fe200078e7804 */
[----:B------:R-:W-:Y:S01]  /*8b00*/  IMAD.X R49, RZ, RZ, R43, P3 ;  /* 0x000000ffff317224 */ /* 0x000fe200018e062b */
[----:B------:R-:W-:Y:S02]  /*8b10*/  LOP3.LUT R54, R8, 0x70, R9, 0x78, !PT ;  /* 0x0000007008367812 */ /* 0x000fe400078e7809 */
[----:B------:R-:W-:Y:S01]  /*8b20*/  IADD3 R8, P0, PT, R42, 0x29200, RZ ;  /* 0x000292002a087810 */ /* 0x000fe20007f1e0ff */
[----:B------:R-:W-:Y:S01]  /*8b30*/  ST.E desc[UR44][R20.64], RZ ;  /* 0x000000ff14007985 */ /* 0x000fe2000c10192c */
[----:B------:R-:W-:Y:S02]  /*8b40*/  SHF.R.U64 R3, R0, 0x3, R49 ;  /* 0x0000000300037819 */ /* 0x000fe40000001231 */
[----:B------:R-:W-:Y:S01]  /*8b50*/  IADD3 R5, P1, PT, R42, 0x27a00, RZ ;  /* 0x00027a002a057810 */ /* 0x000fe20007f3e0ff */
[----:B------:R-:W-:Y:S01]  /*8b60*/  IMAD.X R69, RZ, RZ, R43, P0 ;  /* 0x000000ffff457224 */ /* 0x000fe200000e062b */
[----:B------:R-:W-:Y:S01]  /*8b70*/  LOP3.LUT R48, R0, 0x70, R3, 0x78, !PT ;  /* 0x0000007000307812 */ /* 0x000fe200078e7803 */
[----:B------:R-:W-:Y:S01]  /*8b80*/  ST.E desc[UR44][R18.64], RZ ;  /* 0x000000ff12007985 */ /* 0x000fe2000c10192c */
[C---:B------:R-:W-:Y:S01]  /*8b90*/  IADD3 R40, P0, PT, R42.reuse, 0x2a200, RZ ;  /* 0x0002a2002a287810 */ /* 0x040fe20007f1e0ff */
[----:B------:R-:W-:Y:S01]  /*8ba0*/  IMAD.X R13, RZ, RZ, R43, P1 ;  /* 0x000000ffff0d7224 */ /* 0x000fe200008e062b */
[C---:B------:R-:W-:Y:S01]  /*8bb0*/  IADD3 R0, P3, PT, R42.reuse, 0x2a000, RZ ;  /* 0x0002a0002a007810 */ /* 0x040fe20007f7e0ff */
[----:B------:R-:W-:Y:S01]  /*8bc0*/  ST.E desc[UR44][R16.64], RZ ;  /* 0x000000ff10007985 */ /* 0x000fe2000c10192c */
[----:B------:R-:W-:Y:S01]  /*8bd0*/  SHF.R.U64 R6, R7, 0x3, R15 ;  /* 0x0000000307067819 */ /* 0x000fe2000000120f */
[--C-:B------:R-:W-:Y:S01]  /*8be0*/  IMAD.X R41, RZ, RZ, R43.reuse, P0 ;  /* 0x000000ffff297224 */ /* 0x100fe200000e062b */
[C---:B------:R-:W-:Y:S01]  /*8bf0*/  IADD3 R34, P0, PT, R42.reuse, 0x2b800, RZ ;  /* 0x0002b8002a227810 */ /* 0x040fe20007f1e0ff */
[----:B------:R-:W-:Y:S01]  /*8c00*/  IMAD.X R61, RZ, RZ, R43, P3 ;  /* 0x000000ffff3d7224 */ /* 0x000fe200018e062b */
[----:B------:R-:W-:Y:S01]  /*8c10*/  IADD3 R36, P3, PT, R42, 0x2b000, RZ ;  /* 0x0002b0002a247810 */ /* 0x000fe20007f7e0ff */
[----:B------:R1:W-:Y:S01]  /*8c20*/  STL [R1+0xa0], R40 ;  /* 0x0000a02801007387 */ /* 0x0003e20000100800 */
[----:B------:R-:W-:-:S02]  /*8c30*/  SHF.R.U64 R4, R5, 0x3, R13 ;  /* 0x0000000305047819 */ /* 0x000fc4000000120d */
[----:B------:R-:W-:Y:S01]  /*8c40*/  SHF.R.U64 R3, R0, 0x3, R61 ;  /* 0x0000000300037819 */ /* 0x000fe2000000123d */
[----:B------:R2:W-:Y:S01]  /*8c50*/  STL.64 [R1+0x80], R34 ;  /* 0x0000802201007387 */ /* 0x0005e20000100a00 */
[----:B------:R-:W-:Y:S02]  /*8c60*/  LOP3.LUT R12, R5, 0x70, R4, 0x78, !PT ;  /* 0x00000070050c7812 */ /* 0x000fe400078e7804 */
[----:B------:R-:W-:Y:S01]  /*8c70*/  LOP3.LUT R14, R7, 0x70, R6, 0x78, !PT ;  /* 0x00000070070e7812 */ /* 0x000fe200078e7806 */
[----:B------:R-:W-:Y:S01]  /*8c80*/  STL [R1+0x54], R41 ;  /* 0x0000542901007387 */ /* 0x000fe20000100800 */
[----:B------:R-:W-:Y:S02]  /*8c90*/  IADD3 R4, P2, PT, R42, 0x28a00, RZ ;  /* 0x00028a002a047810 */ /* 0x000fe40007f5e0ff */
[----:B------:R-:W-:Y:S01]  /*8ca0*/  LOP3.LUT R60, R0, 0x70, R3, 0x78, !PT ;  /* 0x00000070003c7812 */ /* 0x000fe200078e7803 */
[----:B------:R-:W-:Y:S01]  /*8cb0*/  ST.E desc[UR44][R14.64], RZ ;  /* 0x000000ff0e007985 */ /* 0x000fe2000c10192c */
[----:B------:R-:W-:Y:S01]  /*8cc0*/  IADD3 R6, P1, PT, R42, 0x28800, RZ ;  /* 0x000288002a067810 */ /* 0x000fe20007f3e0ff */
[----:B------:R-:W-:Y:S01]  /*8cd0*/  IMAD.X R51, RZ, RZ, R43, P2 ;  /* 0x000000ffff337224 */ /* 0x000fe200010e062b */
[----:B------:R-:W-:-:S02]  /*8ce0*/  MOV R39, 0x400 ;  /* 0x0000040000277802 */ /* 0x000fc40000000f00 */
[----:B------:R-:W-:Y:S01]  /*8cf0*/  SHF.R.U64 R9, R8, 0x3, R69 ;  /* 0x0000000308097819 */ /* 0x000fe20000001245 */
[----:B-1----:R-:W3:Y:S01]  /*8d00*/  LDL.LU R40, [R1+0xa0] ;  /* 0x0000a00001287983 */ /* 0x002ee20000300800 */
[----:B------:R-:W-:Y:S01]  /*8d10*/  IMAD.X R53, RZ, RZ, R43, P1 ;  /* 0x000000ffff357224 */ /* 0x000fe200008e062b */
[----:B------:R-:W-:Y:S01]  /*8d20*/  SHF.R.U64 R5, R4, 0x3, R51 ;  /* 0x0000000304057819 */ /* 0x000fe20000001233 */
[----:B--2---:R-:W-:Y:S01]  /*8d30*/  IMAD.X R35, RZ, RZ, R43, P3 ;  /* 0x000000ffff237224 */ /* 0x004fe200018e062b */
[----:B------:R-:W1:Y:S02]  /*8d40*/  S2R R0, SR_CgaCtaId ;  /* 0x0000000000007919 */ /* 0x000e640000008800 */
[----:B------:R-:W-:Y:S02]  /*8d50*/  SHF.R.U64 R7, R6, 0x3, R53 ;  /* 0x0000000306077819 */ /* 0x000fe40000001235 */
[----:B------:R-:W-:Y:S01]  /*8d60*/  LOP3.LUT R50, R4, 0x70, R5, 0x78, !PT ;  /* 0x0000007004327812 */ /* 0x000fe200078e7805 */
[----:B------:R2:W-:Y:S01]  /*8d70*/  STL.64 [R1+0x98], R34 ;  /* 0x0000982201007387 */ /* 0x0005e20000100a00 */
[----:B------:R-:W-:-:S02]  /*8d80*/  LOP3.LUT R52, R6, 0x70, R7, 0x78, !PT ;  /* 0x0000007006347812 */ /* 0x000fc400078e7807 */
[C---:B------:R-:W-:Y:S01]  /*8d90*/  IADD3 R4, P2, PT, R42.reuse, 0x29a00, RZ ;  /* 0x00029a002a047810 */ /* 0x040fe20007f5e0ff */
[----:B------:R-:W-:Y:S01]  /*8da0*/  ST.E desc[UR44][R12.64], RZ ;  /* 0x000000ff0c007985 */ /* 0x000fe2000c10192c */
[----:B------:R-:W-:Y:S02]  /*8db0*/  IADD3 R6, P1, PT, R42, 0x29800, RZ ;  /* 0x000298002a067810 */ /* 0x000fe40007f3e0ff */
[----:B------:R-:W-:Y:S01]  /*8dc0*/  LOP3.LUT R68, R8, 0x70, R9, 0x78, !PT ;  /* 0x0000007008447812 */ /* 0x000fe200078e7809 */
[--C-:B------:R-:W-:Y:S01]  /*8dd0*/  IMAD.X R65, RZ, RZ, R43.reuse, P2 ;  /* 0x000000ffff417224 */ /* 0x100fe200010e062b */
[C---:B------:R-:W-:Y:S01]  /*8de0*/  IADD3 R37, P2, PT, R42.reuse, 0x2aa00, RZ ;  /* 0x0002aa002a257810 */ /* 0x040fe20007f5e0ff */
[--C-:B------:R-:W-:Y:S01]  /*8df0*/  IMAD.X R67, RZ, RZ, R43.reuse, P1 ;  /* 0x000000ffff437224 */ /* 0x100fe200008e062b */
[C---:B------:R-:W-:Y:S01]  /*8e00*/  IADD3 R38, P1, PT, R42.reuse, 0x2a800, RZ ;  /* 0x0002a8002a267810 */ /* 0x040fe20007f3e0ff */
[----:B------:R4:W-:Y:S01]  /*8e10*/  ST.E desc[UR44][R10.64], RZ ;  /* 0x000000ff0a007985 */ /* 0x0009e2000c10192c */
[----:B------:R-:W-:Y:S01]  /*8e20*/  IMAD.X R9, RZ, RZ, R43, P4 ;  /* 0x000000ffff097224 */ /* 0x000fe200020e062b */
[----:B------:R-:W-:-:S02]  /*8e30*/  IADD3 R31, P3, PT, R42, 0x24600, RZ ;  /* 0x000246002a1f7810 */ /* 0x000fc40007f7e0ff */
[----:B------:R4:W-:Y:S01]  /*8e40*/  STL.64 [R1+0x90], R36 ;  /* 0x0000902401007387 */ /* 0x0009e20000100a00 */
[----:B------:R-:W-:Y:S02]  /*8e50*/  IADD3 R30, P4, PT, R42, 0x24c00, RZ ;  /* 0x00024c002a1e7810 */ /* 0x000fe40007f9e0ff */
[----:B------:R-:W-:Y:S01]  /*8e60*/  SHF.R.U64 R7, R6, 0x3, R67 ;  /* 0x0000000306077819 */ /* 0x000fe20000001243 */
[----:B------:R-:W-:Y:S01]  /*8e70*/  STL [R1+0x34], R9 ;  /* 0x0000340901007387 */ /* 0x000fe20000100800 */
[----:B------:R-:W-:Y:S02]  /*8e80*/  SHF.R.U64 R5, R4, 0x3, R65 ;  /* 0x0000000304057819 */ /* 0x000fe40000001241 */
[----:B------:R-:W-:Y:S01]  /*8e90*/  LOP3.LUT R66, R6, 0x70, R7, 0x78, !PT ;  /* 0x0000007006427812 */ /* 0x000fe200078e7807 */
[----:B------:R4:W-:Y:S01]  /*8ea0*/  STL.64 [R1+0x78], R30 ;  /* 0x0000781e01007387 */ /* 0x0009e20000100a00 */
[----:B------:R-:W-:-:S03]  /*8eb0*/  LOP3.LUT R64, R4, 0x70, R5, 0x78, !PT ;  /* 0x0000007004407812 */ /* 0x000fc600078e7805 */
[----:B--2---:R2:W2:Y:S01]  /*8ec0*/  LDL.64 R34, [R1+0x50] ;  /* 0x0000500001227983 */ /* 0x0044a20000100a00 */
[----:B-1----:R-:W-:-:S03]  /*8ed0*/  LEA R0, R0, R39, 0x18 ;  /* 0x0000002700007211 */ /* 0x002fc600078ec0ff */
[----:B------:R-:W-:Y:S01]  /*8ee0*/  ST.E desc[UR44][R54.64], RZ ;  /* 0x000000ff36007985 */ /* 0x000fe2000c10192c */
[--C-:B----4-:R-:W-:Y:S01]  /*8ef0*/  IMAD.X R11, RZ, RZ, R43.reuse, P2 ;  /* 0x000000ffff0b7224 */ /* 0x110fe200010e062b */
[C---:B------:R-:W-:Y:S01]  /*8f00*/  IADD3 R32, P2, PT, R42.reuse, 0x24400, RZ ;  /* 0x000244002a207810 */ /* 0x040fe20007f5e0ff */
[--C-:B------:R-:W-:Y:S01]  /*8f10*/  IMAD.X R37, RZ, RZ, R43.reuse, P1 ;  /* 0x000000ffff257224 */ /* 0x100fe200008e062b */
[----:B------:R-:W-:Y:S02]  /*8f20*/  IADD3 R33, P1, PT, R42, 0x2ba00, RZ ;  /* 0x0002ba002a217810 */ /* 0x000fe40007f3e0ff */
[----:B------:R-:W-:Y:S01]  /*8f30*/  STL [R1+0x44], R11 ;  /* 0x0000440b01007387 */ /* 0x000fe20000100800 */
[----:B------:R-:W-:Y:S01]  /*8f40*/  IMAD.X R5, RZ, RZ, R43, P2 ;  /* 0x000000ffff057224 */ /* 0x000fe200010e062b */
[----:B------:R-:W-:Y:S02]  /*8f50*/  SHF.R.U64 R39, R38, 0x3, R37 ;  /* 0x0000000326277819 */ /* 0x000fe40000001225 */
[----:B------:R1:W-:Y:S01]  /*8f60*/  STL.64 [R1+0x70], R32 ;  /* 0x0000702001007387 */ /* 0x0003e20000100a00 */
[----:B------:R-:W-:Y:S01]  /*8f70*/  IMAD.X R7, RZ, RZ, R43, P1 ;  /* 0x000000ffff077224 */ /* 0x000fe200008e062b */
[----:B------:R-:W-:-:S02]  /*8f80*/  IADD3 R28, P1, PT, R42, 0x25400, RZ ;  /* 0x000254002a1c7810 */ /* 0x000fc40007f3e0ff */
[----:B------:R-:W-:Y:S01]  /*8f90*/  LOP3.LUT R36, R38, 0x70, R39, 0x78, !PT ;  /* 0x0000007026247812 */ /* 0x000fe200078e7827 */
[----:B------:R4:W4:Y:S04]  /*8fa0*/  LDL.64 R30, [R1+0x30] ;  /* 0x00003000011e7983 */ /* 0x0009280000100a00 */
[----:B------:R-:W4:Y:S04]  /*8fb0*/  LDL.64 R38, [R1+0x40] ;  /* 0x0000400001267983 */ /* 0x000f280000100a00 */
[----:B------:R3:W-:Y:S04]  /*8fc0*/  STL.64 [R1+0x48], R36 ;  /* 0x0000482401007387 */ /* 0x0007e80000100a00 */
[----:B------:R-:W-:Y:S01]  /*8fd0*/  STL [R1+0x24], R7 ;  /* 0x0000240701007387 */ /* 0x000fe20000100800 */
[----:B------:R-:W-:-:S02]  /*8fe0*/  IMAD.X R63, RZ, RZ, R43, P3 ;  /* 0x000000ffff3f7224 */ /* 0x000fc400018e062b */
[--C-:B------:R-:W-:Y:S01]  /*8ff0*/  IMAD.X R59, RZ, RZ, R43.reuse, P4 ;  /* 0x000000ffff3b7224 */ /* 0x100fe200020e062b */
[----:B------:R-:W-:Y:S01]  /*9000*/  ST.E desc[UR44][R52.64], RZ ;  /* 0x000000ff34007985 */ /* 0x000fe2000c10192c */
[----:B-1----:R-:W-:Y:S02]  /*9010*/  IMAD.X R33, RZ, RZ, R43, P0 ;  /* 0x000000ffff217224 */ /* 0x002fe400000e062b */
[----:B--2---:R-:W-:-:S03]  /*9020*/  IMAD.MOV.U32 R35, RZ, RZ, R41 ;  /* 0x000000ffff237224 */ /* 0x004fc600078e0029 */
[----:B------:R1:W-:Y:S01]  /*9030*/  STL.64 [R1+0x88], R32 ;  /* 0x0000882001007387 */ /* 0x0003e20000100a00 */
[----:B------:R-:W-:Y:S02]  /*9040*/  IADD3 R29, P0, PT, R42, 0x24e00, RZ ;  /* 0x00024e002a1d7810 */ /* 0x000fe40007f1e0ff */
[C---:B---3--:R-:W-:Y:S01]  /*9050*/  SHF.R.U64 R41, R40.reuse, 0x3, R35 ;  /* 0x0000000328297819 */ /* 0x048fe20000001223 */
[----:B------:R-:W2:Y:S03]  /*9060*/  LDL.LU.64 R36, [R1+0x90] ;  /* 0x0000900001247983 */ /* 0x000ea60000300a00 */
[----:B------:R-:W-:Y:S01]  /*9070*/  LOP3.LUT R34, R40, 0x70, R41, 0x78, !PT ;  /* 0x0000007028227812 */ /* 0x000fe200078e7829 */
[----:B------:R-:W-:Y:S04]  /*9080*/  STL [R1+0x1c], R5 ;  /* 0x00001c0501007387 */ /* 0x000fe80000100800 */
[----:B------:R3:W-:Y:S04]  /*9090*/  STL [R1+0x50], R34 ;  /* 0x0000502201007387 */ /* 0x0007e80000100800 */
[----:B------:R-:W2:Y:S01]  /*90a0*/  LDL.LU.64 R40, [R1+0x18] ;  /* 0x0000180001287983 */ /* 0x000ea20000300a00 */
[C---:B------:R-:W-:Y:S01]  /*90b0*/  IADD3 R27, P2, PT, R42.reuse, 0x25600, RZ ;  /* 0x000256002a1b7810 */ /* 0x040fe20007f5e0ff */
[--C-:B------:R-:W-:Y:S01]  /*90c0*/  IMAD.X R23, RZ, RZ, R43.reuse, P1 ;  /* 0x000000ffff177224 */ /* 0x100fe200008e062b */
[----:B------:R-:W-:Y:S01]  /*90d0*/  IADD3 R26, P3, PT, R42, 0x25c00, RZ ;  /* 0x00025c002a1a7810 */ /* 0x000fe20007f7e0ff */
[----:B------:R-:W-:Y:S04]  /*90e0*/  ST.E desc[UR44][R50.64], RZ ;  /* 0x000000ff32007985 */ /* 0x000fe8000c10192c */
[----:B-1----:R1:W4:Y:S04]  /*90f0*/  LDL.64 R32, [R1+0x40] ;  /* 0x0000400001207983 */ /* 0x0023280000100a00 */
[----:B---3--:R-:W3:Y:S01]  /*9100*/  LDL.LU.64 R34, [R1+0x98] ;  /* 0x0000980001227983 */ /* 0x008ee20000300a00 */
[----:B------:R-:W-:-:S02]  /*9110*/  IMAD.X R57, RZ, RZ, R43, P0 ;  /* 0x000000ffff397224 */ /* 0x000fc400000e062b */
[--C-:B------:R-:W-:Y:S01]  /*9120*/  IMAD.X R93, RZ, RZ, R43.reuse, P2 ;  /* 0x000000ffff5d7224 */ /* 0x100fe200010e062b */
[----:B------:R-:W-:Y:S01]  /*9130*/  ST.E desc[UR44][R48.64], RZ ;  /* 0x000000ff30007985 */ /* 0x000fe2000c10192c */
[----:B------:R-:W-:-:S03]  /*9140*/  IMAD.X R91, RZ, RZ, R43, P3 ;  /* 0x000000ffff5b7224 */ /* 0x000fc600018e062b */
[----:B------:R-:W-:Y:S04]  /*9150*/  ST.E desc[UR44][R68.64], RZ ;  /* 0x000000ff44007985 */ /* 0x000fe8000c10192c */
[----:B------:R-:W-:Y:S04]  /*9160*/  ST.E desc[UR44][R66.64], RZ ;  /* 0x000000ff42007985 */ /* 0x000fe8000c10192c */
[----:B------:R-:W-:Y:S04]  /*9170*/  ST.E desc[UR44][R64.64], RZ ;  /* 0x000000ff40007985 */ /* 0x000fe8000c10192c */
[----:B------:R-:W-:Y:S01]  /*9180*/  ST.E desc[UR44][R60.64], RZ ;  /* 0x000000ff3c007985 */ /* 0x000fe2000c10192c */
[----:B----4-:R-:W-:-:S05]  /*9190*/  IMAD.MOV.U32 R33, RZ, RZ, R39 ;  /* 0x000000ffff217224 */ /* 0x010fca00078e0027 */
[C---:B--2---:R-:W-:Y:S02]  /*91a0*/  SHF.R.U64 R38, R37.reuse, 0x3, R33 ;  /* 0x0000000325267819 */ /* 0x044fe40000001221 */
[C---:B---3--:R-:W-:Y:S02]  /*91b0*/  SHF.R.U64 R39, R36.reuse, 0x3, R35 ;  /* 0x0000000324277819 */ /* 0x048fe40000001223 */
[----:B------:R-:W-:Y:S02]  /*91c0*/  LOP3.LUT R32, R37, 0x70, R38, 0x78, !PT ;  /* 0x0000007025207812 */ /* 0x000fe400078e7826 */
[----:B------:R-:W-:Y:S02]  /*91d0*/  LOP3.LUT R34, R36, 0x70, R39, 0x78, !PT ;  /* 0x0000007024227812 */ /* 0x000fe400078e7827 */
[----:B------:R-:W2:Y:S04]  /*91e0*/  LDL.64 R36, [R1+0x30] ;  /* 0x0000300001247983 */ /* 0x000ea80000100a00 */
[----:B------:R3:W-:Y:S04]  /*91f0*/  STL [R1+0x40], R32 ;  /* 0x0000402001007387 */ /* 0x0007e80000100800 */
[----:B------:R4:W-:Y:S04]  /*9200*/  STL.64 [R1+0x38], R34 ;  /* 0x0000382201007387 */ /* 0x0009e80000100a00 */
[----:B------:R-:W2:Y:S04]  /*9210*/  LDL.LU.64 R38, [R1+0x20] ;  /* 0x0000200001267983 */ /* 0x000ea80000300a00 */
[----:B---3--:R-:W3:Y:S04]  /*9220*/  LDL.LU.64 R32, [R1+0x88] ;  /* 0x0000880001207983 */ /* 0x008ee80000300a00 */
[----:B----4-:R-:W3:Y:S01]  /*9230*/  LDL.LU.64 R34, [R1+0x80] ;  /* 0x0000800001227983 */ /* 0x010ee20000300a00 */
[----:B--2---:R-:W-:Y:S01]  /*9240*/  IMAD.MOV.U32 R31, RZ, RZ, R37 ;  /* 0x000000ffff1f7224 */ /* 0x004fe200078e0025 */
[----:B---3--:R-:W-:-:S04]  /*9250*/  SHF.R.U64 R37, R34, 0x3, R33 ;  /* 0x0000000322257819 */ /* 0x008fc80000001221 */
[C---:B------:R-:W-:Y:S02]  /*9260*/  SHF.R.U64 R36, R35.reuse, 0x3, R31 ;  /* 0x0000000323247819 */ /* 0x040fe4000000121f */
[----:B------:R-:W-:Y:S02]  /*9270*/  LOP3.LUT R32, R34, 0x70, R37, 0x78, !PT ;  /* 0x0000007022207812 */ /* 0x000fe400078e7825 */
[----:B------:R-:W-:Y:S02]  /*9280*/  LOP3.LUT R30, R35, 0x70, R36, 0x78, !PT ;  /* 0x00000070231e7812 */ /* 0x000fe400078e7824 */
[----:B------:R-:W2:Y:S04]  /*9290*/  LDL.LU.64 R36, [R1+0x50] ;  /* 0x0000500001247983 */ /* 0x000ea80000300a00 */
[----:B------:R3:W-:Y:S04]  /*92a0*/  STL.64 [R1+0x28], R32 ;  /* 0x0000282001007387 */ /* 0x0007e80000100a00 */
[----:B------:R4:W-:Y:S04]  /*92b0*/  STL [R1+0x30], R30 ;  /* 0x0000301e01007387 */ /* 0x0009e80000100800 */
[----:B---3--:R-:W3:Y:S04]  /*92c0*/  LDL.LU.64 R32, [R1+0x70] ;  /* 0x0000700001207983 */ /* 0x008ee80000300a00 */
[----:B----4-:R-:W4:Y:S04]  /*92d0*/  LDL.LU.64 R30, [R1+0x78] ;  /* 0x00007800011e7983 */ /* 0x010f280000300a00 */
[----:B--2---:R2:W-:Y:S04]  /*92e0*/  ST.E desc[UR44][R36.64], RZ ;  /* 0x000000ff24007985 */ /* 0x0045e8000c10192c */
[----:B--2---:R-:W2:Y:S01]  /*92f0*/  LDL.LU.64 R36, [R1+0x28] ;  /* 0x0000280001247983 */ /* 0x004ea20000300a00 */
[----:B---3--:R-:W-:-:S02]  /*9300*/  SHF.R.U64 R34, R33, 0x3, R39 ;  /* 0x0000000321227819 */ /* 0x008fc40000001227 */
[C---:B------:R-:W-:Y:S02]  /*9310*/  SHF.R.U64 R35, R32.reuse, 0x3, R41 ;  /* 0x0000000320237819 */ /* 0x040fe40000001229 */
[----:B------:R-:W-:Y:S02]  /*9320*/  LOP3.LUT R38, R33, 0x70, R34, 0x78, !PT ;  /* 0x0000007021267812 */ /* 0x000fe400078e7822 */
[----:B------:R-:W-:Y:S02]  /*9330*/  LOP3.LUT R40, R32, 0x70, R35, 0x78, !PT ;  /* 0x0000007020287812 */ /* 0x000fe400078e7823 */
[C---:B----4-:R-:W-:Y:S01]  /*9340*/  SHF.R.U64 R32, R31.reuse, 0x3, R63 ;  /* 0x000000031f207819 */ /* 0x050fe2000000123f */
[----:B------:R-:W3:Y:S01]  /*9350*/  LDL.LU.64 R34, [R1+0x30] ;  /* 0x0000300001227983 */ /* 0x000ee20000300a00 */
[----:B------:R-:W-:Y:S02]  /*9360*/  SHF.R.U64 R33, R30, 0x3, R59 ;  /* 0x000000031e217819 */ /* 0x000fe4000000123b */
[----:B------:R-:W-:-:S02]  /*9370*/  LOP3.LUT R62, R31, 0x70, R32, 0x78, !PT ;  /* 0x000000701f3e7812 */ /* 0x000fc400078e7820 */
[----:B------:R-:W-:Y:S02]  /*9380*/  LOP3.LUT R58, R30, 0x70, R33, 0x78, !PT ;  /* 0x000000701e3a7812 */ /* 0x000fe400078e7821 */
[C---:B------:R-:W-:Y:S01]  /*9390*/  SHF.R.U64 R30, R29.reuse, 0x3, R57 ;  /* 0x000000031d1e7819 */ /* 0x040fe20000001239 */
[----:B------:R-:W4:Y:S01]  /*93a0*/  LDL.LU.64 R32, [R1+0x38] ;  /* 0x0000380001207983 */ /* 0x000f220000300a00 */
[C---:B------:R-:W-:Y:S02]  /*93b0*/  SHF.R.U64 R31, R28.reuse, 0x3, R23 ;  /* 0x000000031c1f7819 */ /* 0x040fe40000001217 */
[----:B------:R-:W-:Y:S02]  /*93c0*/  LOP3.LUT R56, R29, 0x70, R30, 0x78, !PT ;  /* 0x000000701d387812 */ /* 0x000fe400078e781e */
[----:B------:R-:W-:Y:S02]  /*93d0*/  LOP3.LUT R22, R28, 0x70, R31, 0x78, !PT ;  /* 0x000000701c167812 */ /* 0x000fe400078e781f */
[----:B------:R-:W-:Y:S01]  /*93e0*/  SHF.R.U64 R28, R27, 0x3, R93 ;  /* 0x000000031b1c7819 */ /* 0x000fe2000000125d */
[----:B------:R-:W2:Y:S01]  /*93f0*/  LDL.LU.64 R30, [R1+0x40] ;  /* 0x00004000011e7983 */ /* 0x000ea20000300a00 */
[----:B------:R-:W-:-:S02]  /*9400*/  SHF.R.U64 R29, R26, 0x3, R91 ;  /* 0x000000031a1d7819 */ /* 0x000fc4000000125b */
[----:B------:R-:W-:Y:S02]  /*9410*/  LOP3.LUT R92, R27, 0x70, R28, 0x78, !PT ;  /* 0x000000701b5c7812 */ /* 0x000fe400078e781c */
[----:B------:R-:W-:Y:S02]  /*9420*/  LOP3.LUT R90, R26, 0x70, R29, 0x78, !PT ;  /* 0x000000701a5a7812 */ /* 0x000fe400078e781d */
[----:B------:R-:W3:Y:S01]  /*9430*/  LDL.LU.64 R28, [R1+0x48] ;  /* 0x00004800011c7983 */ /* 0x000ee20000300a00 */
[C---:B------:R-:W-:Y:S02]  /*9440*/  IADD3 R25, P4, PT, R42.reuse, 0x25e00, RZ ;  /* 0x00025e002a197810 */ /* 0x040fe40007f9e0ff */
[C---:B------:R-:W-:Y:S02]  /*9450*/  IADD3 R24, P0, PT, R42.reuse, 0x26400, RZ ;  /* 0x000264002a187810 */ /* 0x040fe40007f1e0ff */
[C---:B------:R-:W-:Y:S01]  /*9460*/  IADD3 R21, P1, PT, R42.reuse, 0x26600, RZ ;  /* 0x000266002a157810 */ /* 0x040fe20007f3e0ff */
[--C-:B------:R-:W-:Y:S01]  /*9470*/  IMAD.X R89, RZ, RZ, R43.reuse, P4 ;  /* 0x000000ffff597224 */ /* 0x100fe200020e062b */
[C---:B------:R-:W-:Y:S01]  /*9480*/  IADD3 R20, P2, PT, R42.reuse, 0x26c00, RZ ;  /* 0x00026c002a147810 */ /* 0x040fe20007f5e0ff */
[--C-:B------:R-:W-:Y:S01]  /*9490*/  IMAD.X R87, RZ, RZ, R43.reuse, P0 ;  /* 0x000000ffff577224 */ /* 0x100fe200000e062b */
[C---:B------:R-:W-:Y:S01]  /*94a0*/  IADD3 R19, P3, PT, R42.reuse, 0x26e00, RZ ;  /* 0x00026e002a137810 */ /* 0x040fe20007f7e0ff */
[--C-:B------:R-:W-:Y:S01]  /*94b0*/  IMAD.X R85, RZ, RZ, R43.reuse, P1 ;  /* 0x000000ffff557224 */ /* 0x100fe200008e062b */
[----:B------:R-:W-:Y:S01]  /*94c0*/  IADD3 R18, P4, PT, R42, 0x27400, RZ ;  /* 0x000274002a127810 */ /* 0x000fe20007f9e0ff */
[----:B------:R-:W-:Y:S01]  /*94d0*/  IMAD.X R83, RZ, RZ, R43, P2 ;  /* 0x000000ffff537224 */ /* 0x000fe200010e062b */
[----:B------:R-:W-:-:S02]  /*94e0*/  SHF.R.U64 R26, R25, 0x3, R89 ;  /* 0x00000003191a7819 */ /* 0x000fc40000001259 */
[C---:B------:R-:W-:Y:S01]  /*94f0*/  SHF.R.U64 R27, R24.reuse, 0x3, R87 ;  /* 0x00000003181b7819 */ /* 0x040fe20000001257 */
[--C-:B------:R-:W-:Y:S01]  /*9500*/  IMAD.X R81, RZ, RZ, R43.reuse, P3 ;  /* 0x000000ffff517224 */ /* 0x100fe200018e062b */
[----:B------:R-:W-:Y:S01]  /*9510*/  LOP3.LUT R88, R25, 0x70, R26, 0x78, !PT ;  /* 0x0000007019587812 */ /* 0x000fe200078e781a */
[----:B------:R-:W-:Y:S01]  /*9520*/  IMAD.X R79, RZ, RZ, R43, P4 ;  /* 0x000000ffff4f7224 */ /* 0x000fe200020e062b */
[----:B------:R-:W-:Y:S02]  /*9530*/  LOP3.LUT R86, R24, 0x70, R27, 0x78, !PT ;  /* 0x0000007018567812 */ /* 0x000fe400078e781b */
[C---:B------:R-:W-:Y:S02]  /*9540*/  IADD3 R17, P0, PT, R42.reuse, 0x27600, RZ ;  /* 0x000276002a117810 */ /* 0x040fe40007f1e0ff */
[----:B------:R-:W-:Y:S02]  /*9550*/  IADD3 R16, P1, PT, R42, 0x27c00, RZ ;  /* 0x00027c002a107810 */ /* 0x000fe40007f3e0ff */
        /* <DEDUP_REMOVED lines=14> */
[----:B------:R-:W-:Y:S02]  /*9640*/  IADD3 R13, P4, PT, R42, 0x28600, RZ ;  /* 0x000286002a0d7810 */ /* 0x000fe40007f9e0ff */
[C---:B------:R-:W-:Y:S02]  /*9650*/  SHF.R.U64 R18, R17.reuse, 0x3, R77 ;  /* 0x0000000311127819 */ /* 0x040fe4000000124d */
[----:B------:R-:W-:Y:S01]  /*9660*/  SHF.R.U64 R19, R16, 0x3, R75 ;  /* 0x0000000310137819 */ /* 0x000fe2000000124b */
[----:B------:R-:W-:Y:S01]  /*9670*/  IMAD.X R69, RZ, RZ, R43, P4 ;  /* 0x000000ffff457224 */ /* 0x000fe200020e062b */
[----:B------:R-:W-:-:S02]  /*9680*/  LOP3.LUT R76, R17, 0x70, R18, 0x78, !PT ;  /* 0x00000070114c7812 */ /* 0x000fc400078e7812 */
[----:B------:R-:W-:Y:S02]  /*9690*/  LOP3.LUT R74, R16, 0x70, R19, 0x78, !PT ;  /* 0x00000070104a7812 */ /* 0x000fe400078e7813 */
[C---:B------:R-:W-:Y:S02]  /*96a0*/  SHF.R.U64 R16, R15.reuse, 0x3, R73 ;  /* 0x000000030f107819 */ /* 0x040fe40000001249 */
[C---:B------:R-:W-:Y:S02]  /*96b0*/  SHF.R.U64 R17, R14.reuse, 0x3, R71 ;  /* 0x000000030e117819 */ /* 0x040fe40000001247 */
[----:B------:R-:W-:Y:S02]  /*96c0*/  LOP3.LUT R72, R15, 0x70, R16, 0x78, !PT ;  /* 0x000000700f487812 */ /* 0x000fe400078e7810 */
[----:B------:R-:W-:Y:S02]  /*96d0*/  LOP3.LUT R70, R14, 0x70, R17, 0x78, !PT ;  /* 0x000000700e467812 */ /* 0x000fe400078e7811 */
[----:B------:R-:W-:Y:S01]  /*96e0*/  SHF.R.U64 R16, R13, 0x3, R69 ;  /* 0x000000030d107819 */ /* 0x000fe20000001245 */
[----:B------:R-:W1:Y:S01]  /*96f0*/  S2R R14, SR_TID.X ;  /* 0x00000000000e7919 */ /* 0x000e620000002100 */
[----:B------:R-:W-:-:S02]  /*9700*/  IADD3 R12, P0, PT, R42, 0x28c00, RZ ;  /* 0x00028c002a0c7810 */ /* 0x000fc40007f1e0ff */
[----:B------:R-:W-:Y:S02]  /*9710*/  LOP3.LUT R68, R13, 0x70, R16, 0x78, !PT ;  /* 0x000000700d447812 */ /* 0x000fe400078e7810 */
[----:B------:R-:W1:Y:S01]  /*9720*/  S2R R13, SR_SWINHI ;  /* 0x00000000000d7919 */ /* 0x000e620000002f00 */
[C---:B------:R-:W-:Y:S01]  /*9730*/  IADD3 R9, P3, PT, R42.reuse, 0x29600, RZ ;  /* 0x000296002a097810 */ /* 0x040fe20007f7e0ff */
[--C-:B------:R-:W-:Y:S01]  /*9740*/  IMAD.X R67, RZ, RZ, R43.reuse, P0 ;  /* 0x000000ffff437224 */ /* 0x100fe200000e062b */
[C---:B------:R-:W-:Y:S02]  /*9750*/  IADD3 R11, P1, PT, R42.reuse, 0x28e00, RZ ;  /* 0x00028e002a0b7810 */ /* 0x040fe40007f3e0ff */
[C---:B------:R-:W-:Y:S01]  /*9760*/  IADD3 R10, P2, PT, R42.reuse, 0x29400, RZ ;  /* 0x000294002a0a7810 */ /* 0x040fe20007f5e0ff */
[----:B---3--:R-:W-:Y:S04]  /*9770*/  ST.E desc[UR44][R28.64], RZ ;  /* 0x000000ff1c007985 */ /* 0x008fe8000c10192c */
[----:B--2---:R-:W-:Y:S04]  /*9780*/  ST.E desc[UR44][R30.64], RZ ;  /* 0x000000ff1e007985 */ /* 0x004fe8000c10192c */
[----:B----4-:R-:W-:Y:S04]  /*9790*/  ST.E desc[UR44][R32.64], RZ ;  /* 0x000000ff20007985 */ /* 0x010fe8000c10192c */
[----:B------:R-:W-:Y:S04]  /*97a0*/  ST.E desc[UR44][R34.64], RZ ;  /* 0x000000ff22007985 */ /* 0x000fe8000c10192c */
[----:B------:R-:W-:Y:S04]  /*97b0*/  ST.E desc[UR44][R36.64], RZ ;  /* 0x000000ff24007985 */ /* 0x000fe8000c10192c */
[----:B------:R-:W-:Y:S04]  /*97c0*/  ST.E desc[UR44][R38.64], RZ ;  /* 0x000000ff26007985 */ /* 0x000fe8000c10192c */
[----:B------:R-:W-:Y:S04]  /*97d0*/  ST.E desc[UR44][R40.64], RZ ;  /* 0x000000ff28007985 */ /* 0x000fe8000c10192c */
[----:B------:R2:W-:Y:S04]  /*97e0*/  ST.E desc[UR44][R62.64], RZ ;  /* 0x000000ff3e007985 */ /* 0x0005e8000c10192c */
[----:B------:R3:W-:Y:S04]  /*97f0*/  ST.E desc[UR44][R58.64], RZ ;  /* 0x000000ff3a007985 */ /* 0x0007e8000c10192c */
[----:B------:R4:W-:Y:S04]  /*9800*/  ST.E desc[UR44][R56.64], RZ ;  /* 0x000000ff38007985 */ /* 0x0009e8000c10192c */
[----:B------:R1:W-:Y:S04]  /*9810*/  ST.E desc[UR44][R22.64], RZ ;  /* 0x000000ff16007985 */ /* 0x0003e8000c10192c */
[----:B--2---:R2:W5:Y:S04]  /*9820*/  LDL.LU R62, [R1+0x6c] ;  /* 0x00006c00013e7983 */ /* 0x0045680000300800 */
[----:B---3--:R2:W5:Y:S04]  /*9830*/  LDL.LU R58, [R1+0x68] ;  /* 0x00006800013a7983 */ /* 0x0085680000300800 */
[----:B----4-:R2:W5:Y:S04]  /*9840*/  LDL.LU.64 R56, [R1+0x60] ;  /* 0x0000600001387983 */ /* 0x0105680000300a00 */
[----:B-1----:R2:W5:Y:S01]  /*9850*/  LDL.LU.64 R22, [R1+0x58] ;  /* 0x0000580001167983 */ /* 0x0025620000300a00 */
[----:B------:R-:W-:Y:S01]  /*9860*/  IADD3 R8, P4, PT, R42, 0x29c00, RZ ;  /* 0x00029c002a087810 */ /* 0x000fe20007f9e0ff */
[----:B------:R-:W-:Y:S01]  /*9870*/  IMAD.X R55, RZ, RZ, R43, P3 ;  /* 0x000000ffff377224 */ /* 0x000fe200018e062b */
[----:B------:R-:W-:Y:S01]  /*9880*/  SHF.R.U64 R15, R12, 0x3, R67 ;  /* 0x000000030c0f7819 */ /* 0x000fe20000001243 */
[----:B------:R-:W-:-:S02]  /*9890*/  IMAD.X R65, RZ, RZ, R43, P1 ;  /* 0x000000ffff417224 */ /* 0x000fc400008e062b */
[----:B------:R-:W-:Y:S01]  /*98a0*/  IMAD.X R61, RZ, RZ, R43, P2 ;  /* 0x000000ffff3d7224 */ /* 0x000fe200010e062b */
[----:B------:R-:W-:Y:S01]  /*98b0*/  LOP3.LUT R66, R12, 0x70, R15, 0x78, !PT ;  /* 0x000000700c427812 */ /* 0x000fe200078e780f */
[----:B------:R-:W-:Y:S01]  /*98c0*/  IMAD.X R53, RZ, RZ, R43, P4 ;  /* 0x000000ffff357224 */ /* 0x000fe200020e062b */
[C---:B------:R-:W-:Y:S02]  /*98d0*/  IADD3 R5, P2, PT, R42.reuse, 0x2a600, RZ ;  /* 0x0002a6002a057810 */ /* 0x040fe40007f5e0ff */
[----:B------:R-:W-:Y:S02]  /*98e0*/  SHF.R.U64 R12, R9, 0x3, R55 ;  /* 0x00000003090c7819 */ /* 0x000fe40000001237 */
[----:B------:R-:W-:Y:S01]  /*98f0*/  IADD3 R7, P0, PT, R42, 0x29e00, RZ ;  /* 0x00029e002a077810 */ /* 0x000fe20007f1e0ff */
[----:B------:R-:W-:Y:S01]  /*9900*/  IMAD.X R47, RZ, RZ, R43, P2 ;  /* 0x000000ffff2f7224 */ /* 0x000fe200010e062b */
[----:B------:R-:W-:Y:S02]  /*9910*/  SHF.R.U64 R16, R11, 0x3, R65 ;  /* 0x000000030b107819 */ /* 0x000fe40000001241 */
[----:B------:R-:W-:-:S02]  /*9920*/  LOP3.LUT R54, R9, 0x70, R12, 0x78, !PT ;  /* 0x0000007009367812 */ /* 0x000fc400078e780c */
[----:B------:R-:W-:Y:S01]  /*9930*/  SHF.R.U64 R9, R8, 0x3, R53 ;  /* 0x0000000308097819 */ /* 0x000fe20000001235 */
[----:B------:R-:W-:Y:S01]  /*9940*/  IMAD.X R51, RZ, RZ, R43, P0 ;  /* 0x000000ffff337224 */ /* 0x000fe200000e062b */
[----:B------:R-:W-:Y:S02]  /*9950*/  LOP3.LUT R64, R11, 0x70, R16, 0x78, !PT ;  /* 0x000000700b407812 */ /* 0x000fe400078e7810 */
[----:B------:R-:W-:Y:S02]  /*9960*/  IADD3 R6, P1, PT, R42, 0x2a400, RZ ;  /* 0x0002a4002a067810 */ /* 0x000fe40007f3e0ff */
[----:B------:R-:W-:Y:S02]  /*9970*/  SHF.R.U64 R11, R10, 0x3, R61 ;  /* 0x000000030a0b7819 */ /* 0x000fe4000000123d */
[----:B------:R-:W-:Y:S02]  /*9980*/  LOP3.LUT R52, R8, 0x70, R9, 0x78, !PT ;  /* 0x0000007008347812 */ /* 0x000fe400078e7809 */
[----:B------:R-:W-:Y:S01]  /*9990*/  SHF.R.U64 R8, R5, 0x3, R47 ;  /* 0x0000000305087819 */ /* 0x000fe2000000122f */
[----:B------:R-:W-:Y:S01]  /*99a0*/  IMAD.X R49, RZ, RZ, R43, P1 ;  /* 0x000000ffff317224 */ /* 0x000fe200008e062b */
[----:B------:R-:W-:-:S02]  /*99b0*/  LOP3.LUT R60, R10, 0x70, R11, 0x78, !PT ;  /* 0x000000700a3c7812 */ /* 0x000fc400078e780b */
[----:B------:R-:W-:Y:S02]  /*99c0*/  IADD3 R4, P3, PT, R42, 0x2ac00, RZ ;  /* 0x0002ac002a047810 */ /* 0x000fe40007f7e0ff */
[----:B------:R-:W-:Y:S02]  /*99d0*/  SHF.R.U64 R10, R7, 0x3, R51 ;  /* 0x00000003070a7819 */ /* 0x000fe40000001233 */
[----:B------:R-:W-:Y:S01]  /*99e0*/  LOP3.LUT R46, R5, 0x70, R8, 0x78, !PT ;  /* 0x00000070052e7812 */ /* 0x000fe200078e7808 */
[----:B------:R-:W-:Y:S01]  /*99f0*/  IMAD.SHL.U32 R5, R14, 0x2, RZ ;  /* 0x000000020e057824 */ /* 0x000fe200078e00ff */
[----:B------:R-:W-:Y:S01]  /*9a00*/  LOP3.LUT R50, R7, 0x70, R10, 0x78, !PT ;  /* 0x0000007007327812 */ /* 0x000fe200078e780a */
[----:B------:R-:W-:Y:S01]  /*9a10*/  IMAD.X R45, RZ, RZ, R43, P3 ;  /* 0x000000ffff2d7224 */ /* 0x000fe200018e062b */
[----:B------:R-:W-:Y:S02]  /*9a20*/  IADD3 R3, P4, PT, R42, 0x2ae00, RZ ;  /* 0x0002ae002a037810 */ /* 0x000fe40007f9e0ff */
[----:B------:R-:W-:-:S02]  /*9a30*/  SHF.R.U64 R7, R6, 0x3, R49 ;  /* 0x0000000306077819 */ /* 0x000fc40000001231 */
[----:B------:R-:W-:Y:S02]  /*9a40*/  LOP3.LUT R5, R5, 0xfe, RZ, 0xc0, !PT ;  /* 0x000000fe05057812 */ /* 0x000fe400078ec0ff */
[----:B------:R-:W-:Y:S02]  /*9a50*/  MOV R10, R0 ;  /* 0x00000000000a7202 */ /* 0x000fe40000000f00 */
[----:B------:R-:W-:Y:S01]  /*9a60*/  MOV R11, R13 ;  /* 0x0000000d000b7202 */ /* 0x000fe20000000f00 */
[----:B------:R-:W-:Y:S01]  /*9a70*/  IMAD.X R43, RZ, RZ, R43, P4 ;  /* 0x000000ffff2b7224 */ /* 0x000fe200020e062b */
[----:B------:R-:W-:Y:S02]  /*9a80*/  LOP3.LUT R48, R6, 0x70, R7, 0x78, !PT ;  /* 0x0000007006307812 */ /* 0x000fe400078e7807 */
[C---:B------:R-:W-:Y:S01]  /*9a90*/  SHF.R.U64 R7, R4.reuse, 0x3, R45 ;  /* 0x0000000304077819 */ /* 0x040fe2000000122d */
[----:B------:R-:W-:Y:S01]  /*9aa0*/  IMAD.WIDE.U32 R10, R5, 0x2, R10 ;  /* 0x00000002050a7825 */ /* 0x000fe200078e000a */
[----:B------:R2:W-:Y:S02]  /*9ab0*/  ST.E desc[UR44][R92.64], RZ ;  /* 0x000000ff5c007985 */ /* 0x0005e4000c10192c */
[----:B------:R-:W-:-:S02]  /*9ac0*/  LOP3.LUT R44, R4, 0x70, R7, 0x78, !PT ;  /* 0x00000070042c7812 */ /* 0x000fc400078e7807 */
[----:B------:R-:W-:Y:S01]  /*9ad0*/  SHF.R.U64 R4, R3, 0x3, R43 ;  /* 0x0000000303047819 */ /* 0x000fe2000000122b */
[----:B------:R2:W-:Y:S01]  /*9ae0*/  ST.E desc[UR44][R90.64], RZ ;  /* 0x000000ff5a007985 */ /* 0x0005e2000c10192c */
[----:B------:R-:W-:-:S03]  /*9af0*/  IADD3 R6, P2, PT, R10, 0x2b400, RZ ;  /* 0x0002b4000a067810 */ /* 0x000fc60007f5e0ff */
[----:B------:R2:W-:Y:S01]  /*9b00*/  ST.E desc[UR44][R88.64], RZ ;  /* 0x000000ff58007985 */ /* 0x0005e2000c10192c */
[----:B------:R-:W-:-:S03]  /*9b10*/  LOP3.LUT R42, R3, 0x70, R4, 0x78, !PT ;  /* 0x00000070032a7812 */ /* 0x000fc600078e7804 */
[----:B------:R2:W-:Y:S01]  /*9b20*/  ST.E desc[UR44][R86.64], RZ ;  /* 0x000000ff56007985 */ /* 0x0005e2000c10192c */
[C---:B------:R-:W-:Y:S01]  /*9b30*/  IADD3 R8, P3, PT, R10.reuse, 0x2b600, RZ ;  /* 0x0002b6000a087810 */ /* 0x040fe20007f7e0ff */
[----:B------:R-:W-:Y:S01]  /*9b40*/  IMAD.X R17, RZ, RZ, R11, P2 ;  /* 0x000000ffff117224 */ /* 0x000fe200010e060b */
[C---:B------:R-:W-:Y:S01]  /*9b50*/  IADD3 R4, P1, PT, R10.reuse, 0x2be00, RZ ;  /* 0x0002be000a047810 */ /* 0x040fe20007f3e0ff */
[----:B------:R2:W-:Y:S01]  /*9b60*/  ST.E desc[UR44][R84.64], RZ ;  /* 0x000000ff54007985 */ /* 0x0005e2000c10192c */
[----:B------:R-:W-:-:S03]  /*9b70*/  IADD3 R3, P0, PT, R10, 0x2bc00, RZ ;  /* 0x0002bc000a037810 */ /* 0x000fc60007f1e0ff */
[----:B------:R2:W-:Y:S04]  /*9b80*/  ST.E desc[UR44][R82.64], RZ ;  /* 0x000000ff52007985 */ /* 0x0005e8000c10192c */
[----:B------:R2:W-:Y:S01]  /*9b90*/  ST.E desc[UR44][R80.64], RZ ;  /* 0x000000ff50007985 */ /* 0x0005e2000c10192c */
[----:B------:R-:W-:-:S03]  /*9ba0*/  IMAD.X R13, RZ, RZ, R11, P3 ;  /* 0x000000ffff0d7224 */ /* 0x000fc600018e060b */
[----:B------:R2:W-:Y:S01]  /*9bb0*/  ST.E desc[UR44][R78.64], RZ ;  /* 0x000000ff4e007985 */ /* 0x0005e2000c10192c */
[----:B------:R-:W-:-:S03]  /*9bc0*/  IMAD.X R9, RZ, RZ, R11, P1 ;  /* 0x000000ffff097224 */ /* 0x000fc600008e060b */
[----:B------:R2:W-:Y:S01]  /*9bd0*/  ST.E desc[UR44][R76.64], RZ ;  /* 0x000000ff4c007985 */ /* 0x0005e2000c10192c */
[----:B------:R-:W-:Y:S01]  /*9be0*/  IMAD.X R11, RZ, RZ, R11, P0 ;  /* 0x000000ffff0b7224 */ /* 0x000fe200000e060b */
[----:B------:R-:W-:Y:S02]  /*9bf0*/  SHF.R.U64 R5, R6, 0x3, R17 ;  /* 0x0000000306057819 */ /* 0x000fe40000001211 */
[----:B------:R2:W-:Y:S04]  /*9c00*/  ST.E desc[UR44][R74.64], RZ ;  /* 0x000000ff4a007985 */ /* 0x0005e8000c10192c */
[----:B------:R2:W-:Y:S04]  /*9c10*/  ST.E desc[UR44][R72.64], RZ ;  /* 0x000000ff48007985 */ /* 0x0005e8000c10192c */
[----:B------:R2:W-:Y:S01]  /*9c20*/  ST.E desc[UR44][R70.64], RZ ;  /* 0x000000ff46007985 */ /* 0x0005e2000c10192c */
[----:B------:R-:W-:-:S03]  /*9c30*/  SHF.R.U64 R7, R8, 0x3, R13 ;  /* 0x0000000308077819 */ /* 0x000fc6000000120d */
[----:B------:R2:W-:Y:S01]  /*9c40*/  ST.E desc[UR44][R68.64], RZ ;  /* 0x000000ff44007985 */ /* 0x0005e2000c10192c */
[----:B------:R-:W-:-:S03]  /*9c50*/  LOP3.LUT R16, R6, 0x70, R5, 0x78, !PT ;  /* 0x0000007006107812 */ /* 0x000fc600078e7805 */
[----:B------:R2:W-:Y:S01]  /*9c60*/  ST.E desc[UR44][R66.64], RZ ;  /* 0x000000ff42007985 */ /* 0x0005e2000c10192c */
[----:B------:R-:W-:-:S03]  /*9c70*/  SHF.R.U64 R6, R3, 0x3, R11 ;  /* 0x0000000303067819 */ /* 0x000fc6000000120b */
[----:B------:R2:W-:Y:S01]  /*9c80*/  ST.E desc[UR44][R64.64], RZ ;  /* 0x000000ff40007985 */ /* 0x0005e2000c10192c */
[----:B------:R-:W-:-:S03]  /*9c90*/  SHF.R.U64 R5, R4, 0x3, R9 ;  /* 0x0000000304057819 */ /* 0x000fc60000001209 */
[----:B------:R2:W-:Y:S01]  /*9ca0*/  ST.E desc[UR44][R60.64], RZ ;  /* 0x000000ff3c007985 */ /* 0x0005e2000c10192c */
[----:B------:R-:W-:-:S03]  /*9cb0*/  LOP3.LUT R12, R8, 0x70, R7, 0x78, !PT ;  /* 0x00000070080c7812 */ /* 0x000fc600078e7807 */
[----:B------:R2:W-:Y:S01]  /*9cc0*/  ST.E desc[UR44][R54.64], RZ ;  /* 0x000000ff36007985 */ /* 0x0005e2000c10192c */
[----:B------:R-:W-:-:S03]  /*9cd0*/  LOP3.LUT R10, R3, 0x70, R6, 0x78, !PT ;  /* 0x00000070030a7812 */ /* 0x000fc600078e7806 */
[----:B------:R2:W-:Y:S01]  /*9ce0*/  ST.E desc[UR44][R52.64], RZ ;  /* 0x000000ff34007985 */ /* 0x0005e2000c10192c */
[----:B------:R-:W-:-:S03]  /*9cf0*/  LOP3.LUT R8, R4, 0x70, R5, 0x78, !PT ;  /* 0x0000007004087812 */ /* 0x000fc600078e7805 */
[----:B------:R2:W-:Y:S04]  /*9d00*/  ST.E desc[UR44][R50.64], RZ ;  /* 0x000000ff32007985 */ /* 0x0005e8000c10192c */
[----:B------:R2:W-:Y:S04]  /*9d10*/  ST.E desc[UR44][R48.64], RZ ;  /* 0x000000ff30007985 */ /* 0x0005e8000c10192c */
[----:B------:R2:W-:Y:S04]  /*9d20*/  ST.E desc[UR44][R46.64], RZ ;  /* 0x000000ff2e007985 */ /* 0x0005e8000c10192c */
[----:B------:R2:W-:Y:S04]  /*9d30*/  ST.E desc[UR44][R44.64], RZ ;  /* 0x000000ff2c007985 */ /* 0x0005e8000c10192c */
[----:B------:R2:W-:Y:S04]  /*9d40*/  ST.E desc[UR44][R42.64], RZ ;  /* 0x000000ff2a007985 */ /* 0x0005e8000c10192c */
[----:B------:R2:W-:Y:S04]  /*9d50*/  ST.E desc[UR44][R16.64], RZ ;  /* 0x000000ff10007985 */ /* 0x0005e8000c10192c */
[----:B------:R2:W-:Y:S04]  /*9d60*/  ST.E desc[UR44][R12.64], RZ ;  /* 0x000000ff0c007985 */ /* 0x0005e8000c10192c */
[----:B------:R2:W-:Y:S04]  /*9d70*/  ST.E desc[UR44][R10.64], RZ ;  /* 0x000000ff0a007985 */ /* 0x0005e8000c10192c */
[----:B------:R2:W-:Y:S01]  /*9d80*/  ST.E desc[UR44][R8.64], RZ ;  /* 0x000000ff08007985 */ /* 0x0005e2000c10192c */
[----:B------:R-:W-:Y:S01]  /*9d90*/  @!PT LDS RZ, [RZ] ;  /* 0x00000000fffff984 */ /* 0x000fe20000000800 */
[----:B------:R-:W-:Y:S01]  /*9da0*/  @!PT LDS RZ, [RZ] ;  /* 0x00000000fffff984 */ /* 0x000fe20000000800 */
[----:B------:R-:W-:Y:S01]  /*9db0*/  @!PT LDS RZ, [RZ] ;  /* 0x00000000fffff984 */ /* 0x000fe20000000800 */
[----:B------:R-:W-:Y:S01]  /*9dc0*/  @!PT LDS RZ, [RZ] ;  /* 0x00000000fffff984 */ /* 0x000fe20000000800 */
[----:B------:R1:W-:Y:S06]  /*9dd0*/  MEMBAR.ALL.CTA ;  /* 0x0000000000007992 */ /* 0x0003ec0000008000 */
[----:B-1----:R-:W1:Y:S01]  /*9de0*/  FENCE.VIEW.ASYNC.S ;  /* 0x00000000000073c6 */ /* 0x002e620000000000 */
[----:B------:R-:W-:Y:S05]  /*9df0*/  BRA.U UP0, `(.L_x_161) ;  /* 0x0000000100047547 */ /* 0x000fea000b800000 */
[----:B------:R-:W-:Y:S05]  /*9e00*/  BPT.TRAP 0x1 ;  /* 0x000000040000795c */ /* 0x000fea0000300000 */
.L_x_161:
[----:B-----5:R-:W-:Y:S01]  /*9e10*/  SHF.L.U32 R3, R56, 0x1f, RZ ;  /* 0x0000001f38037819 */ /* 0x020fe200000006ff */
[----:B------:R-:W-:Y:S03]  /*9e20*/  BSSY B0, `(.L_x_162) ;  /* 0x0000003000007945 */ /* 0x000fe60003800000 */
[----:B-1----:R-:W1:Y:S02]  /*9e30*/  SYNCS.PHASECHK.TRANS64.TRYWAIT P0, [R0+URZ+0x2c0c8], R3 ;  /* 0x02c0c803000075a7 */ /* 0x002e6400080011ff */
[----:B-1----:R-:W-:Y:S05]  /*9e40*/  @!P0 BRA `(.L_x_163) ;  /* 0x0000012c00c48947 */ /* 0x002fea0003800000 */
.L_x_449:
[----:B------:R-:W-:Y:S05]  /*9e50*/  BSYNC B0 ;  /* 0x0000000000007941 */ /* 0x000fea0003800000 */
.L_x_162:
[----:B------:R-:W-:Y:S05]  /*9e60*/  @!P5 BRA `(.L_x_164) ;  /* 0x0000000000d0d947 */ /* 0x000fea0003800000 */
[----:B-1----:R-:W1:Y:S01]  /*9e70*/  LDC R3, c[0x0][0x904] ;  /* 0x00024100ff037b82 */ /* 0x002e620000000800 */
[----:B------:R-:W3:Y:S01]  /*9e80*/  LDCU.64 UR4, c[0x0][0x908] ;  /* 0x00012100ff0477ac */ /* 0x000ee20008000a00 */
[----:B------:R-:W-:Y:S01]  /*9e90*/  BSSY.RECONVERGENT B0, `(.L_x_164) ;  /* 0x0000031000007945 */ /* 0x000fe20003800200 */
[----:B---3--:R-:W-:Y:S01]  /*9ea0*/  IMAD.HI.U32 R4, R57, UR4, RZ ;  /* 0x0000000439047c27 */ /* 0x008fe2000f8e00ff */
[----:B------:R-:W3:Y:S01]  /*9eb0*/  LDCU UR4, c[0x0][0x380] ;  /* 0x00007000ff0477ac */ /* 0x000ee20008000800 */
[----:B-1----:R-:W-:-:S03]  /*9ec0*/  ISETP.NE.AND P0, PT, R3, 0x1, PT ;  /* 0x000000010300780c */ /* 0x002fc60003f05270 */
[----:B------:R-:W-:-:S04]  /*9ed0*/  SHF.R.U32.HI R4, RZ, UR5, R4 ;  /* 0x00000005ff047c19 */ /* 0x000fc80008011604 */
[----:B------:R-:W-:-:S05]  /*9ee0*/  SEL R4, R57, R4, !P0 ;  /* 0x0000000439047207 */ /* 0x000fca0004000000 */
[----:B------:R-:W-:-:S04]  /*9ef0*/  IMAD.MOV R4, RZ, RZ, -R4 ;  /* 0x000000ffff047224 */ /* 0x000fc800078e0a04 */
[----:B------:R-:W-:Y:S01]  /*9f00*/  IMAD R4, R3, R4, R57 ;  /* 0x0000000403047224 */ /* 0x000fe200078e0239 */
[----:B------:R-:W-:-:S05]  /*9f10*/  LOP3.LUT R3, R14, 0x7f, RZ, 0xc0, !PT ;  /* 0x0000007f0e037812 */ /* 0x000fca00078ec0ff */
[----:B------:R-:W-:-:S04]  /*9f20*/  IMAD R3, R4, 0x100, R3 ;  /* 0x0000010004037824 */ /* 0x000fc800078e0203 */
[----:B--2---:R-:W-:-:S05]  /*9f30*/  VIADD R9, R3, 0x80 ;  /* 0x0000008003097836 */ /* 0x004fca0000000000 */
        /* <DEDUP_REMOVED lines=10> */
[----:B------:R-:W1:Y:S02]  /*9fe0*/  F2I.FTZ.U32.TRUNC.NTZ R11, R10 ;  /* 0x0000000a000b7305 */ /* 0x000e64000021f000 */
[----:B-1----:R-:W-:Y:S01]  /*9ff0*/  IADD3 R3, PT, PT, RZ, -R11, RZ ;  /* 0x8000000bff037210 */ /* 0x002fe20007ffe0ff */
[----:B------:R-:W-:-:S04]  /*a000*/  IMAD.MOV.U32 R10, RZ, RZ, RZ ;  /* 0x000000ffff0a7224 */ /* 0x000fc800078e00ff */
[----:B------:R-:W-:Y:S01]  /*a010*/  IMAD R4, R3, R5, RZ ;  /* 0x0000000503047224 */ /* 0x000fe200078e02ff */
[----:B------:R-:W-:-:S03]  /*a020*/  IABS R3, R2 ;  /* 0x0000000200037213 */ /* 0x000fc60000000000 */
[----:B------:R-:W-:Y:S01]  /*a030*/  IMAD.HI.U32 R11, R11, R4, R10 ;  /* 0x000000040b0b7227 */ /* 0x000fe200078e000a */
[----:B------:R-:W-:-:S05]  /*a040*/  MOV R6, R3 ;  /* 0x0000000300067202 */ /* 0x000fca0000000f00 */
[----:B------:R-:W-:-:S04]  /*a050*/  IMAD.HI.U32 R3, R11, R6, RZ ;  /* 0x000000060b037227 */ /* 0x000fc800078e00ff */
[----:B------:R-:W-:-:S04]  /*a060*/  IMAD.MOV R4, RZ, RZ, -R3 ;  /* 0x000000ffff047224 */ /* 0x000fc800078e0a03 */
[----:B------:R-:W-:-:S05]  /*a070*/  IMAD R4, R5, R4, R6 ;  /* 0x0000000405047224 */ /* 0x000fca00078e0206 */
[----:B------:R-:W-:-:S13]  /*a080*/  ISETP.GT.U32.AND P0, PT, R5, R4, PT ;  /* 0x000000040500720c */ /* 0x000fda0003f04070 */
[-C--:B------:R-:W-:Y:S01]  /*a090*/  @!P0 IADD3 R4, PT, PT, R4, -R5.reuse, RZ ;  /* 0x8000000504048210 */ /* 0x080fe20007ffe0ff */
[----:B------:R-:W-:Y:S01]  /*a0a0*/  @!P0 VIADD R3, R3, 0x1 ;  /* 0x0000000103038836 */ /* 0x000fe20000000000 */
[----:B------:R-:W-:Y:S02]  /*a0b0*/  ISETP.NE.AND P0, PT, R7, RZ, PT ;  /* 0x000000ff0700720c */ /* 0x000fe40003f05270 */
[----:B------:R-:W-:Y:S02]  /*a0c0*/  ISETP.GE.U32.AND P2, PT, R4, R5, PT ;  /* 0x000000050400720c */ /* 0x000fe40003f46070 */
[----:B------:R-:W-:-:S04]  /*a0d0*/  LOP3.LUT R4, R2, R7, RZ, 0x3c, !PT ;  /* 0x0000000702047212 */ /* 0x000fc800078e3cff */
[----:B------:R-:W-:Y:S02]  /*a0e0*/  ISETP.GE.AND P1, PT, R4, RZ, PT ;  /* 0x000000ff0400720c */ /* 0x000fe40003f26270 */
[----:B------:R-:W1:Y:S05]  /*a0f0*/  LDC.64 R4, c[0x0][0x880] ;  /* 0x00022000ff047b82 */ /* 0x000e6a0000000a00 */
[----:B------:R-:W-:-:S06]  /*a100*/  @P2 IADD3 R3, PT, PT, R3, 0x1, RZ ;  /* 0x0000000103032810 */ /* 0x000fcc0007ffe0ff */
[----:B------:R-:W-:Y:S01]  /*a110*/  @!P1 IMAD.MOV R3, RZ, RZ, -R3 ;  /* 0x000000ffff039224 */ /* 0x000fe200078e0a03 */
[----:B------:R-:W-:-:S04]  /*a120*/  @!P0 LOP3.LUT R3, RZ, R7, RZ, 0x33, !PT ;  /* 0x00000007ff038212 */ /* 0x000fc800078e33ff */
[C---:B------:R-:W-:Y:S01]  /*a130*/  IADD3 R6, PT, PT, -R3.reuse, RZ, RZ ;  /* 0x000000ff03067210 */ /* 0x040fe20007ffe1ff */
[----:B---3--:R-:W-:-:S04]  /*a140*/  IMAD R22, R3, UR5, R22 ;  /* 0x0000000503167c24 */ /* 0x008fc8000f8e0216 */
[----:B------:R-:W-:Y:S02]  /*a150*/  IMAD R3, R7, R6, R2 ;  /* 0x0000000607037224 */ /* 0x000fe400078e0202 */
[----:B------:R-:W-:Y:S02]  /*a160*/  IMAD.MOV.U32 R2, RZ, RZ, -0x800000 ;  /* 0xff800000ff027424 */ /* 0x000fe400078e00ff */
[----:B------:R-:W-:-:S04]  /*a170*/  IMAD R3, R3, UR4, R22 ;  /* 0x0000000403037c24 */ /* 0x000fc8000f8e0216 */
[----:B-1----:R-:W-:-:S05]  /*a180*/  IMAD.WIDE R4, R3, 0x4, R4 ;  /* 0x0000000403047825 */ /* 0x002fca00078e0204 */
[----:B------:R1:W-:Y:S02]  /*a190*/  STG.E desc[UR44][R4.64], R2 ;  /* 0x0000000204007986 */ /* 0x0003e4000c10192c */
.L_x_165:
[----:B------:R-:W-:Y:S05]  /*a1a0*/  BSYNC.RECONVERGENT B0 ;  /* 0x0000000000007941 */ /* 0x000fea0003800200 */
.L_x_164:
[----:B------:R-:W-:Y:S01]  /*a1b0*/  @!PT LDS RZ, [RZ] ;  /* 0x00000000fffff984 */ /* 0x000fe20000000800 */
[----:B------:R-:W-:Y:S01]  /*a1c0*/  @!PT LDS RZ, [RZ] ;  /* 0x00000000fffff984 */ /* 0x000fe20000000800 */
[----:B------:R-:W-:Y:S01]  /*a1d0*/  @!PT LDS RZ, [RZ] ;  /* 0x00000000fffff984 */ /* 0x000fe20000000800 */
[----:B------:R-:W-:Y:S01]  /*a1e0*/  @!PT LDS RZ, [RZ] ;  /* 0x00000000fffff984 */ /* 0x000fe20000000800 */
[----:B------:R3:W-:Y:S06]  /*a1f0*/  MEMBAR.ALL.CTA ;  /* 0x0000000000007992 */ /* 0x0007ec0000008000 */
[----:B---3--:R-:W3:Y:S01]  /*a200*/  FENCE.VIEW.ASYNC.S ;  /* 0x00000000000073c6 */ /* 0x008ee20000000000 */
[----:B------:R-:W-:-:S09]  /*a210*/  UISETP.NE.AND UP0, UPT, UR41, URZ, UPT ;  /* 0x000000ff2900728c */ /* 0x000fd2000bf05270 */
[----:B------:R-:W-:Y:S05]  /*a220*/  BRA.U UP0, `(.L_x_166) ;  /* 0x0000000100047547 */ /* 0x000fea000b800000 */
[----:B------:R-:W-:Y:S05]  /*a230*/  BPT.TRAP 0x1 ;  /* 0x000000040000795c */ /* 0x000fea0000300000 */
.L_x_166:
[----:B---3--:R3:W-:Y:S01]  /*a240*/  SYNCS.ARRIVE.TRANS64.A1T0 RZ, [R0+URZ+0x2c0b8], RZ ;  /* 0x02c0b8ff00ff79a7 */ /* 0x0087e200081000ff */
[----:B------:R-:W-:Y:S01]  /*a250*/  LOP3.LUT R56, R56, 0x1, RZ, 0x3c, !PT ;  /* 0x0000000138387812 */ /* 0x000fe200078e3cff */
[----:B------:R-:W-:Y:S06]  /*a260*/  BRA `(.L_x_92) ;  /* 0x0000006c00887947 */ /* 0x000fec0003800000 */
.L_x_93:
[----:B------:R-:W-:-:S09]  /*a270*/  UISETP.NE.AND UP0, UPT, UR40, URZ, UPT ;  /* 0x000000ff2800728c */ /* 0x000fd2000bf05270 */
[----:B------:R-:W-:Y:S05]  /*a280*/  BRA.U !UP0, `(.L_x_167) ;  /* 0x0000000108047547 */ /* 0x000fea000b800000 */
[----:B------:R-:W-:Y:S05]  /*a290*/  BPT.TRAP 0x1 ;  /* 0x000000040000795c */ /* 0x000fea0000300000 */
.L_x_167:
[----:B------:R-:W1:Y:S01]  /*a2a0*/  S2R R60, SR_CgaCtaId ;  /* 0x00000000003c7919 */ /* 0x000e620000008800 */
[----:B------:R-:W-:Y:S01]  /*a2b0*/  MOV R59, 0x400 ;  /* 0x00000400003b7802 */ /* 0x000fe20000000f00 */
[----:B------:R-:W-:Y:S01]  /*a2c0*/  BSSY B0, `(.L_x_168) ;  /* 0x0000005000007945 */ /* 0x000fe20003800000 */
[----:B------:R-:W-:Y:S02]  /*a2d0*/  SHF.L.U32 R0, R23, 0x1f, RZ ;  /* 0x0000001f17007819 */ /* 0x000fe400000006ff */
[----:B-1----:R-:W-:-:S04]  /*a2e0*/  LEA R59, R60, R59, 0x18 ;  /* 0x0000003b3c3b7211 */ /* 0x002fc800078ec0ff */
[----:B------:R-:W1:Y:S02]  /*a2f0*/  SYNCS.PHASECHK.TRANS64.TRYWAIT P0, [R59+URZ+0x2c070], R0 ;  /* 0x02c070003b0075a7 */ /* 0x000e6400080011ff */
[----:B-1----:R-:W-:Y:S05]  /*a300*/  @!P0 BRA `(.L_x_169) ;  /* 0x0000012800a88947 */ /* 0x002fea0003800000 */
.L_x_450:
[----:B------:R-:W-:Y:S05]  /*a310*/  BSYNC B0 ;  /* 0x0000000000007941 */ /* 0x000fea0003800000 */
.L_x_168:
[----:B------:R-:W-:-:S09]  /*a320*/  UISETP.NE.AND UP0, UPT, UR40, URZ, UPT ;  /* 0x000000ff2800728c */ /* 0x000fd2000bf05270 */
[----:B------:R-:W-:Y:S05]  /*a330*/  BRA.U !UP0, `(.L_x_170) ;  /* 0x0000000108047547 */ /* 0x000fea000b800000 */
[----:B------:R-:W-:Y:S05]  /*a340*/  BPT.TRAP 0x1 ;  /* 0x000000040000795c */ /* 0x000fea0000300000 */
.L_x_170:
[----:B------:R-:W-:Y:S01]  /*a350*/  IADD3 R63, PT, PT, R59, 0x2c078, RZ ;  /* 0x0002c0783b3f7810 */ /* 0x000fe20007ffe0ff */
[----:B------:R-:W-:-:S03]  /*a360*/  UISETP.NE.AND UP0, UPT, UR39, URZ, UPT ;  /* 0x000000ff2700728c */ /* 0x000fc6000bf05270 */
[----:B-1----:R-:W-:-:S04]  /*a370*/  PRMT R0, R60, 0x654, R63 ;  /* 0x000006543c007816 */ /* 0x002fc8000000003f */
[----:B------:R1:W-:Y:S02]  /*a380*/  SYNCS.ARRIVE.TRANS64.RED.A1T0 RZ, [R0+URZ], RZ ;  /* 0x000000ff00ff79a7 */ /* 0x0003e400081004ff */
[----:B------:R-:W-:Y:S05]  /*a390*/  BRA.U !UP0, `(.L_x_171) ;  /* 0x0000000108047547 */ /* 0x000fea000b800000 */
[----:B------:R-:W-:Y:S05]  /*a3a0*/  BPT.TRAP 0x1 ;  /* 0x000000040000795c */ /* 0x000fea0000300000 */
.L_x_171:
[----:B------:R-:W-:Y:S01]  /*a3b0*/  IMAD.U32 R3, RZ, RZ, UR38 ;  /* 0x00000026ff037e24 */ /* 0x000fe2000f8e00ff */
[----:B------:R-:W-:-:S04]  /*a3c0*/  ISETP.GE.AND P0, PT, R4, 0x41, PT ;  /* 0x000000410400780c */ /* 0x000fc80003f06270 */
[----:B------:R-:W-:-:S04]  /*a3d0*/  SHF.L.U32 R6, R3, 0x1f, RZ ;  /* 0x0000001f03067819 */ /* 0x000fc800000006ff */
[----:B------:R-:W2:Y:S02]  /*a3e0*/  SYNCS.PHASECHK.TRANS64.TRYWAIT P1, [R59+URZ+0x2c080], R6 ;  /* 0x02c080063b0075a7 */ /* 0x000ea400080211ff */
[----:B--2---:R-:W-:Y:S05]  /*a3f0*/  @!P1 BRA `(.L_x_172) ;  /* 0x0000012800809947 */ /* 0x004fea0003800000 */
.L_x_451:
[----:B------:R-:W-:Y:S02]  /*a400*/  LOP3.LUT R3, R23, 0x1, RZ, 0x3c, !PT ;  /* 0x0000000117037812 */ /* 0x000fe400078e3cff */
[----:B------:R-:W-:Y:S01]  /*a410*/  MOV R61, R62 ;  /* 0x0000003e003d7202 */ /* 0x000fe20000000f00 */
[----:B------:R-:W-:Y:S06]  /*a420*/  @!P0 BRA `(.L_x_173) ;  /* 0x0000002400e08947 */ /* 0x000fec0003800000 */
[----:B------:R-:W-:-:S05]  /*a430*/  VIADD R5, R4, 0x3f ;  /* 0x0000003f04057836 */ /* 0x000fca0000000000 */
[----:B-1----:R-:W-:-:S04]  /*a440*/  SHF.R.S32.HI R0, RZ, 0x1f, R5 ;  /* 0x0000001fff007819 */ /* 0x002fc80000011405 */
[----:B------:R-:W-:-:S04]  /*a450*/  LEA.HI R0, R0, R5, RZ, 0x6 ;  /* 0x0000000500007211 */ /* 0x000fc800078f30ff */
[----:B------:R-:W-:-:S04]  /*a460*/  SHF.R.S32.HI R0, RZ, 0x6, R0 ;  /* 0x00000006ff007819 */ /* 0x000fc80000011400 */
[----:B------:R-:W-:-:S04]  /*a470*/  VIMNMX R5, PT, PT, R0, 0x2, PT ;  /* 0x0000000200057848 */ /* 0x000fc80003fe0100 */
[----:B------:R-:W-:-:S05]  /*a480*/  IADD3 R5, PT, PT, -R5, R62, R0 ;  /* 0x0000003e05057210 */ /* 0x000fca0007ffe100 */
[----:B------:R-:W-:-:S07]  /*a490*/  VIADD R61, R5, 0x1 ;  /* 0x00000001053d7836 */ /* 0x000fce0000000000 */
.L_x_216:
[----:B------:R-:W-:Y:S05]  /*a4a0*/  YIELD ;  /* 0x0000000000007946 */ /* 0x000fea0003800000 */
[----:B------:R-:W-:Y:S01]  /*a4b0*/  UISETP.NE.AND UP0, UPT, UR40, URZ, UPT ;  /* 0x000000ff2800728c */ /* 0x000fe2000bf05270 */
[----:B------:R-:W-:Y:S02]  /*a4c0*/  VIADD R62, R62, 0x1 ;  /* 0x000000013e3e7836 */ /* 0x000fe40000000000 */
[----:B------:R-:W-:-:S03]  /*a4d0*/  IMAD.MOV.U32 R23, RZ, RZ, R3 ;  /* 0x000000ffff177224 */ /* 0x000fc600078e0003 */
[----:B------:R-:W-:-:S04]  /*a4e0*/  ISETP.NE.AND P0, PT, R62, R61, PT ;  /* 0x0000003d3e00720c */ /* 0x000fc80003f05270 */
[----:B------:R-:W-:Y:S01]  /*a4f0*/  P2R R64, PR, RZ, 0x1 ;  /* 0x00000001ff407803 */ /* 0x000fe20000000000 */
[----:B---34-:R-:W-:Y:S08]  /*a500*/  BRA.U !UP0, `(.L_x_174) ;  /* 0x0000000108047547 */ /* 0x018ff0000b800000 */
[----:B------:R-:W-:Y:S05]  /*a510*/  BPT.TRAP 0x1 ;  /* 0x000000040000795c */ /* 0x000fea0000300000 */
.L_x_174:
[----:B------:R-:W-:Y:S01]  /*a520*/  SHF.L.U32 R0, R23, 0x1f, RZ ;  /* 0x0000001f17007819 */ /* 0x000fe200000006ff */
[----:B------:R-:W1:Y:S03]  /*a530*/  S2R R66, SR_TID.X ;  /* 0x0000000000427919 */ /* 0x000e660000002100 */
[----:B------:R-:W3:Y:S01]  /*a540*/  SYNCS.PHASECHK.TRANS64.TRYWAIT P0, [R59+URZ+0x2c070], R0 ;  /* 0x02c070003b0075a7 */ /* 0x000ee200080011ff */
[----:B-1----:R-:W-:-:S05]  /*a550*/  IMAD.U32 R65, R66, 0x10000, RZ ;  /* 0x0001000042417824 */ /* 0x002fca00078e00ff */
[----:B------:R-:W-:Y:S01]  /*a560*/  LOP3.LUT R65, R65, 0x600000, RZ, 0xc0, !PT ;  /* 0x0060000041417812 */ /* 0x000fe200078ec0ff */
[----:B---3--:R-:W-:Y:S06]  /*a570*/  @!P0 BRA `(.L_x_175) ;  /* 0x0000012800348947 */ /* 0x008fec0003800000 */
.L_x_452:
[----:B------:R-:W-:Y:S05]  /*a580*/  WARPSYNC.ALL ;  /* 0x0000000000007948 */ /* 0x000fea0003800000 */
[----:B------:R-:W-:Y:S01]  /*a590*/  R2UR UR4, R65 ;  /* 0x00000000410472ca */ /* 0x000fe200000e0000 */
[----:B------:R-:W-:Y:S01]  /*a5a0*/  UISETP.NE.AND UP0, UPT, UR41, URZ, UPT ;  /* 0x000000ff2900728c */ /* 0x000fe2000bf05270 */
[----:B------:R-:W-:Y:S01]  /*a5b0*/  PLOP3.LUT P0, PT, PT, PT, PT, 0x80, 0x8 ;  /* 0x000000000008781c */ /* 0x000fe20003f0f070 */
[----:B------:R-:W-:-:S10]  /*a5c0*/  IMAD.MOV.U32 R67, RZ, RZ, 0x3f800000 ;  /* 0x3f800000ff437424 */ /* 0x000fd400078e00ff */
[----:B------:R-:W3:Y:S02]  /*a5d0*/  LDTM.x2 R4, tmem[UR4] ;  /* 0x00000004000479ee */ /* 0x000ee400080c0000 */
[----:B---3--:R-:W-:-:S13]  /*a5e0*/  FSETP.NEU.AND P2, PT, R4, R5, PT ;  /* 0x000000050400720b */ /* 0x008fda0003f4d000 */
[----:B-1----:R-:W1:Y:S01]  /*a5f0*/  @P2 LDC R0, c[0x0][0x704] ;  /* 0x0001c100ff002b82 */ /* 0x002e620000000800 */
[----:B------:R-:W-:-:S04]  /*a600*/  @P2 FADD R5, R4, -R5 ;  /* 0x8000000504052221 */ /* 0x000fc80000000000 */
[----:B-1----:R-:W-:-:S05]  /*a610*/  @P2 FMUL R5, R5, R0 ;  /* 0x0000000005052220 */ /* 0x002fca0000400000 */
[----:B------:R-:W-:-:S04]  /*a620*/  @P2 FSETP.GEU.AND P1, PT, R5, -126, PT ;  /* 0xc2fc00000500280b */ /* 0x000fc80003f2e000 */
[----:B------:R-:W-:-:S13]  /*a630*/  @P2 PLOP3.LUT P0, PT, P1, PT, PT, 0x80, 0x8 ;  /* 0x000000000008281c */ /* 0x000fda0000f0f070 */
[----:B------:R-:W-:-:S04]  /*a640*/  @!P0 FMUL R5, R5, 0.5 ;  /* 0x3f00000005058820 */ /* 0x000fc80000400000 */
[----:B------:R-:W1:Y:S02]  /*a650*/  @P2 MUFU.EX2 R0, R5 ;  /* 0x0000000500002308 */ /* 0x000e640000000800 */
[----:B-1----:R-:W-:-:S05]  /*a660*/  @!P0 FMUL R0, R0, R0 ;  /* 0x0000000000008220 */ /* 0x002fca0000400000 */
[----:B------:R-:W-:Y:S01]  /*a670*/  @P2 MOV R67, R0 ;  /* 0x0000000000432202 */ /* 0x000fe20000000f00 */
[----:B------:R-:W-:Y:S06]  /*a680*/  BRA.U UP0, `(.L_x_176) ;  /* 0x0000000100047547 */ /* 0x000fec000b800000 */
[----:B------:R-:W-:Y:S05]  /*a690*/  BPT.TRAP 0x1 ;  /* 0x000000040000795c */ /* 0x000fea0000300000 */
.L_x_176:
[----:B------:R-:W-:Y:S01]  /*a6a0*/  IMAD.U32 R0, RZ, RZ, UR42 ;  /* 0x0000002aff007e24 */ /* 0x000fe2000f8e00ff */
[----:B------:R-:W-:-:S04]  /*a6b0*/  FSETP.NEU.AND P1, PT, R67, 1, PT ;  /* 0x3f8000004300780b */ /* 0x000fc80003f2d000 */
[----:B------:R-:W-:-:S04]  /*a6c0*/  SHF.L.U32 R0, R0, 0x1f, RZ ;  /* 0x0000001f00007819 */ /* 0x000fc800000006ff */
[----:B------:R-:W1:Y:S02]  /*a6d0*/  SYNCS.PHASECHK.TRANS64.TRYWAIT P0, [R59+URZ+0x2c090], R0 ;  /* 0x02c090003b0075a7 */ /* 0x000e6400080011ff */
[----:B-1----:R-:W-:Y:S05]  /*a6e0*/  @!P0 BRA `(.L_x_177) ;  /* 0x0000012400ec8947 */ /* 0x002fea0003800000 */
.L_x_453:
[----:B------:R-:W-:-:S13]  /*a6f0*/  VOTE.ANY P1, P1 ;  /* 0x0000000000ff7806 */ /* 0x000fda0000820100 */
[----:B------:R-:W-:Y:S05]  /*a700*/  @!P1 BRA `(.L_x_178) ;  /* 0x0000001000149947 */ /* 0x000fea0003800000 */
[----:B------:R-:W-:Y:S01]  /*a710*/  SHF.R.U32.HI R16, RZ, 0x5, R66 ;  /* 0x00000005ff107819 */ /* 0x000fe20000011642 */
[----:B------:R-:W-:Y:S01]  /*a720*/  BSSY.RECONVERGENT B6, `(.L_x_179) ;  /* 0x0000018000067945 */ /* 0x000fe20003800200 */
[----:B------:R-:W-:Y:S02]  /*a730*/  LOP3.LUT R19, R65, 0x100, RZ, 0xfc, !PT ;  /* 0x0000010041137812 */ /* 0x000fe400078efcff */
[----:B------:R-:W-:Y:S02]  /*a740*/  SHF.R.U32.HI R17, RZ, 0x15, R65 ;  /* 0x00000015ff117819 */ /* 0x000fe40000011641 */
[----:B------:R-:W-:Y:S02]  /*a750*/  LOP3.LUT R16, R16, 0x3, RZ, 0xc0, !PT ;  /* 0x0000000310107812 */ /* 0x000fe400078ec0ff */
[----:B------:R-:W-:Y:S02]  /*a760*/  R2UR UR4, R19 ;  /* 0x00000000130472ca */ /* 0x000fe400000e0000 */
[----:B------:R-:W-:-:S11]  /*a770*/  ISETP.NE.AND P0, PT, R16, R17, PT ;  /* 0x000000111000720c */ /* 0x000fd60003f05270 */
[----:B------:R-:W3:Y:S02]  /*a780*/  LDTM.x16 R24, tmem[UR4] ;  /* 0x00000004001879ee */ /* 0x000ee40008240000 */
[----:B---3--:R-:W-:Y:S05]  /*a790*/  @!P0 BRA `(.L_x_180) ;  /* 0x0000000000408947 */ /* 0x008fea0003800000 */
[----:B------:R-:W-:Y:S01]  /*a7a0*/  MOV R14, 0x8 ;  /* 0x00000008000e7802 */ /* 0x000fe20000000f00 */
[----:B------:R-:W3:Y:S01]  /*a7b0*/  LDCU.64 UR8, c[0x4][0xb0] ;  /* 0x01001600ff0877ac */ /* 0x000ee20008000a00 */
[----:B------:R-:W-:Y:S02]  /*a7c0*/  HFMA2 R12, -RZ, RZ, 0, 5.9604644775390625e-08 ;  /* 0x00000001ff0c7431 */ /* 0x000fe400000001ff */
[----:B------:R-:W-:Y:S01]  /*a7d0*/  IMAD.MOV.U32 R8, RZ, RZ, 0x192 ;  /* 0x00000192ff087424 */ /* 0x000fe200078e00ff */
[----:B------:R-:W2:Y:S01]  /*a7e0*/  LDCU.64 UR6, c[0x4][0xb8] ;  /* 0x01001700ff0677ac */ /* 0x000ea20008000a00 */
[----:B------:R-:W4:Y:S01]  /*a7f0*/  LDC.64 R14, c[0x4][R14] ;  /* 0x010000000e0e7b82 */ /* 0x000f220000000a00 */
[----:B------:R-:W-:Y:S01]  /*a800*/  IMAD.MOV.U32 R13, RZ, RZ, RZ ;  /* 0x000000ffff0d7224 */ /* 0x000fe200078e00ff */
[----:B------:R-:W5:Y:S01]  /*a810*/  LDCU.64 UR4, c[0x4][0x30] ;  /* 0x01000600ff0477ac */ /* 0x000f620008000a00 */
[----:B---3--:R-:W-:Y:S01]  /*a820*/  IMAD.U32 R4, RZ, RZ, UR8 ;  /* 0x00000008ff047e24 */ /* 0x008fe2000f8e00ff */
[----:B------:R-:W-:Y:S01]  /*a830*/  MOV R5, UR9 ;  /* 0x0000000900057c02 */ /* 0x000fe20008000f00 */
[----:B--2---:R-:W-:Y:S01]  /*a840*/  IMAD.U32 R6, RZ, RZ, UR6 ;  /* 0x00000006ff067e24 */ /* 0x004fe2000f8e00ff */
[----:B------:R-:W-:Y:S01]  /*a850*/  MOV R7, UR7 ;  /* 0x0000000700077c02 */ /* 0x000fe20008000f00 */
[----:B-----5:R-:W-:Y:S01]  /*a860*/  IMAD.U32 R10, RZ, RZ, UR4 ;  /* 0x00000004ff0a7e24 */ /* 0x020fe2000f8e00ff */
[----:B------:R-:W-:-:S02]  /*a870*/  MOV R11, UR5 ;  /* 0x00000005000b7c02 */ /* 0x000fc40008000f00 */
[----:B------:R-:W-:-:S07]  /*a880*/  LEPC R20, `(.L_x_180) ;  /* 0x000000001014794e */ /* 0x000fce0000000000 */
[----:B-1--4-:R-:W-:Y:S05]  /*a890*/  CALL.ABS.NOINC R14 ;  /* 0x000000000e007343 */ /* 0x012fea0003c00000 */
.L_x_180:
[----:B------:R-:W-:Y:S05]  /*a8a0*/  BSYNC.RECONVERGENT B6 ;  /* 0x0000000000067941 */ /* 0x000fea0003800200 */
.L_x_179:
[----:B------:R-:W-:Y:S01]  /*a8b0*/  FSETP.NEU.AND P0, PT, R67, 1, PT ;  /* 0x3f8000004300780b */ /* 0x000fe20003f0d000 */
[----:B------:R-:W-:Y:S05]  /*a8c0*/  WARPSYNC.ALL ;  /* 0x0000000000007948 */ /* 0x000fea0003800000 */
[----:B------:R-:W-:Y:S01]  /*a8d0*/  LOP3.LUT R18, R65, 0x110, RZ, 0xfc, !PT ;  /* 0x0000011041127812 */ /* 0x000fe200078efcff */
[----:B------:R-:W-:Y:S01]  /*a8e0*/  BSSY.RECONVERGENT B6, `(.L_x_181) ;  /* 0x000001f000067945 */ /* 0x000fe20003800200 */
[----:B------:R-:W-:Y:S02]  /*a8f0*/  R2UR UR4, R19 ;  /* 0x00000000130472ca */ /* 0x000fe400000e0000 */
[----:B------:R-:W-:-:S03]  /*a900*/  R2UR UR5, R18 ;  /* 0x00000000120572ca */ /* 0x000fc600000e0000 */
[C---:B------:R-:W-:Y:S02]  /*a910*/  @P0 FMUL2 R24, R67.reuse.F32, R24.F32x2.HI_LO ;  /* 0x000000184318024a */ /* 0x040fe40000040000 */
[C---:B------:R-:W-:Y:S02]  /*a920*/  @P0 FMUL2 R26, R67.reuse.F32, R26.F32x2.HI_LO ;  /* 0x0000001a431a024a */ /* 0x040fe40000040000 */
[C---:B------:R-:W-:Y:S02]  /*a930*/  @P0 FMUL2 R28, R67.reuse.F32, R28.F32x2.HI_LO ;  /* 0x0000001c431c024a */ /* 0x040fe40000040000 */
[C---:B------:R-:W-:Y:S02]  /*a940*/  @P0 FMUL2 R30, R67.reuse.F32, R30.F32x2.HI_LO ;  /* 0x0000001e431e024a */ /* 0x040fe40000040000 */
[C---:B------:R-:W-:Y:S02]  /*a950*/  @P0 FMUL2 R32, R67.reuse.F32, R32.F32x2.HI_LO ;  /* 0x000000204320024a */ /* 0x040fe40000040000 */
[C---:B------:R-:W-:Y:S01]  /*a960*/  @P0 FMUL2 R34, R67.reuse.F32, R34.F32x2.HI_LO ;  /* 0x000000224322024a */ /* 0x040fe20000040000 */
[----:B------:R-:W3:Y:S01]  /*a970*/  LDTM.x16 R40, tmem[UR5] ;  /* 0x00000005002879ee */ /* 0x000ee20008240000 */
[----:B------:R-:W-:-:S02]  /*a980*/  @P0 FMUL2 R36, R67.F32, R36.F32x2.HI_LO ;  /* 0x000000244324024a */ /* 0x000fc40000040000 */
[----:B------:R-:W-:Y:S01]  /*a990*/  @P0 FMUL2 R38, R67.F32, R38.F32x2.HI_LO ;  /* 0x000000264326024a */ /* 0x000fe20000040000 */
[----:B------:R-:W-:-:S03]  /*a9a0*/  ISETP.NE.AND P0, PT, R16, R17, PT ;  /* 0x000000111000720c */ /* 0x000fc60003f05270 */
[----:B------:R4:W-:Y:S10]  /*a9b0*/  STTM.x16 tmem[UR4], R24 ;  /* 0x00000018000079ed */ /* 0x0009f40008240004 */
[----:B---3--:R-:W-:Y:S05]  /*a9c0*/  @!P0 BRA `(.L_x_182) ;  /* 0x0000000000408947 */ /* 0x008fea0003800000 */
[----:B------:R-:W-:Y:S01]  /*a9d0*/  MOV R14, 0x8 ;  /* 0x00000008000e7802 */ /* 0x000fe20000000f00 */
[----:B------:R-:W3:Y:S01]  /*a9e0*/  LDCU.64 UR8, c[0x4][0xb0] ;  /* 0x01001600ff0877ac */ /* 0x000ee20008000a00 */
[----:B------:R-:W-:Y:S02]  /*a9f0*/  HFMA2 R12, -RZ, RZ, 0, 5.9604644775390625e-08 ;  /* 0x00000001ff0c7431 */ /* 0x000fe400000001ff */
[----:B------:R-:W-:Y:S01]  /*aa00*/  IMAD.MOV.U32 R8, RZ, RZ, 0x192 ;  /* 0x00000192ff087424 */ /* 0x000fe200078e00ff */
[----:B------:R-:W2:Y:S01]  /*aa10*/  LDCU.64 UR6, c[0x4][0xb8] ;  /* 0x01001700ff0677ac */ /* 0x000ea20008000a00 */
[----:B------:R-:W1:Y:S01]  /*aa20*/  LDC.64 R14, c[0x4][R14] ;  /* 0x010000000e0e7b82 */ /* 0x000e620000000a00 */
        /* <DEDUP_REMOVED lines=10> */
.L_x_182:
[----:B------:R-:W-:Y:S05]  /*aad0*/  BSYNC.RECONVERGENT B6 ;  /* 0x0000000000067941 */ /* 0x000fea0003800200 */
.L_x_181:
        /* <DEDUP_REMOVED lines=12> */
[----:B----4-:R-:W3:Y:S01]  /*aba0*/  LDTM.x16 R24, tmem[UR5] ;  /* 0x00000005001879ee */ /* 0x010ee20008240000 */
        /* <DEDUP_REMOVED lines=21> */
.L_x_184:
[----:B------:R-:W-:Y:S05]  /*ad00*/  BSYNC.RECONVERGENT B6 ;  /* 0x0000000000067941 */ /* 0x000fea0003800200 */
.L_x_183:
        /* <DEDUP_REMOVED lines=34> */
.L_x_186:
[----:B------:R-:W-:Y:S05]  /*af30*/  BSYNC.RECONVERGENT B6 ;  /* 0x0000000000067941 */ /* 0x000fea0003800200 */
.L_x_185:
        /* <DEDUP_REMOVED lines=34> */
.L_x_188:
[----:B------:R-:W-:Y:S05]  /*b160*/  BSYNC.RECONVERGENT B6 ;  /* 0x0000000000067941 */ /* 0x000fea0003800200 */
.L_x_187:
        /* <DEDUP_REMOVED lines=34> */
.L_x_190:
[----:B------:R-:W-:Y:S05]  /*b390*/  BSYNC.RECONVERGENT B6 ;  /* 0x0000000000067941 */ /* 0x000fea0003800200 */
.L_x_189:
        /* <DEDUP_REMOVED lines=34> */
.L_x_192:
[----:B------:R-:W-:Y:S05]  /*b5c0*/  BSYNC.RECONVERGENT B6 ;  /* 0x0000000000067941 */ /* 0x000fea0003800200 */
.L_x_191:
[----:B-1----:R-:W-:Y:S01]  /*b5d0*/  LOP3.LUT R0, R65, 0x170, RZ, 0xfc, !PT ;  /* 0x0000017041007812 */ /* 0x002fe200078efcff */
[----:B------:R-:W-:Y:S05]  /*b5e0*/  WARPSYNC.ALL ;  /* 0x0000000000007948 */ /* 0x000fea0003800000 */
[----:B------:R-:W-:Y:S02]  /*b5f0*/  R2UR UR4, R0 ;  /* 0x00000000000472ca */ /* 0x000fe400000e0000 */
[----:B------:R-:W-:Y:S02]  /*b600*/  FSETP.NEU.AND P0, PT, R67, 1, PT ;  /* 0x3f8000004300780b */ /* 0x000fe40003f0d000 */
[----:B------:R-:W-:-:S09]  /*b610*/  R2UR UR5, R68 ;  /* 0x00000000440572ca */ /* 0x000fd200000e0000 */
[----:B--2---:R-:W1:Y:S01]  /*b620*/  LDTM.x16 R4, tmem[UR4] ;  /* 0x00000004000479ee */ /* 0x004e620008240000 */
[----:B------:R-:W-:Y:S01]  /*b630*/  R2UR UR4, R0 ;  /* 0x00000000000472ca */ /* 0x000fe200000e0000 */
[C---:B------:R-:W-:Y:S02]  /*b640*/  @P0 FMUL2 R24, R67.reuse.F32, R24.F32x2.HI_LO ;  /* 0x000000184318024a */ /* 0x040fe40000040000 */
[C---:B------:R-:W-:Y:S02]  /*b650*/  @P0 FMUL2 R26, R67.reuse.F32, R26.F32x2.HI_LO ;  /* 0x0000001a431a024a */ /* 0x040fe40000040000 */
[C---:B------:R-:W-:Y:S02]  /*b660*/  @P0 FMUL2 R28, R67.reuse.F32, R28.F32x2.HI_LO ;  /* 0x0000001c431c024a */ /* 0x040fe40000040000 */
[C---:B------:R-:W-:Y:S02]  /*b670*/  @P0 FMUL2 R30, R67.reuse.F32, R30.F32x2.HI_LO ;  /* 0x0000001e431e024a */ /* 0x040fe40000040000 */
[----:B------:R-:W-:-:S02]  /*b680*/  @P0 FMUL2 R32, R67.F32, R32.F32x2.HI_LO ;  /* 0x000000204320024a */ /* 0x000fc40000040000 */
[C---:B------:R-:W-:Y:S02]  /*b690*/  @P0 FMUL2 R34, R67.reuse.F32, R34.F32x2.HI_LO ;  /* 0x000000224322024a */ /* 0x040fe40000040000 */
[C---:B------:R-:W-:Y:S02]  /*b6a0*/  @P0 FMUL2 R36, R67.reuse.F32, R36.F32x2.HI_LO ;  /* 0x000000244324024a */ /* 0x040fe40000040000 */
[----:B------:R-:W-:-:S04]  /*b6b0*/  @P0 FMUL2 R38, R67.F32, R38.F32x2.HI_LO ;  /* 0x000000264326024a */ /* 0x000fc80000040000 */
[----:B------:R3:W-:Y:S01]  /*b6c0*/  STTM.x16 tmem[UR5], R24 ;  /* 0x00000018000079ed */ /* 0x0007e20008240005 */
[C---:B-1----:R-:W-:Y:S02]  /*b6d0*/  @P0 FMUL2 R4, R67.reuse.F32, R4.F32x2.HI_LO ;  /* 0x000000044304024a */ /* 0x042fe40000040000 */
[C---:B------:R-:W-:Y:S02]  /*b6e0*/  @P0 FMUL2 R6, R67.reuse.F32, R6.F32x2.HI_LO ;  /* 0x000000064306024a */ /* 0x040fe40000040000 */
[C---:B------:R-:W-:Y:S02]  /*b6f0*/  @P0 FMUL2 R8, R67.reuse.F32, R8.F32x2.HI_LO ;  /* 0x000000084308024a */ /* 0x040fe40000040000 */
[C---:B------:R-:W-:Y:S02]  /*b700*/  @P0 FMUL2 R10, R67.reuse.F32, R10.F32x2.HI_LO ;  /* 0x0000000a430a024a */ /* 0x040fe40000040000 */
[C---:B------:R-:W-:Y:S02]  /*b710*/  @P0 FMUL2 R12, R67.reuse.F32, R12.F32x2.HI_LO ;  /* 0x0000000c430c024a */ /* 0x040fe40000040000 */
[----:B------:R-:W-:-:S02]  /*b720*/  @P0 FMUL2 R14, R67.F32, R14.F32x2.HI_LO ;  /* 0x0000000e430e024a */ /* 0x000fc40000040000 */
[C---:B------:R-:W-:Y:S02]  /*b730*/  @P0 FMUL2 R16, R67.reuse.F32, R16.F32x2.HI_LO ;  /* 0x000000104310024a */ /* 0x040fe40000040000 */
[----:B------:R-:W-:-:S04]  /*b740*/  @P0 FMUL2 R18, R67.F32, R18.F32x2.HI_LO ;  /* 0x000000124312024a */ /* 0x000fc80000040000 */
[----:B------:R3:W-:Y:S02]  /*b750*/  STTM.x16 tmem[UR4], R4 ;  /* 0x00000004000079ed */ /* 0x0007e40008240004 */
.L_x_178:
[----:B------:R-:W-:-:S09]  /*b760*/  UISETP.NE.AND UP0, UPT, UR39, URZ, UPT ;  /* 0x000000ff2700728c */ /* 0x000fd2000bf05270 */
[----:B------:R-:W-:Y:S05]  /*b770*/  BRA.U !UP0, `(.L_x_193) ;  /* 0x0000000108047547 */ /* 0x000fea000b800000 */
[----:B------:R-:W-:Y:S05]  /*b780*/  BPT.TRAP 0x1 ;  /* 0x000000040000795c */ /* 0x000fea0000300000 */
.L_x_193:
[----:B------:R-:W-:Y:S01]  /*b790*/  IADD3 R3, PT, PT, R59, 0x2c088, RZ ;  /* 0x0002c0883b037810 */ /* 0x000fe20007ffe0ff */
[----:B------:R-:W-:Y:S02]  /*b7a0*/  UISETP.NE.AND UP0, UPT, UR41, URZ, UPT ;  /* 0x000000ff2900728c */ /* 0x000fe4000bf05270 */
[----:B------:R-:W-:Y:S01]  /*b7b0*/  ULOP3.LUT UR38, UR38, 0x1, URZ, 0x3c, !UPT ;  /* 0x0000000126267892 */ /* 0x000fe2000f8e3cff */
[----:B-1----:R-:W-:-:S04]  /*b7c0*/  PRMT R0, R60, 0x654, R3 ;  /* 0x000006543c007816 */ /* 0x002fc80000000003 */
[----:B------:R1:W-:Y:S01]  /*b7d0*/  SYNCS.ARRIVE.TRANS64.RED.A1T0 RZ, [R0+URZ], RZ ;  /* 0x000000ff00ff79a7 */ /* 0x0003e200081004ff */
[----:B------:R-:W1:Y:S01]  /*b7e0*/  FENCE.VIEW.ASYNC.T ;  /* 0x00000000000073c6 */ /* 0x000e620000000200 */
[----:B------:R-:W-:Y:S05]  /*b7f0*/  BRA.U UP0, `(.L_x_194) ;  /* 0x0000000100087547 */ /* 0x000fea000b800000 */
[----:B------:R-:W-:Y:S05]  /*b800*/  BPT.TRAP 0x1 ;  /* 0x000000040000795c */ /* 0x000fea0000300000 */
[----:B------:R-:W-:Y:S05]  /*b810*/  BPT.TRAP 0x1 ;  /* 0x000000040000795c */ /* 0x000fea0000300000 */
.L_x_194:
[----:B------:R-:W-:Y:S01]  /*b820*/  IADD3 R3, PT, PT, R59, 0x2c0a0, RZ ;  /* 0x0002c0a03b037810 */ /* 0x000fe20007ffe0ff */
[----:B------:R-:W-:-:S03]  /*b830*/  UISETP.NE.AND UP0, UPT, UR39, URZ, UPT ;  /* 0x000000ff2700728c */ /* 0x000fc6000bf05270 */
[----:B-1----:R-:W-:-:S04]  /*b840*/  PRMT R0, R60, 0x654, R3 ;  /* 0x000006543c007816 */ /* 0x002fc80000000003 */
[----:B------:R1:W-:Y:S02]  /*b850*/  SYNCS.ARRIVE.TRANS64.RED.A1T0 RZ, [R0+URZ], RZ ;  /* 0x000000ff00ff79a7 */ /* 0x0003e400081004ff */
[----:B------:R-:W-:Y:S05]  /*b860*/  BRA.U !UP0, `(.L_x_195) ;  /* 0x0000000108047547 */ /* 0x000fea000b800000 */
[----:B------:R-:W-:Y:S05]  /*b870*/  BPT.TRAP 0x1 ;  /* 0x000000040000795c */ /* 0x000fea0000300000 */
.L_x_195:
[----:B-1----:R-:W-:Y:S01]  /*b880*/  IMAD.U32 R0, RZ, RZ, UR38 ;  /* 0x00000026ff007e24 */ /* 0x002fe2000f8e00ff */
[----:B------:R-:W-:-:S04]  /*b890*/  LOP3.LUT R3, R65, 0x80, RZ, 0xfc, !PT ;  /* 0x0000008041037812 */ /* 0x000fc800078efcff */
[----:B------:R-:W-:-:S04]  /*b8a0*/  SHF.L.U32 R0, R0, 0x1f, RZ ;  /* 0x0000001f00007819 */ /* 0x000fc800000006ff */
[----:B------:R-:W1:Y:S02]  /*b8b0*/  SYNCS.PHASECHK.TRANS64.TRYWAIT P0, [R59+URZ+0x2c080], R0 ;  /* 0x02c080003b0075a7 */ /* 0x000e6400080011ff */
[----:B-1----:R-:W-:Y:S05]  /*b8c0*/  @!P0 BRA `(.L_x_196) ;  /* 0x0000011400888947 */ /* 0x002fea0003800000 */
.L_x_454:
[----:B------:R-:W-:Y:S01]  /*b8d0*/  R2UR UR4, R3 ;  /* 0x00000000030472ca */ /* 0x000fe200000e0000 */
[----:B------:R-:W-:Y:S01]  /*b8e0*/  UISETP.NE.AND UP0, UPT, UR41, URZ, UPT ;  /* 0x000000ff2900728c */ /* 0x000fe2000bf05270 */
[----:B------:R-:W-:Y:S01]  /*b8f0*/  PLOP3.LUT P0, PT, PT, PT, PT, 0x80, 0x8 ;  /* 0x000000000008781c */ /* 0x000fe20003f0f070 */
[----:B------:R-:W-:-:S10]  /*b900*/  IMAD.MOV.U32 R67, RZ, RZ, 0x3f800000 ;  /* 0x3f800000ff437424 */ /* 0x000fd400078e00ff */
[----:B---3--:R-:W1:Y:S02]  /*b910*/  LDTM.x2 R4, tmem[UR4] ;  /* 0x00000004000479ee */ /* 0x008e6400080c0000 */
[----:B-1----:R-:W-:-:S13]  /*b920*/  FSETP.NEU.AND P2, PT, R4, R5, PT ;  /* 0x000000050400720b */ /* 0x002fda0003f4d000 */
[----:B------:R-:W1:Y:S01]  /*b930*/  @P2 LDC R0, c[0x0][0x704] ;  /* 0x0001c100ff002b82 */ /* 0x000e620000000800 */
        /* <DEDUP_REMOVED lines=10> */
.L_x_197:
[----:B------:R-:W-:Y:S01]  /*b9e0*/  IMAD.U32 R0, RZ, RZ, UR42 ;  /* 0x0000002aff007e24 */ /* 0x000fe2000f8e00ff */
[----:B------:R-:W-:-:S04]  /*b9f0*/  FSETP.NEU.AND P1, PT, R67, 1, PT ;  /* 0x3f8000004300780b */ /* 0x000fc80003f2d000 */
[----:B------:R-:W-:-:S04]  /*ba00*/  SHF.L.U32 R0, R0, 0x1f, RZ ;  /* 0x0000001f00007819 */ /* 0x000fc800000006ff */
[----:B------:R-:W1:Y:S02]  /*ba10*/  SYNCS.PHASECHK.TRANS64.TRYWAIT P0, [R59+URZ+0x2c098], R0 ;  /* 0x02c098003b0075a7 */ /* 0x000e6400080011ff */
[----:B-1----:R-:W-:Y:S05]  /*ba20*/  @!P0 BRA `(.L_x_198) ;  /* 0x0000011400448947 */ /* 0x002fea0003800000 */
.L_x_455:
        /* <DEDUP_REMOVED lines=27> */
.L_x_201:
[----:B------:R-:W-:Y:S05]  /*bbe0*/  BSYNC.RECONVERGENT B6 ;  /* 0x0000000000067941 */ /* 0x000fea0003800200 */
.L_x_200:
        /* <DEDUP_REMOVED lines=34> */
.L_x_203:
[----:B------:R-:W-:Y:S05]  /*be10*/  BSYNC.RECONVERGENT B6 ;  /* 0x0000000000067941 */ /* 0x000fea0003800200 */
.L_x_202:
        /* <DEDUP_REMOVED lines=34> */
.L_x_205:
[----:B------:R-:W-:Y:S05]  /*c040*/  BSYNC.RECONVERGENT B6 ;  /* 0x0000000000067941 */ /* 0x000fea0003800200 */
.L_x_204:
        /* <DEDUP_REMOVED lines=34> */
.L_x_207:
[----:B------:R-:W-:Y:S05]  /*c270*/  BSYNC.RECONVERGENT B6 ;  /* 0x0000000000067941 */ /* 0x000fea0003800200 */
.L_x_206:
        /* <DEDUP_REMOVED lines=34> */
.L_x_209:
[----:B------:R-:W-:Y:S05]  /*c4a0*/  BSYNC.RECONVERGENT B6 ;  /* 0x0000000000067941 */ /* 0x000fea0003800200 */
.L_x_208:
        /* <DEDUP_REMOVED lines=34> */
.L_x_211:
[----:B------:R-:W-:Y:S05]  /*c6d0*/  BSYNC.RECONVERGENT B6 ;  /* 0x0000000000067941 */ /* 0x000fea0003800200 */
.L_x_210:
        /* <DEDUP_REMOVED lines=34> */
.L_x_213:
[----:B------:R-:W-:Y:S05]  /*c900*/  BSYNC.RECONVERGENT B6 ;  /* 0x0000000000067941 */ /* 0x000fea0003800200 */
.L_x_212:
[----:B------:R-:W-:Y:S01]  /*c910*/  LOP3.LUT R65, R65, 0x1f0, RZ, 0xfc, !PT ;  /* 0x000001f041417812 */ /* 0x000fe200078efcff */
[----:B------:R-:W-:Y:S05]  /*c920*/  WARPSYNC.ALL ;  /* 0x0000000000007948 */ /* 0x000fea0003800000 */
[----:B------:R-:W-:Y:S02]  /*c930*/  R2UR UR4, R65 ;  /* 0x00000000410472ca */ /* 0x000fe400000e0000 */
[----:B------:R-:W-:Y:S02]  /*c940*/  FSETP.NEU.AND P0, PT, R67, 1, PT ;  /* 0x3f8000004300780b */ /* 0x000fe40003f0d000 */
[----:B------:R-:W-:-:S09]  /*c950*/  R2UR UR5, R66 ;  /* 0x00000000420572ca */ /* 0x000fd200000e0000 */
[----:B--2---:R-:W2:Y:S01]  /*c960*/  LDTM.x16 R4, tmem[UR4] ;  /* 0x00000004000479ee */ /* 0x004ea20008240000 */
        /* <DEDUP_REMOVED lines=10> */
[C---:B--2---:R-:W-:Y:S02]  /*ca10*/  @P0 FMUL2 R4, R67.reuse.F32, R4.F32x2.HI_LO ;  /* 0x000000044304024a */ /* 0x044fe40000040000 */
        /* <DEDUP_REMOVED lines=8> */
.L_x_199:
[----:B------:R-:W-:-:S09]  /*caa0*/  UISETP.NE.AND UP0, UPT, UR40, URZ, UPT ;  /* 0x000000ff2800728c */ /* 0x000fd2000bf05270 */
[----:B------:R-:W-:Y:S05]  /*cab0*/  BRA.U !UP0, `(.L_x_214) ;  /* 0x0000000108047547 */ /* 0x000fea000b800000 */
[----:B------:R-:W-:Y:S05]  /*cac0*/  BPT.TRAP 0x1 ;  /* 0x000000040000795c */ /* 0x000fea0000300000 */
.L_x_214:
[----:B-1----:R-:W-:Y:S01]  /*cad0*/  PRMT R0, R60, 0x654, R63 ;  /* 0x000006543c007816 */ /* 0x002fe2000000003f */
[----:B------:R-:W-:-:S03]  /*cae0*/  UISETP.NE.AND UP0, UPT, UR41, URZ, UPT ;  /* 0x000000ff2900728c */ /* 0x000fc6000bf05270 */
[----:B------:R1:W-:Y:S01]  /*caf0*/  SYNCS.ARRIVE.TRANS64.RED.A1T0 RZ, [R0+URZ], RZ ;  /* 0x000000ff00ff79a7 */ /* 0x0003e200081004ff */
[----:B------:R-:W1:Y:S05]  /*cb00*/  FENCE.VIEW.ASYNC.T ;  /* 0x00000000000073c6 */ /* 0x000e6a0000000200 */
[----:B------:R-:W-:Y:S05]  /*cb10*/  BRA.U UP0, `(.L_x_215) ;  /* 0x0000000100087547 */ /* 0x000fea000b800000 */
[----:B------:R-:W-:Y:S05]  /*cb20*/  BPT.TRAP 0x1 ;  /* 0x000000040000795c */ /* 0x000fea0000300000 */
[----:B------:R-:W-:Y:S05]  /*cb30*/  BPT.TRAP 0x1 ;  /* 0x000000040000795c */ /* 0x000fea0000300000 */
.L_x_215:
[----:B------:R-:W-:Y:S01]  /*cb40*/  ISETP.NE.AND P0, PT, R64, RZ, PT ;  /* 0x000000ff4000720c */ /* 0x000fe20003f05270 */
[----:B------:R-:W-:Y:S01]  /*cb50*/  VIADD R3, R59, 0x2c0a8 ;  /* 0x0002c0a83b037836 */ /* 0x000fe20000000000 */
[----:B------:R-:W-:-:S04]  /*cb60*/  ULOP3.LUT UR42, UR42, 0x1, URZ, 0x3c, !UPT ;  /* 0x000000012a2a7892 */ /* 0x000fc8000f8e3cff */
[----:B------:R-:W-:-:S04]  /*cb70*/  PRMT R3, R60, 0x654, R3 ;  /* 0x000006543c037816 */ /* 0x000fc80000000003 */
[----:B-1----:R1:W-:Y:S02]  /*cb80*/  SYNCS.ARRIVE.TRANS64.RED.A1T0 RZ, [R3+URZ], RZ ;  /* 0x000000ff03ff79a7 */ /* 0x0023e400081004ff */
[----:B-1----:R-:W-:Y:S01]  /*cb90*/  LOP3.LUT R3, R23, 0x1, RZ, 0x3c, !PT ;  /* 0x0000000117037812 */ /* 0x002fe200078e3cff */
[----:B------:R-:W-:Y:S06]  /*cba0*/  @P0 BRA `(.L_x_216) ;  /* 0xffffffd8003c0947 */ /* 0x000fec000383ffff */
.L_x_173:
[----:B------:R-:W-:-:S09]  /*cbb0*/  UISETP.NE.AND UP0, UPT, UR39, URZ, UPT ;  /* 0x000000ff2700728c */ /* 0x000fd2000bf05270 */
[----:B------:R-:W-:Y:S05]  /*cbc0*/  BRA.U !UP0, `(.L_x_217) ;  /* 0x0000000108047547 */ /* 0x000fea000b800000 */
[----:B------:R-:W-:Y:S05]  /*cbd0*/  BPT.TRAP 0x1 ;  /* 0x000000040000795c */ /* 0x000fea0000300000 */
.L_x_217:
[----:B---3--:R-:W-:Y:S01]  /*cbe0*/  IADD3 R31, PT, PT, R59, 0x2c088, RZ ;  /* 0x0002c0883b1f7810 */ /* 0x008fe20007ffe0ff */
[----:B------:R-:W-:-:S03]  /*cbf0*/  UISETP.NE.AND UP0, UPT, UR40, URZ, UPT ;  /* 0x000000ff2800728c */ /* 0x000fc6000bf05270 */
[----:B------:R-:W-:-:S04]  /*cc00*/  PRMT R4, R60, 0x654, R31 ;  /* 0x000006543c047816 */ /* 0x000fc8000000001f */
[----:B------:R3:W-:Y:S02]  /*cc10*/  SYNCS.ARRIVE.TRANS64.RED.A1T0 RZ, [R4+URZ], RZ ;  /* 0x000000ff04ff79a7 */ /* 0x0007e400081004ff */
[----:B------:R-:W-:Y:S05]  /*cc20*/  BRA.U !UP0, `(.L_x_218) ;  /* 0x0000000108047547 */ /* 0x000fea000b800000 */
[----:B------:R-:W-:Y:S05]  /*cc30*/  BPT.TRAP 0x1 ;  /* 0x000000040000795c */ /* 0x000fea0000300000 */
.L_x_218:
[----:B---3--:R-:W-:Y:S01]  /*cc40*/  SHF.L.U32 R4, R3, 0x1f, RZ ;  /* 0x0000001f03047819 */ /* 0x008fe200000006ff */
[----:B------:R-:W3:Y:S03]  /*cc50*/  S2R R26, SR_TID.X ;  /* 0x00000000001a7919 */ /* 0x000ee60000002100 */
[----:B------:R-:W5:Y:S01]  /*cc60*/  SYNCS.PHASECHK.TRANS64.TRYWAIT P0, [R59+URZ+0x2c070], R4 ;  /* 0x02c070043b0075a7 */ /* 0x000f6200080011ff */
[----:B---3--:R-:W-:-:S05]  /*cc70*/  IMAD.U32 R28, R26, 0x10000, RZ ;  /* 0x000100001a1c7824 */ /* 0x008fca00078e00ff */
[----:B------:R-:W-:Y:S01]  /*cc80*/  LOP3.LUT R28, R28, 0x600000, RZ, 0xc0, !PT ;  /* 0x006000001c1c7812 */ /* 0x000fe200078ec0ff */
[----:B-----5:R-:W-:Y:S06]  /*cc90*/  @!P0 BRA `(.L_x_219) ;  /* 0x0000010000bc8947 */ /* 0x020fec0003800000 */
.L_x_456:
[----:B------:R-:W-:Y:S05]  /*cca0*/  WARPSYNC.ALL ;  /* 0x0000000000007948 */ /* 0x000fea0003800000 */
[----:B------:R-:W-:Y:S01]  /*ccb0*/  R2UR UR4, R28 ;  /* 0x000000001c0472ca */ /* 0x000fe200000e0000 */
[----:B------:R-:W-:-:S12]  /*ccc0*/  UISETP.NE.AND UP0, UPT, UR40, URZ, UPT ;  /* 0x000000ff2800728c */ /* 0x000fd8000bf05270 */
[----:B------:R-:W1:Y:S02]  /*ccd0*/  LDTM.x2 R24, tmem[UR4] ;  /* 0x00000004001879ee */ /* 0x000e6400080c0000 */
[----:B-1----:R-:W-:Y:S05]  /*cce0*/  BRA.U !UP0, `(.L_x_220) ;  /* 0x0000000108047547 */ /* 0x002fea000b800000 */
[----:B------:R-:W-:Y:S05]  /*ccf0*/  BPT.TRAP 0x1 ;  /* 0x000000040000795c */ /* 0x000fea0000300000 */
.L_x_220:
[----:B------:R1:W-:Y:S01]  /*cd00*/  SYNCS.ARRIVE.TRANS64.RED.A1T0 RZ, [R0+URZ], RZ ;  /* 0x000000ff00ff79a7 */ /* 0x0003e200081004ff */
[----:B------:R-:W-:-:S09]  /*cd10*/  UISETP.NE.AND UP0, UPT, UR41, URZ, UPT ;  /* 0x000000ff2900728c */ /* 0x000fd2000bf05270 */
[----:B------:R-:W-:Y:S05]  /*cd20*/  BRA.U UP0, `(.L_x_221) ;  /* 0x0000000100047547 */ /* 0x000fea000b800000 */
[----:B------:R-:W-:Y:S05]  /*cd30*/  BPT.TRAP 0x1 ;  /* 0x000000040000795c */ /* 0x000fea0000300000 */
.L_x_221:
[----:B-1----:R-:W-:-:S04]  /*cd40*/  MOV R0, UR42 ;  /* 0x0000002a00007c02 */ /* 0x002fc80008000f00 */
[----:B------:R-:W-:-:S04]  /*cd50*/  SHF.L.U32 R0, R0, 0x1f, RZ ;  /* 0x0000001f00007819 */ /* 0x000fc800000006ff */
[----:B------:R-:W1:Y:S02]  /*cd60*/  SYNCS.PHASECHK.TRANS64.TRYWAIT P0, [R59+URZ+0x2c090], R0 ;  /* 0x02c090003b0075a7 */ /* 0x000e6400080011ff */
[----:B-1----:R-:W-:Y:S05]  /*cd70*/  @!P0 BRA `(.L_x_222) ;  /* 0x0000010000988947 */ /* 0x002fea0003800000 */
.L_x_457:
[----:B------:R-:W-:-:S09]  /*cd80*/  UISETP.NE.AND UP0, UPT, UR41, URZ, UPT ;  /* 0x000000ff2900728c */ /* 0x000fd2000bf05270 */
[----:B------:R-:W-:Y:S05]  /*cd90*/  BRA.U UP0, `(.L_x_223) ;  /* 0x0000000100047547 */ /* 0x000fea000b800000 */
[----:B------:R-:W-:Y:S05]  /*cda0*/  BPT.TRAP 0x1 ;  /* 0x000000040000795c */ /* 0x000fea0000300000 */
.L_x_223:
[----:B------:R-:W-:Y:S01]  /*cdb0*/  SHF.L.U32 R0, R56, 0x1f, RZ ;  /* 0x0000001f38007819 */ /* 0x000fe200000006ff */
[----:B------:R1:W1:Y:S01]  /*cdc0*/  MUFU.RCP R3, R24 ;  /* 0x0000001800037308 */ /* 0x0002620000001000 */
[----:B------:R-:W-:Y:S02]  /*cdd0*/  BSSY B0, `(.L_x_224) ;  /* 0x0000003000007945 */ /* 0x000fe40003800000 */
[----:B------:R-:W5:Y:S02]  /*cde0*/  SYNCS.PHASECHK.TRANS64.TRYWAIT P0, [R59+URZ+0x2c0c0], R0 ;  /* 0x02c0c0003b0075a7 */ /* 0x000f6400080011ff */
[----:B-1---5:R-:W-:Y:S05]  /*cdf0*/  @!P0 BRA `(.L_x_225) ;  /* 0x00000100008c8947 */ /* 0x022fea0003800000 */
.L_x_458:
[----:B------:R-:W-:Y:S05]  /*ce00*/  BSYNC B0 ;  /* 0x0000000000007941 */ /* 0x000fea0003800000 */
.L_x_224:
[----:B------:R-:W1:Y:S01]  /*ce10*/  LDCU UR4, c[0x0][0x708] ;  /* 0x0000e100ff0477ac */ /* 0x000e620008000800 */
[----:B------:R-:W-:Y:S01]  /*ce20*/  FFMA R0, -R24, R3, 1 ;  /* 0x3f80000018007423 */ /* 0x000fe20000000103 */
[----:B------:R-:W2:Y:S03]  /*ce30*/  LDC R32, c[0x0][0x708] ;  /* 0x0001c200ff207b82 */ /* 0x000ea60000000800 */
[----:B------:R-:W-:Y:S01]  /*ce40*/  FFMA R0, R3, R0, R3 ;  /* 0x0000000003007223 */ /* 0x000fe20000000003 */
[----:B-1----:R-:W-:-:S03]  /*ce50*/  MOV R3, UR4 ;  /* 0x0000000400037c02 */ /* 0x002fc60008000f00 */
[----:B------:R-:W-:Y:S01]  /*ce60*/  FFMA R33, R0, UR4, RZ ;  /* 0x0000000400217c23 */ /* 0x000fe200080000ff */
[----:B------:R-:W1:Y:S03]  /*ce70*/  FCHK P0, R3, R24 ;  /* 0x0000001803007302 */ /* 0x000e660000000000 */
[----:B---3--:R-:W-:-:S04]  /*ce80*/  FFMA R4, -R24, R33, UR4 ;  /* 0x0000000418047e23 */ /* 0x008fc80008000121 */
[----:B------:R-:W-:Y:S01]  /*ce90*/  FFMA R33, R0, R4, R33 ;  /* 0x0000000400217223 */ /* 0x000fe20000000021 */
[----:B-1----:R-:W-:Y:S06]  /*cea0*/  @!P0 BRA `(.L_x_226) ;  /* 0x0000000000088947 */ /* 0x002fec0003800000 */
[----:B------:R-:W-:Y:S02]  /*ceb0*/  MOV R4, 0xced0 ;  /* 0x0000ced000047802 */ /* 0x000fe40000000f00 */
[----:B--2-4-:R-:W-:Y:S05]  /*cec0*/  CALL.REL.NOINC `($__internal_3_$__cuda_sm3x_div_rn_noftz_f32_slowpath) ;  /* 0x0000010c009c7944 */ /* 0x014fea0003c00000 */
.L_x_226:
[----:B------:R-:W1:Y:S01]  /*ced0*/  S2R R20, SR_SWINHI ;  /* 0x0000000000147919 */ /* 0x000e620000002f00 */
[----:B------:R-:W-:Y:S01]  /*cee0*/  LOP3.LUT R0, R28, 0x100, RZ, 0xfc, !PT ;  /* 0x000001001c007812 */ /* 0x000fe200078efcff */
[----:B------:R-:W-:Y:S05]  /*cef0*/  WARPSYNC.ALL ;  /* 0x0000000000007948 */ /* 0x000fea0003800000 */
[----:B------:R-:W-:Y:S01]  /*cf00*/  R2UR UR4, R0 ;  /* 0x00000000000472ca */ /* 0x000fe200000e0000 */
[C---:B------:R-:W-:Y:S01]  /*cf10*/  IMAD.SHL.U32 R0, R26.reuse, 0x80, RZ ;  /* 0x000000801a007824 */ /* 0x040fe200078e00ff */
[----:B------:R-:W-:Y:S01]  /*cf20*/  SHF.R.U32.HI R29, RZ, 0x15, R28 ;  /* 0x00000015ff1d7819 */ /* 0x000fe2000001161c */
[----:B------:R-:W-:-:S03]  /*cf30*/  IMAD.SHL.U32 R27, R26, 0x40, RZ ;  /* 0x000000401a1b7824 */ /* 0x000fc600078e00ff */
[----:B------:R-:W-:-:S04]  /*cf40*/  LOP3.LUT R30, R0, 0xc00, RZ, 0xc0, !PT ;  /* 0x00000c00001e7812 */ /* 0x000fc800078ec0ff */
[----:B------:R-:W-:Y:S02]  /*cf50*/  LOP3.LUT R27, R30, 0x1c0, R27, 0xf8, !PT ;  /* 0x000001c01e1b7812 */ /* 0x000fe400078ef81b */
[----:B------:R-:W-:Y:S01]  /*cf60*/  SHF.R.U32.HI R30, RZ, 0x5, R26 ;  /* 0x00000005ff1e7819 */ /* 0x000fe2000001161a */
[----:B--2---:R-:W2:Y:S01]  /*cf70*/  LDTM.x16 R4, tmem[UR4] ;  /* 0x00000004000479ee */ /* 0x004ea20008240000 */
[----:B------:R-:W-:Y:S02]  /*cf80*/  LOP3.LUT R27, R27, 0x3000, R0, 0xf8, !PT ;  /* 0x000030001b1b7812 */ /* 0x000fe400078ef800 */
[----:B------:R-:W-:Y:S02]  /*cf90*/  LOP3.LUT R30, R30, 0x3, RZ, 0xc0, !PT ;  /* 0x000000031e1e7812 */ /* 0x000fe400078ec0ff */
[----:B------:R-:W-:Y:S02]  /*cfa0*/  MOV R36, R59 ;  /* 0x0000003b00247202 */ /* 0x000fe40000000f00 */
[----:B-1----:R-:W-:-:S03]  /*cfb0*/  MOV R37, R20 ;  /* 0x0000001400257202 */ /* 0x002fc60000000f00 */
[----:B------:R-:W-:-:S03]  /*cfc0*/  IMAD.WIDE.U32 R36, R27, 0x2, R36 ;  /* 0x000000021b247825 */ /* 0x000fc600078e0024 */
[C---:B------:R-:W-:Y:S02]  /*cfd0*/  IADD3 R0, P1, PT, R36.reuse, 0x1c000, RZ ;  /* 0x0001c00024007810 */ /* 0x040fe40007f3e0ff */
[----:B------:R-:W-:Y:S01]  /*cfe0*/  IADD3 R3, P0, PT, R36, 0x1c010, RZ ;  /* 0x0001c01024037810 */ /* 0x000fe20007f1e0ff */
[C---:B--2---:R-:W-:Y:S02]  /*cff0*/  FMUL2 R4, R33.reuse.F32, R4.F32x2.HI_LO ;  /* 0x000000042104724a */ /* 0x044fe40000040000 */
[C---:B------:R-:W-:Y:S02]  /*d000*/  FMUL2 R6, R33.reuse.F32, R6.F32x2.HI_LO ;  /* 0x000000062106724a */ /* 0x040fe40000040000 */
[--C-:B------:R-:W-:Y:S02]  /*d010*/  IMAD.X R39, RZ, RZ, R37.reuse, P1 ;  /* 0x000000ffff277224 */ /* 0x100fe400008e0625 */
[----:B------:R-:W-:Y:S02]  /*d020*/  FMUL2 R12, R33.F32, R12.F32x2.HI_LO ;  /* 0x0000000c210c724a */ /* 0x000fe40000040000 */
[----:B------:R-:W-:-:S02]  /*d030*/  IMAD.X R37, RZ, RZ, R37, P0 ;  /* 0x000000ffff257224 */ /* 0x000fc400000e0625 */
[----:B------:R-:W-:Y:S01]  /*d040*/  FMUL2 R20, R33.F32, R8.F32x2.HI_LO ;  /* 0x000000082114724a */ /* 0x000fe20000040000 */
[----:B------:R-:W-:Y:S01]  /*d050*/  F2FP.F16.F32.PACK_AB R8, R5, R4 ;  /* 0x000000040508723e */ /* 0x000fe200000000ff */
[----:B------:R-:W-:Y:S01]  /*d060*/  FMUL2 R34, R33.F32, R10.F32x2.HI_LO ;  /* 0x0000000a2122724a */ /* 0x000fe20000040000 */
[----:B------:R-:W-:Y:S01]  /*d070*/  F2FP.F16.F32.PACK_AB R9, R7, R6 ;  /* 0x000000060709723e */ /* 0x000fe200000000ff */
[C---:B------:R-:W-:Y:S01]  /*d080*/  FMUL2 R14, R33.reuse.F32, R14.F32x2.HI_LO ;  /* 0x0000000e210e724a */ /* 0x040fe20000040000 */
[----:B------:R-:W-:Y:S01]  /*d090*/  SHF.R.U64 R7, R0, 0x3, R39 ;  /* 0x0000000300077819 */ /* 0x000fe20000001227 */
[----:B------:R-:W-:Y:S01]  /*d0a0*/  FMUL2 R16, R33.F32, R16.F32x2.HI_LO ;  /* 0x000000102110724a */ /* 0x000fe20000040000 */
[----:B------:R-:W-:Y:S01]  /*d0b0*/  F2FP.F16.F32.PACK_AB R4, R13, R12 ;  /* 0x0000000c0d04723e */ /* 0x000fe200000000ff */
[----:B------:R-:W-:Y:S01]  /*d0c0*/  FMUL2 R18, R33.F32, R18.F32x2.HI_LO ;  /* 0x000000122112724a */ /* 0x000fe20000040000 */
[----:B------:R-:W-:Y:S02]  /*d0d0*/  SHF.R.U64 R12, R3, 0x3, R37 ;  /* 0x00000003030c7819 */ /* 0x000fe40000001225 */
[----:B------:R-:W-:-:S02]  /*d0e0*/  F2FP.F16.F32.PACK_AB R10, R21, R20 ;  /* 0x00000014150a723e */ /* 0x000fc400000000ff */
[----:B------:R-:W-:Y:S02]  /*d0f0*/  F2FP.F16.F32.PACK_AB R11, R35, R34 ;  /* 0x00000022230b723e */ /* 0x000fe400000000ff */
[----:B------:R-:W-:Y:S02]  /*d100*/  LOP3.LUT R38, R0, 0x70, R7, 0x78, !PT ;  /* 0x0000007000267812 */ /* 0x000fe400078e7807 */
[----:B------:R-:W-:Y:S02]  /*d110*/  F2FP.F16.F32.PACK_AB R5, R15, R14 ;  /* 0x0000000e0f05723e */ /* 0x000fe400000000ff */
[----:B------:R-:W-:Y:S01]  /*d120*/  F2FP.F16.F32.PACK_AB R6, R17, R16 ;  /* 0x000000101106723e */ /* 0x000fe200000000ff */
[----:B------:R1:W-:Y:S01]  /*d130*/  ST.E.128 desc[UR44][R38.64], R8 ;  /* 0x0000000826007985 */ /* 0x0003e2000c101d2c */
[----:B------:R-:W-:Y:S02]  /*d140*/  LOP3.LUT R36, R3, 0x70, R12, 0x78, !PT ;  /* 0x0000007003247812 */ /* 0x000fe400078e780c */
[----:B------:R-:W-:-:S02]  /*d150*/  F2FP.F16.F32.PACK_AB R7, R19, R18 ;  /* 0x000000121307723e */ /* 0x000fc400000000ff */
[----:B------:R-:W-:-:S03]  /*d160*/  ISETP.NE.AND P0, PT, R30, R29, PT ;  /* 0x0000001d1e00720c */ /* 0x000fc60003f05270 */
[----:B------:R1:W-:Y:S10]  /*d170*/  ST.E.128 desc[UR44][R36.64], R4 ;  /* 0x0000000424007985 */ /* 0x0003f4000c101d2c */
[----:B------:R-:W-:Y:S05]  /*d180*/  @!P0 BRA `(.L_x_227) ;  /* 0x0000000000408947 */ /* 0x000fea0003800000 */
[----:B------:R-:W-:Y:S01]  /*d190*/  MOV R14, 0x8 ;  /* 0x00000008000e7802 */ /* 0x000fe20000000f00 */
[----:B------:R-:W2:Y:S01]  /*d1a0*/  LDCU.64 UR6, c[0x4][0xb0] ;  /* 0x01001600ff0677ac */ /* 0x000ea20008000a00 */
[----:B------:R-:W-:Y:S02]  /*d1b0*/  HFMA2 R12, -RZ, RZ, 0, 5.9604644775390625e-08 ;  /* 0x00000001ff0c7431 */ /* 0x000fe400000001ff */
[----:B-1----:R-:W-:Y:S01]  /*d1c0*/  IMAD.MOV.U32 R8, RZ, RZ, 0x192 ;  /* 0x00000192ff087424 */ /* 0x002fe200078e00ff */
[----:B------:R-:W1:Y:S01]  /*d1d0*/  LDCU.64 UR4, c[0x4][0xb8] ;  /* 0x01001700ff0477ac */ /* 0x000e620008000a00 */
[----:B------:R-:W3:Y:S01]  /*d1e0*/  LDC.64 R14, c[0x4][R14] ;  /* 0x010000000e0e7b82 */ /* 0x000ee20000000a00 */
[----:B------:R-:W-:Y:S01]  /*d1f0*/  IMAD.MOV.U32 R13, RZ, RZ, RZ ;  /* 0x000000ffff0d7224 */ /* 0x000fe200078e00ff */
[----:B------:R-:W5:Y:S01]  /*d200*/  LDCU.64 UR8, c[0x4][0x40] ;  /* 0x01000800ff0877ac */ /* 0x000f620008000a00 */
[----:B--2---:R-:W-:Y:S01]  /*d210*/  IMAD.U32 R4, RZ, RZ, UR6 ;  /* 0x00000006ff047e24 */ /* 0x004fe2000f8e00ff */
[----:B------:R-:W-:Y:S01]  /*d220*/  MOV R5, UR7 ;  /* 0x0000000700057c02 */ /* 0x000fe20008000f00 */
[----:B-1----:R-:W-:Y:S01]  /*d230*/  IMAD.U32 R6, RZ, RZ, UR4 ;  /* 0x00000004ff067e24 */ /* 0x002fe2000f8e00ff */
[----:B------:R-:W-:Y:S01]  /*d240*/  MOV R7, UR5 ;  /* 0x0000000500077c02 */ /* 0x000fe20008000f00 */
[----:B-----5:R-:W-:Y:S01]  /*d250*/  IMAD.U32 R10, RZ, RZ, UR8 ;  /* 0x00000008ff0a7e24 */ /* 0x020fe2000f8e00ff */
[----:B------:R-:W-:-:S02]  /*d260*/  MOV R11, UR9 ;  /* 0x00000009000b7c02 */ /* 0x000fc40008000f00 */
[----:B------:R-:W-:-:S07]  /*d270*/  LEPC R20, `(.L_x_227) ;  /* 0x000000001014794e */ /* 0x000fce0000000000 */
[----:B---34-:R-:W-:Y:S05]  /*d280*/  CALL.ABS.NOINC R14 ;  /* 0x000000000e007343 */ /* 0x018fea0003c00000 */
.L_x_227:
[----:B------:R-:W-:Y:S01]  /*d290*/  LOP3.LUT R0, R28, 0x110, RZ, 0xfc, !PT ;  /* 0x000001101c007812 */ /* 0x000fe200078efcff */
[----:B------:R-:W-:Y:S05]  /*d2a0*/  WARPSYNC.ALL ;  /* 0x0000000000007948 */ /* 0x000fea0003800000 */
[----:B------:R-:W-:Y:S02]  /*d2b0*/  R2UR UR4, R0 ;  /* 0x00000000000472ca */ /* 0x000fe400000e0000 */
[----:B------:R-:W2:Y:S11]  /*d2c0*/  S2R R0, SR_SWINHI ;  /* 0x0000000000007919 */ /* 0x000eb60000002f00 */
[----:B-1----:R-:W1:Y:S01]  /*d2d0*/  LDTM.x16 R4, tmem[UR4] ;  /* 0x00000004000479ee */ /* 0x002e620008240000 */
[----:B------:R-:W-:-:S02]  /*d2e0*/  MOV R36, R59 ;  /* 0x0000003b00247202 */ /* 0x000fc40000000f00 */
[----:B--2---:R-:W-:Y:S01]  /*d2f0*/  MOV R37, R0 ;  /* 0x0000000000257202 */ /* 0x004fe20000000f00 */
[----:B-1----:R-:W-:Y:S02]  /*d300*/  FMUL2 R6, R33.F32, R6.F32x2.HI_LO ;  /* 0x000000062106724a */ /* 0x002fe40000040000 */
[----:B------:R-:W-:-:S04]  /*d310*/  IMAD.WIDE.U32 R36, R27, 0x2, R36 ;  /* 0x000000021b247825 */ /* 0x000fc800078e0024 */
[C---:B------:R-:W-:Y:S02]  /*d320*/  FMUL2 R20, R33.reuse.F32, R8.F32x2.HI_LO ;  /* 0x000000082114724a */ /* 0x040fe40000040000 */
[----:B------:R-:W-:Y:S01]  /*d330*/  FMUL2 R4, R33.F32, R4.F32x2.HI_LO ;  /* 0x000000042104724a */ /* 0x000fe20000040000 */
[----:B------:R-:W-:Y:S01]  /*d340*/  F2FP.F16.F32.PACK_AB R9, R7, R6 ;  /* 0x000000060709723e */ /* 0x000fe200000000ff */
[C---:B------:R-:W-:Y:S01]  /*d350*/  FMUL2 R34, R33.reuse.F32, R10.F32x2.HI_LO ;  /* 0x0000000a2122724a */ /* 0x040fe20000040000 */
[C---:B------:R-:W-:Y:S01]  /*d360*/  IADD3 R0, P1, PT, R36.reuse, 0x1c030, RZ ;  /* 0x0001c03024007810 */ /* 0x040fe20007f3e0ff */
[C---:B------:R-:W-:Y:S01]  /*d370*/  FMUL2 R12, R33.reuse.F32, R12.F32x2.HI_LO ;  /* 0x0000000c210c724a */ /* 0x040fe20000040000 */
[----:B------:R-:W-:Y:S01]  /*d380*/  IADD3 R3, P0, PT, R36, 0x1c020, RZ ;  /* 0x0001c02024037810 */ /* 0x000fe20007f1e0ff */
[----:B------:R-:W-:Y:S01]  /*d390*/  FMUL2 R14, R33.F32, R14.F32x2.HI_LO ;  /* 0x0000000e210e724a */ /* 0x000fe20000040000 */
[----:B------:R-:W-:Y:S01]  /*d3a0*/  F2FP.F16.F32.PACK_AB R8, R5, R4 ;  /* 0x000000040508723e */ /* 0x000fe200000000ff */
[----:B------:R-:W-:-:S02]  /*d3b0*/  IMAD.X R39, RZ, RZ, R37, P1 ;  /* 0x000000ffff277224 */ /* 0x000fc400008e0625 */
[C---:B------:R-:W-:Y:S02]  /*d3c0*/  FMUL2 R16, R33.reuse.F32, R16.F32x2.HI_LO ;  /* 0x000000102110724a */ /* 0x040fe40000040000 */
[----:B------:R-:W-:Y:S02]  /*d3d0*/  IMAD.X R37, RZ, RZ, R37, P0 ;  /* 0x000000ffff257224 */ /* 0x000fe400000e0625 */
[----:B------:R-:W-:Y:S01]  /*d3e0*/  FMUL2 R18, R33.F32, R18.F32x2.HI_LO ;  /* 0x000000122112724a */ /* 0x000fe20000040000 */
[----:B------:R-:W-:Y:S02]  /*d3f0*/  F2FP.F16.F32.PACK_AB R10, R21, R20 ;  /* 0x00000014150a723e */ /* 0x000fe400000000ff */
[----:B------:R-:W-:Y:S02]  /*d400*/  SHF.R.U64 R7, R0, 0x3, R39 ;  /* 0x0000000300077819 */ /* 0x000fe40000001227 */
[----:B------:R-:W-:Y:S02]  /*d410*/  SHF.R.U64 R6, R3, 0x3, R37 ;  /* 0x0000000303067819 */ /* 0x000fe40000001225 */
[----:B------:R-:W-:-:S02]  /*d420*/  F2FP.F16.F32.PACK_AB R11, R35, R34 ;  /* 0x00000022230b723e */ /* 0x000fc400000000ff */
[----:B------:R-:W-:Y:S02]  /*d430*/  LOP3.LUT R36, R3, 0x70, R6, 0x78, !PT ;  /* 0x0000007003247812 */ /* 0x000fe400078e7806 */
[----:B------:R-:W-:Y:S02]  /*d440*/  LOP3.LUT R38, R0, 0x70, R7, 0x78, !PT ;  /* 0x0000007000267812 */ /* 0x000fe400078e7807 */
[----:B------:R-:W-:Y:S01]  /*d450*/  F2FP.F16.F32.PACK_AB R4, R13, R12 ;  /* 0x0000000c0d04723e */ /* 0x000fe200000000ff */
[----:B------:R1:W-:Y:S01]  /*d460*/  ST.E.128 desc[UR44][R36.64], R8 ;  /* 0x0000000824007985 */ /* 0x0003e2000c101d2c */
[----:B------:R-:W-:Y:S02]  /*d470*/  F2FP.F16.F32.PACK_AB R5, R15, R14 ;  /* 0x0000000e0f05723e */ /* 0x000fe400000000ff */
[----:B------:R-:W-:Y:S02]  /*d480*/  F2FP.F16.F32.PACK_AB R6, R17, R16 ;  /* 0x000000101106723e */ /* 0x000fe400000000ff */
        /* <DEDUP_REMOVED lines=20> */
.L_x_228:
        /* <DEDUP_REMOVED lines=52> */
.L_x_229:
        /* <DEDUP_REMOVED lines=52> */
.L_x_230:
        /* <DEDUP_REMOVED lines=52> */
.L_x_231:
        /* <DEDUP_REMOVED lines=52> */
.L_x_232:
        /* <DEDUP_REMOVED lines=52> */
.L_x_233:
[----:B------:R-:W-:Y:S01]  /*e610*/  LOP3.LUT R0, R28, 0x170, RZ, 0xfc, !PT ;  /* 0x000001701c007812 */ /* 0x000fe200078efcff */
[----:B------:R-:W-:Y:S05]  /*e620*/  WARPSYNC.ALL ;  /* 0x0000000000007948 */ /* 0x000fea0003800000 */
[----:B------:R-:W-:Y:S02]  /*e630*/  R2UR UR4, R0 ;  /* 0x00000000000472ca */ /* 0x000fe400000e0000 */
[----:B------:R-:W2:Y:S11]  /*e640*/  S2R R0, SR_SWINHI ;  /* 0x0000000000007919 */ /* 0x000eb60000002f00 */
[----:B-1----:R-:W1:Y:S01]  /*e650*/  LDTM.x16 R4, tmem[UR4] ;  /* 0x00000004000479ee */ /* 0x002e620008240000 */
[----:B------:R-:W3:Y:S02]  /*e660*/  LDCU.64 UR4, c[0x0][0x880] ;  /* 0x00011000ff0477ac */ /* 0x000ee40008000a00 */
[----:B---3--:R-:W-:Y:S01]  /*e670*/  UISETP.NE.U32.AND UP0, UPT, UR4, URZ, UPT ;  /* 0x000000ff0400728c */ /* 0x008fe2000bf05070 */
[----:B------:R-:W-:-:S02]  /*e680*/  MOV R36, R59 ;  /* 0x0000003b00247202 */ /* 0x000fc40000000f00 */
[----:B--2---:R-:W-:Y:S01]  /*e690*/  MOV R37, R0 ;  /* 0x0000000000257202 */ /* 0x004fe20000000f00 */
[----:B------:R-:W-:Y:S01]  /*e6a0*/  UISETP.NE.AND.EX UP0, UPT, UR5, URZ, UPT, UP0 ;  /* 0x000000ff0500728c */ /* 0x000fe2000bf05300 */
        /* <DEDUP_REMOVED lines=25> */
[----:B------:R-:W-:-:S05]  /*e840*/  F2FP.F16.F32.PACK_AB R7, R19, R18 ;  /* 0x000000121307723e */ /* 0x000fca00000000ff */
[----:B------:R1:W-:Y:S01]  /*e850*/  ST.E.128 desc[UR44][R38.64], R4 ;  /* 0x0000000426007985 */ /* 0x0003e2000c101d2c */
[----:B------:R-:W-:Y:S01]  /*e860*/  @!PT LDS RZ, [RZ] ;  /* 0x00000000fffff984 */ /* 0x000fe20000000800 */
[----:B------:R-:W-:Y:S01]  /*e870*/  @!PT LDS RZ, [RZ] ;  /* 0x00000000fffff984 */ /* 0x000fe20000000800 */
[----:B------:R-:W-:Y:S01]  /*e880*/  @!PT LDS RZ, [RZ] ;  /* 0x00000000fffff984 */ /* 0x000fe20000000800 */
[----:B------:R-:W-:Y:S01]  /*e890*/  @!PT LDS RZ, [RZ] ;  /* 0x00000000fffff984 */ /* 0x000fe20000000800 */
[----:B------:R2:W-:Y:S06]  /*e8a0*/  MEMBAR.ALL.CTA ;  /* 0x0000000000007992 */ /* 0x0005ec0000008000 */
[----:B--2---:R-:W2:Y:S01]  /*e8b0*/  FENCE.VIEW.ASYNC.S ;  /* 0x00000000000073c6 */ /* 0x004ea20000000000 */
[----:B------:R-:W-:Y:S05]  /*e8c0*/  BRA.U !UP0, `(.L_x_234) ;  /* 0x0000000508387547 */ /* 0x000fea000b800000 */
[----:B------:R-:W-:Y:S01]  /*e8d0*/  FSETP.GEU.AND P0, PT, R24, 1.175494350822287508e-38, PT ;  /* 0x008000001800780b */ /* 0x000fe20003f0e000 */
[----:B-1----:R-:W1:Y:S01]  /*e8e0*/  LDC R4, c[0x0][0x904] ;  /* 0x00024100ff047b82 */ /* 0x002e620000000800 */
[----:B------:R-:W-:Y:S01]  /*e8f0*/  MOV R3, 0x3e055027 ;  /* 0x3e05502700037802 */ /* 0x000fe20000000f00 */
[----:B------:R-:W3:Y:S01]  /*e900*/  LDCU.64 UR4, c[0x0][0x908] ;  /* 0x00012100ff0477ac */ /* 0x000ee20008000a00 */
[----:B------:R-:W-:Y:S01]  /*e910*/  FSEL R8, RZ, -23, P0 ;  /* 0xc1b80000ff087808 */ /* 0x000fe20000000000 */
[----:B------:R-:W-:Y:S01]  /*e920*/  BSSY.RECONVERGENT B0, `(.L_x_234) ;  /* 0x0000048000007945 */ /* 0x000fe20003800200 */
[----:B------:R-:W-:-:S07]  /*e930*/  LOP3.LUT R7, R26, 0x7f, RZ, 0xc0, !PT ;  /* 0x0000007f1a077812 */ /* 0x000fce00078ec0ff */
[----:B------:R-:W-:-:S05]  /*e940*/  @!P0 FMUL R24, R24, 8388608 ;  /* 0x4b00000018188820 */ /* 0x000fca0000400000 */
[C---:B------:R-:W-:Y:S02]  /*e950*/  IADD3 R5, PT, PT, R24.reuse, -0x3f2aaaab, RZ ;  /* 0xc0d5555518057810 */ /* 0x040fe40007ffe0ff */
[----:B------:R-:W-:Y:S01]  /*e960*/  ISETP.GT.U32.AND P1, PT, R24, 0x7f7fffff, PT ;  /* 0x7f7fffff1800780c */ /* 0x000fe20003f24070 */
[----:B---3--:R-:W-:Y:S01]  /*e970*/  IMAD.HI.U32 R0, R57, UR4, RZ ;  /* 0x0000000439007c27 */ /* 0x008fe2000f8e00ff */
[----:B------:R-:W-:Y:S01]  /*e980*/  LOP3.LUT R5, R5, 0xff800000, RZ, 0xc0, !PT ;  /* 0xff80000005057812 */ /* 0x000fe200078ec0ff */
[----:B------:R-:W3:Y:S01]  /*e990*/  LDCU UR4, c[0x0][0x380] ;  /* 0x00007000ff0477ac */ /* 0x000ee20008000800 */
[----:B-1----:R-:W-:Y:S02]  /*e9a0*/  ISETP.NE.AND P0, PT, R4, 0x1, PT ;  /* 0x000000010400780c */ /* 0x002fe40003f05270 */
[-C--:B------:R-:W-:Y:S02]  /*e9b0*/  IADD3 R6, PT, PT, R24, -R5.reuse, RZ ;  /* 0x8000000518067210 */ /* 0x080fe40007ffe0ff */
[----:B------:R-:W-:Y:S01]  /*e9c0*/  SHF.R.U32.HI R0, RZ, UR5, R0 ;  /* 0x00000005ff007c19 */ /* 0x000fe20008011600 */
[----:B------:R-:W1:Y:S01]  /*e9d0*/  LDCU UR5, c[0x0][0x700] ;  /* 0x0000e000ff0577ac */ /* 0x000e620008000800 */
[----:B------:R-:W-:Y:S01]  /*e9e0*/  I2FP.F32.S32 R5, R5 ;  /* 0x0000000500057245 */ /* 0x000fe20000201400 */
[----:B------:R-:W-:Y:S01]  /*e9f0*/  FADD R6, R6, -1 ;  /* 0xbf80000006067421 */ /* 0x000fe20000000000 */
[----:B------:R-:W-:-:S03]  /*ea00*/  SEL R0, R57, R0, !P0 ;  /* 0x0000000039007207 */ /* 0x000fc60004000000 */
[----:B------:R-:W-:Y:S01]  /*ea10*/  FFMA R3, R6, -R3, 0.14084610342979431152 ;  /* 0x3e1039f606037423 */ /* 0x000fe20000000803 */
[----:B------:R-:W-:Y:S01]  /*ea20*/  IADD3 R0, PT, PT, -R0, RZ, RZ ;  /* 0x000000ff00007210 */ /* 0x000fe20007ffe1ff */
[----:B------:R-:W-:Y:S02]  /*ea30*/  FFMA R5, R5, 1.1920928955078125e-07, R8 ;  /* 0x3400000005057823 */ /* 0x000fe40000000008 */
[----:B------:R-:W-:Y:S02]  /*ea40*/  FFMA R3, R6, R3, -0.12148627638816833496 ;  /* 0xbdf8cdcc06037423 */ /* 0x000fe40000000003 */
[----:B------:R-:W-:Y:S02]  /*ea50*/  IMAD R0, R4, R0, R57 ;  /* 0x0000000004007224 */ /* 0x000fe400078e0239 */
[----:B------:R-:W-:-:S04]  /*ea60*/  FFMA R3, R6, R3, 0.13980610668659210205 ;  /* 0x3e0f295506037423 */ /* 0x000fc80000000003 */
[----:B------:R-:W-:-:S04]  /*ea70*/  FFMA R3, R6, R3, -0.16684235632419586182 ;  /* 0xbe2ad8b906037423 */ /* 0x000fc80000000003 */
[----:B------:R-:W-:-:S04]  /*ea80*/  FFMA R3, R6, R3, 0.20012299716472625732 ;  /* 0x3e4ced0b06037423 */ /* 0x000fc80000000003 */
[----:B------:R-:W-:-:S04]  /*ea90*/  FFMA R3, R6, R3, -0.24999669194221496582 ;  /* 0xbe7fff2206037423 */ /* 0x000fc80000000003 */
[----:B------:R-:W-:-:S04]  /*eaa0*/  FFMA R3, R6, R3, 0.33333182334899902344 ;  /* 0x3eaaaa7806037423 */ /* 0x000fc80000000003 */
[----:B------:R-:W-:-:S04]  /*eab0*/  FFMA R3, R6, R3, -0.5 ;  /* 0xbf00000006037423 */ /* 0x000fc80000000003 */
[----:B------:R-:W-:-:S04]  /*eac0*/  FMUL R3, R6, R3 ;  /* 0x0000000306037220 */ /* 0x000fc80000400000 */
[----:B------:R-:W-:Y:S01]  /*ead0*/  FFMA R6, R6, R3, R6 ;  /* 0x0000000306067223 */ /* 0x000fe20000000006 */
[----:B------:R-:W-:-:S03]  /*eae0*/  MOV R3, 0x7f800000 ;  /* 0x7f80000000037802 */ /* 0x000fc60000000f00 */
[----:B------:R-:W-:Y:S02]  /*eaf0*/  FFMA R5, R5, 0.69314718246459960938, R6 ;  /* 0x3f31721805057823 */ /* 0x000fe40000000006 */
[----:B------:R-:W-:Y:S01]  /*eb00*/  @P1 FFMA R5, R24, R3, +INF ;  /* 0x7f80000018051423 */ /* 0x000fe20000000003 */
[----:B------:R-:W-:Y:S02]  /*eb10*/  LEA R3, R0, R7, 0x8 ;  /* 0x0000000700037211 */ /* 0x000fe400078e40ff */
[----:B------:R-:W-:Y:S02]  /*eb20*/  FSETP.NEU.AND P1, PT, R24, RZ, PT ;  /* 0x000000ff1800720b */ /* 0x000fe40003f2d000 */
[----:B---3--:R-:W-:Y:S02]  /*eb30*/  ISETP.GE.AND P0, PT, R3, UR4, PT ;  /* 0x0000000403007c0c */ /* 0x008fe4000bf06270 */
[----:B------:R-:W-:-:S05]  /*eb40*/  FSEL R0, R5, -INF , P1 ;  /* 0xff80000005007808 */ /* 0x000fca0000800000 */
[----:B-1----:R-:W-:-:S06]  /*eb50*/  FFMA R25, R25, UR5, R0 ;  /* 0x0000000519197c23 */ /* 0x002fcc0008000000 */
[----:B------:R-:W-:Y:S05]  /*eb60*/  @P0 BRA `(.L_x_235) ;  /* 0x00000000008c0947 */ /* 0x000fea0003800000 */
[----:B------:R-:W1:Y:S01]  /*eb70*/  LDC R7, c[0x0][0x38c] ;  /* 0x0000e300ff077b82 */ /* 0x000e620000000800 */
[----:B------:R-:W3:Y:S01]  /*eb80*/  LDCU UR6, c[0x0][0x890] ;  /* 0x00011200ff0677ac */ /* 0x000ee20008000800 */
[----:B------:R-:W5:Y:S01]  /*eb90*/  LDCU.64 UR4, c[0x0][0x888] ;  /* 0x00011100ff0477ac */ /* 0x000f620008000a00 */
[----:B---3--:R-:W-:Y:S01]  /*eba0*/  IMAD R3, R22, UR6, R3 ;  /* 0x0000000616037c24 */ /* 0x008fe2000f8e0203 */
[----:B-1----:R-:W-:-:S04]  /*ebb0*/  IABS R5, R7 ;  /* 0x0000000700057213 */ /* 0x002fc80000000000 */
[----:B------:R-:W1:Y:S08]  /*ebc0*/  I2F.RP R10, R5 ;  /* 0x00000005000a7306 */ /* 0x000e700000209400 */
[----:B-1----:R-:W1:Y:S02]  /*ebd0*/  MUFU.RCP R8, R10 ;  /* 0x0000000a00087308 */ /* 0x002e640000001000 */
[----:B-1----:R-:W-:-:S06]  /*ebe0*/  IADD3 R8, PT, PT, R8, 0xffffffe, RZ ;  /* 0x0ffffffe08087810 */ /* 0x002fcc0007ffe0ff */
[----:B------:R1:W3:Y:S02]  /*ebf0*/  F2I.FTZ.U32.TRUNC.NTZ R9, R8 ;  /* 0x0000000800097305 */ /* 0x0002e4000021f000 */
[----:B-1----:R-:W-:Y:S02]  /*ec00*/  HFMA2 R8, -RZ, RZ, 0, 0 ;  /* 0x00000000ff087431 */ /* 0x002fe400000001ff */
[----:B---3--:R-:W-:-:S04]  /*ec10*/  IMAD.MOV R0, RZ, RZ, -R9 ;  /* 0x000000ffff007224 */ /* 0x008fc800078e0a09 */
[----:B------:R-:W-:Y:S01]  /*ec20*/  IMAD R4, R0, R5, RZ ;  /* 0x0000000500047224 */ /* 0x000fe200078e02ff */
[----:B------:R-:W-:-:S03]  /*ec30*/  IABS R0, R2 ;  /* 0x0000000200007213 */ /* 0x000fc60000000000 */
[----:B------:R-:W-:-:S04]  /*ec40*/  IMAD.HI.U32 R9, R9, R4, R8 ;  /* 0x0000000409097227 */ /* 0x000fc800078e0008 */
[----:B------:R-:W-:-:S04]  /*ec50*/  IMAD.MOV.U32 R6, RZ, RZ, R0 ;  /* 0x000000ffff067224 */ /* 0x000fc800078e0000 */
[----:B------:R-:W-:Y:S02]  /*ec60*/  IMAD.HI.U32 R4, R9, R6, RZ ;  /* 0x0000000609047227 */ /* 0x000fe400078e00ff */
[----:B------:R-:W1:Y:S03]  /*ec70*/  LDC.64 R8, c[0x0][0x880] ;  /* 0x00022000ff087b82 */ /* 0x000e660000000a00 */
[----:B------:R-:W-:-:S05]  /*ec80*/  IADD3 R0, PT, PT, -R4, RZ, RZ ;  /* 0x000000ff04007210 */ /* 0x000fca0007ffe1ff */
[----:B------:R-:W-:-:S05]  /*ec90*/  IMAD R0, R5, R0, R6 ;  /* 0x0000000005007224 */ /* 0x000fca00078e0206 */
[----:B------:R-:W-:-:S13]  /*eca0*/  ISETP.GT.U32.AND P0, PT, R5, R0, PT ;  /* 0x000000000500720c */ /* 0x000fda0003f04070 */
[----:B------:R-:W-:Y:S01]  /*ecb0*/  @!P0 IMAD.IADD R0, R0, 0x1, -R5 ;  /* 0x0000000100008824 */ /* 0x000fe200078e0a05 */
[----:B------:R-:W-:Y:S02]  /*ecc0*/  @!P0 IADD3 R4, PT, PT, R4, 0x1, RZ ;  /* 0x0000000104048810 */ /* 0x000fe40007ffe0ff */
[----:B------:R-:W-:Y:S02]  /*ecd0*/  ISETP.NE.AND P0, PT, R7, RZ, PT ;  /* 0x000000ff0700720c */ /* 0x000fe40003f05270 */
[----:B------:R-:W-:Y:S02]  /*ece0*/  ISETP.GE.U32.AND P2, PT, R0, R5, PT ;  /* 0x000000050000720c */ /* 0x000fe40003f46070 */
[----:B------:R-:W-:-:S04]  /*ecf0*/  LOP3.LUT R0, R2, R7, RZ, 0x3c, !PT ;  /* 0x0000000702007212 */ /* 0x000fc800078e3cff */
[----:B------:R-:W-:-:S07]  /*ed00*/  ISETP.GE.AND P1, PT, R0, RZ, PT ;  /* 0x000000ff0000720c */ /* 0x000fce0003f26270 */
[----:B------:R-:W-:-:S06]  /*ed10*/  @P2 VIADD R4, R4, 0x1 ;  /* 0x0000000104042836 */ /* 0x000fcc0000000000 */
[----:B------:R-:W-:Y:S02]  /*ed20*/  @!P1 IADD3 R4, PT, PT, -R4, RZ, RZ ;  /* 0x000000ff04049210 */ /* 0x000fe40007ffe1ff */
[----:B------:R-:W-:-:S04]  /*ed30*/  @!P0 LOP3.LUT R4, RZ, R7, RZ, 0x33, !PT ;  /* 0x00000007ff048212 */ /* 0x000fc800078e33ff */
[C---:B------:R-:W-:Y:S01]  /*ed40*/  IADD3 R0, PT, PT, -R4.reuse, RZ, RZ ;  /* 0x000000ff04007210 */ /* 0x040fe20007ffe1ff */
[----:B-----5:R-:W-:-:S04]  /*ed50*/  IMAD R3, R4, UR5, R3 ;  /* 0x0000000504037c24 */ /* 0x020fc8000f8e0203 */
[----:B------:R-:W-:-:S04]  /*ed60*/  IMAD R0, R7, R0, R2 ;  /* 0x0000000007007224 */ /* 0x000fc800078e0202 */
[----:B------:R-:W-:-:S04]  /*ed70*/  IMAD R3, R0, UR4, R3 ;  /* 0x0000000400037c24 */ /* 0x000fc8000f8e0203 */
[----:B-1----:R-:W-:-:S05]  /*ed80*/  IMAD.WIDE R8, R3, 0x4, R8 ;  /* 0x0000000403087825 */ /* 0x002fca00078e0208 */
[----:B------:R1:W-:Y:S02]  /*ed90*/  STG.E desc[UR44][R8.64], R25 ;  /* 0x0000001908007986 */ /* 0x0003e4000c10192c */
.L_x_235:
[----:B------:R-:W-:Y:S05]  /*eda0*/  BSYNC.RECONVERGENT B0 ;  /* 0x0000000000007941 */ /* 0x000fea0003800200 */
.L_x_234:
[----:B------:R-:W-:Y:S01]  /*edb0*/  UISETP.NE.AND UP0, UPT, UR41, URZ, UPT ;  /* 0x000000ff2900728c */ /* 0x000fe2000bf05270 */
[----:B------:R-:W-:-:S08]  /*edc0*/  NOP ;  /* 0x0000000000007918 */ /* 0x000fd00000000000 */
[----:B------:R-:W-:Y:S05]  /*edd0*/  BRA.U UP0, `(.L_x_236) ;  /* 0x0000000100087547 */ /* 0x000fea000b800000 */
[----:B------:R-:W-:Y:S05]  /*ede0*/  BPT.TRAP 0x1 ;  /* 0x000000040000795c */ /* 0x000fea0000300000 */
[----:B------:R-:W-:Y:S05]  /*edf0*/  BPT.TRAP 0x1 ;  /* 0x000000040000795c */ /* 0x000fea0000300000 */
.L_x_236:
[----:B------:R-:W-:Y:S01]  /*ee00*/  IADD3 R3, PT, PT, R59, 0x2c0a0, RZ ;  /* 0x0002c0a03b037810 */ /* 0x000fe20007ffe0ff */
[----:B------:R-:W-:-:S03]  /*ee10*/  UISETP.NE.AND UP0, UPT, UR41, URZ, UPT ;  /* 0x000000ff2900728c */ /* 0x000fc6000bf05270 */
[----:B------:R-:W-:-:S04]  /*ee20*/  PRMT R0, R60, 0x654, R3 ;  /* 0x000006543c007816 */ /* 0x000fc80000000003 */
[----:B--2---:R2:W-:Y:S02]  /*ee30*/  SYNCS.ARRIVE.TRANS64.RED.A1T0 RZ, [R0+URZ], RZ ;  /* 0x000000ff00ff79a7 */ /* 0x0045e400081004ff */
[----:B------:R-:W-:Y:S05]  /*ee40*/  BRA.U UP0, `(.L_x_237) ;  /* 0x0000000100047547 */ /* 0x000fea000b800000 */
[----:B------:R-:W-:Y:S05]  /*ee50*/  BPT.TRAP 0x1 ;  /* 0x000000040000795c */ /* 0x000fea0000300000 */
.L_x_237:
[----:B------:R3:W-:Y:S01]  /*ee60*/  SYNCS.ARRIVE.TRANS64.A1T0 RZ, [R59+URZ+0x2c0b0], RZ ;  /* 0x02c0b0ff3bff79a7 */ /* 0x0007e200081000ff */
[----:B------:R-:W-:-:S09]  /*ee70*/  UISETP.NE.AND UP0, UPT, UR39, URZ, UPT ;  /* 0x000000ff2700728c */ /* 0x000fd2000bf05270 */
[----:B------:R-:W-:Y:S05]  /*ee80*/  BRA.U !UP0, `(.L_x_238) ;  /* 0x0000000108047547 */ /* 0x000fea000b800000 */
[----:B------:R-:W-:Y:S05]  /*ee90*/  BPT.TRAP 0x1 ;  /* 0x000000040000795c */ /* 0x000fea0000300000 */
.L_x_238:
[----:B------:R-:W-:Y:S01]  /*eea0*/  ULOP3.LUT UR4, UR38, 0x1, URZ, 0x3c, !UPT ;  /* 0x0000000126047892 */ /* 0x000fe2000f8e3cff */
[----:B--2---:R-:W-:-:S05]  /*eeb0*/  LOP3.LUT R0, R28, 0x80, RZ, 0xfc, !PT ;  /* 0x000000801c007812 */ /* 0x004fca00078efcff */
[----:B-1----:R-:W-:-:S05]  /*eec0*/  IMAD.U32 R4, RZ, RZ, UR4 ;  /* 0x00000004ff047e24 */ /* 0x002fca000f8e00ff */
[----:B------:R-:W-:-:S04]  /*eed0*/  SHF.L.U32 R4, R4, 0x1f, RZ ;  /* 0x0000001f04047819 */ /* 0x000fc800000006ff */
[----:B------:R-:W1:Y:S02]  /*eee0*/  SYNCS.PHASECHK.TRANS64.TRYWAIT P0, [R59+URZ+0x2c080], R4 ;  /* 0x02c080043b0075a7 */ /* 0x000e6400080011ff */
[----:B-1----:R-:W-:Y:S05]  /*eef0*/  @!P0 BRA `(.L_x_239) ;  /* 0x000000e000608947 */ /* 0x002fea0003800000 */
.L_x_459:
[----:B------:R-:W-:Y:S01]  /*ef00*/  R2UR UR4, R0 ;  /* 0x00000000000472ca */ /* 0x000fe200000e0000 */
[----:B------:R-:W-:-:S12]  /*ef10*/  UISETP.NE.AND UP0, UPT, UR39, URZ, UPT ;  /* 0x000000ff2700728c */ /* 0x000fd8000bf05270 */
[----:B------:R-:W2:Y:S02]  /*ef20*/  LDTM.x2 R24, tmem[UR4] ;  /* 0x00000004001879ee */ /* 0x000ea400080c0000 */
[----:B--2---:R-:W-:Y:S05]  /*ef30*/  BRA.U !UP0, `(.L_x_240) ;  /* 0x0000000108047547 */ /* 0x004fea000b800000 */
[----:B------:R-:W-:Y:S05]  /*ef40*/  BPT.TRAP 0x1 ;  /* 0x000000040000795c */ /* 0x000fea0000300000 */
.L_x_240:
[----:B------:R-:W-:Y:S01]  /*ef50*/  PRMT R31, R60, 0x654, R31 ;  /* 0x000006543c1f7816 */ /* 0x000fe2000000001f */
[----:B------:R-:W-:-:S03]  /*ef60*/  UISETP.NE.AND UP0, UPT, UR41, URZ, UPT ;  /* 0x000000ff2900728c */ /* 0x000fc6000bf05270 */
[----:B------:R2:W-:Y:S06]  /*ef70*/  SYNCS.ARRIVE.TRANS64.RED.A1T0 RZ, [R31+URZ], RZ ;  /* 0x000000ff1fff79a7 */ /* 0x0005ec00081004ff */
[----:B------:R-:W-:Y:S05]  /*ef80*/  BRA.U UP0, `(.L_x_241) ;  /* 0x0000000100047547 */ /* 0x000fea000b800000 */
[----:B------:R-:W-:Y:S05]  /*ef90*/  BPT.TRAP 0x1 ;  /* 0x000000040000795c */ /* 0x000fea0000300000 */
.L_x_241:
[----:B------:R-:W-:-:S04]  /*efa0*/  MOV R0, UR42 ;  /* 0x0000002a00007c02 */ /* 0x000fc80008000f00 */
[----:B------:R-:W-:-:S04]  /*efb0*/  SHF.L.U32 R0, R0, 0x1f, RZ ;  /* 0x0000001f00007819 */ /* 0x000fc800000006ff */
[----:B------:R-:W5:Y:S02]  /*efc0*/  SYNCS.PHASECHK.TRANS64.TRYWAIT P0, [R59+URZ+0x2c098], R0 ;  /* 0x02c098003b0075a7 */ /* 0x000f6400080011ff */
[----:B-----5:R-:W-:Y:S05]  /*efd0*/  @!P0 BRA `(.L_x_242) ;  /* 0x000000e0003c8947 */ /* 0x020fea0003800000 */
.L_x_460:
[----:B------:R-:W-:-:S09]  /*efe0*/  UISETP.NE.AND UP0, UPT, UR41, URZ, UPT ;  /* 0x000000ff2900728c */ /* 0x000fd2000bf05270 */
[----:B------:R-:W-:Y:S05]  /*eff0*/  BRA.U UP0, `(.L_x_243) ;  /* 0x0000000100047547 */ /* 0x000fea000b800000 */
[----:B------:R-:W-:Y:S05]  /*f000*/  BPT.TRAP 0x1 ;  /* 0x000000040000795c */ /* 0x000fea0000300000 */
.L_x_243:
[----:B------:R-:W-:Y:S01]  /*f010*/  SHF.L.U32 R0, R56, 0x1f, RZ ;  /* 0x0000001f38007819 */ /* 0x000fe200000006ff */
[----:B------:R1:W1:Y:S01]  /*f020*/  MUFU.RCP R3, R24 ;  /* 0x0000001800037308 */ /* 0x0002620000001000 */
[----:B------:R-:W-:Y:S02]  /*f030*/  BSSY B0, `(.L_x_244) ;  /* 0x0000003000007945 */ /* 0x000fe40003800000 */
[----:B------:R-:W5:Y:S02]  /*f040*/  SYNCS.PHASECHK.TRANS64.TRYWAIT P0, [R59+URZ+0x2c0c8], R0 ;  /* 0x02c0c8003b0075a7 */ /* 0x000f6400080011ff */
[----:B-1---5:R-:W-:Y:S05]  /*f050*/  @!P0 BRA `(.L_x_245) ;  /* 0x000000e000308947 */ /* 0x022fea0003800000 */
.L_x_461:
[----:B------:R-:W-:Y:S05]  /*f060*/  BSYNC B0 ;  /* 0x0000000000007941 */ /* 0x000fea0003800000 */
.L_x_244:
[----:B------:R-:W1:Y:S01]  /*f070*/  LDCU UR4, c[0x0][0x708] ;  /* 0x0000e100ff0477ac */ /* 0x000e620008000800 */
[----:B------:R-:W-:-:S04]  /*f080*/  FFMA R0, -R24, R3, 1 ;  /* 0x3f80000018007423 */ /* 0x000fc80000000103 */
[----:B------:R-:W-:Y:S01]  /*f090*/  FFMA R0, R3, R0, R3 ;  /* 0x0000000003007223 */ /* 0x000fe20000000003 */
[----:B-1----:R-:W-:-:S03]  /*f0a0*/  MOV R3, UR4 ;  /* 0x0000000400037c02 */ /* 0x002fc60008000f00 */
[----:B--2---:R-:W-:Y:S01]  /*f0b0*/  FFMA R31, R0, UR4, RZ ;  /* 0x00000004001f7c23 */ /* 0x004fe200080000ff */
[----:B------:R-:W1:Y:S03]  /*f0c0*/  FCHK P0, R3, R24 ;  /* 0x0000001803007302 */ /* 0x000e660000000000 */
[----:B------:R-:W-:-:S04]  /*f0d0*/  FFMA R4, -R24, R31, UR4 ;  /* 0x0000000418047e23 */ /* 0x000fc8000800011f */
[----:B------:R-:W-:Y:S01]  /*f0e0*/  FFMA R31, R0, R4, R31 ;  /* 0x00000004001f7223 */ /* 0x000fe2000000001f */
[----:B-1----:R-:W-:Y:S06]  /*f0f0*/  @!P0 BRA `(.L_x_246) ;  /* 0x00000000000c8947 */ /* 0x002fec0003800000 */
[----:B------:R-:W-:Y:S02]  /*f100*/  MOV R4, 0xf120 ;  /* 0x0000f12000047802 */ /* 0x000fe40000000f00 */
[----:B---34-:R-:W-:Y:S05]  /*f110*/  CALL.REL.NOINC `($__internal_3_$__cuda_sm3x_div_rn_noftz_f32_slowpath) ;  /* 0x000000ec00087944 */ /* 0x018fea0003c00000 */
[----:B------:R-:W-:-:S07]  /*f120*/  MOV R31, R33 ;  /* 0x00000021001f7202 */ /* 0x000fce0000000f00 */
.L_x_246:
[----:B------:R-:W-:Y:S01]  /*f130*/  LOP3.LUT R0, R28, 0x180, RZ, 0xfc, !PT ;  /* 0x000001801c007812 */ /* 0x000fe200078efcff */
[----:B------:R-:W-:Y:S05]  /*f140*/  WARPSYNC.ALL ;  /* 0x0000000000007948 */ /* 0x000fea0003800000 */
[----:B------:R-:W-:Y:S02]  /*f150*/  R2UR UR4, R0 ;  /* 0x00000000000472ca */ /* 0x000fe400000e0000 */
[----:B------:R-:W1:Y:S11]  /*f160*/  S2R R0, SR_SWINHI ;  /* 0x0000000000007919 */ /* 0x000e760000002f00 */
[----:B------:R-:W2:Y:S01]  /*f170*/  LDTM.x16 R4, tmem[UR4] ;  /* 0x00000004000479ee */ /* 0x000ea20008240000 */
[----:B------:R-:W-:-:S02]  /*f180*/  MOV R34, R59 ;  /* 0x0000003b00227202 */ /* 0x000fc40000000f00 */
[----:B-1----:R-:W-:Y:S01]  /*f190*/  MOV R35, R0 ;  /* 0x0000000000237202 */ /* 0x002fe20000000f00 */
[----:B--2---:R-:W-:Y:S02]  /*f1a0*/  FMUL2 R6, R31.F32, R6.F32x2.HI_LO ;  /* 0x000000061f06724a */ /* 0x004fe40000040000 */
        /* <DEDUP_REMOVED lines=44> */
.L_x_247:
        /* <DEDUP_REMOVED lines=52> */
.L_x_248:
        /* <DEDUP_REMOVED lines=52> */
.L_x_249:
        /* <DEDUP_REMOVED lines=52> */
.L_x_250:
        /* <DEDUP_REMOVED lines=52> */
.L_x_251:
        /* <DEDUP_REMOVED lines=52> */
.L_x_252:
        /* <DEDUP_REMOVED lines=52> */
.L_x_253:
[----:B------:R-:W2:Y:S01]  /*107f0*/  LDCU.64 UR4, c[0x0][0x880] ;  /* 0x00011000ff0477ac */ /* 0x000ea20008000a00 */
[----:B------:R-:W5:Y:S01]  /*10800*/  S2R R0, SR_SWINHI ;  /* 0x0000000000007919 */ /* 0x000f620000002f00 */
[----:B------:R-:W-:Y:S02]  /*10810*/  LOP3.LUT R28, R28, 0x1f0, RZ, 0xfc, !PT ;  /* 0x000001f01c1c7812 */ /* 0x000fe400078efcff */
[----:B--2---:R-:W-:-:S04]  /*10820*/  ISETP.NE.U32.AND P0, PT, RZ, UR4, PT ;  /* 0x00000004ff007c0c */ /* 0x004fc8000bf05070 */
[----:B------:R-:W-:Y:S01]  /*10830*/  ISETP.NE.AND.EX P0, PT, RZ, UR5, PT, P0 ;  /* 0x00000005ff007c0c */ /* 0x000fe2000bf05300 */
[----:B------:R-:W-:Y:S05]  /*10840*/  WARPSYNC.ALL ;  /* 0x0000000000007948 */ /* 0x000fea0003800000 */
[----:B------:R-:W-:Y:S02]  /*10850*/  R2UR UR4, R28 ;  /* 0x000000001c0472ca */ /* 0x000fe400000e0000 */
[----:B-1----:R-:W-:Y:S02]  /*10860*/  MOV R34, R59 ;  /* 0x0000003b00227202 */ /* 0x002fe40000000f00 */
[----:B-----5:R-:W-:-:S03]  /*10870*/  MOV R35, R0 ;  /* 0x0000000000237202 */ /* 0x020fc60000000f00 */
[----:B------:R-:W-:-:S06]  /*10880*/  IMAD.WIDE.U32 R34, R27, 0x2, R34 ;  /* 0x000000021b227825 */ /* 0x000fcc00078e0022 */
[----:B------:R-:W1:Y:S01]  /*10890*/  LDTM.x16 R4, tmem[UR4] ;  /* 0x00000004000479ee */ /* 0x000e620008240000 */
[C---:B------:R-:W-:Y:S02]  /*108a0*/  IADD3 R27, P1, PT, R34.reuse, 0x24460, RZ ;  /* 0x00024460221b7810 */ /* 0x040fe40007f3e0ff */
[----:B------:R-:W-:-:S03]  /*108b0*/  IADD3 R3, P2, PT, R34, 0x24470, RZ ;  /* 0x0002447022037810 */ /* 0x000fc60007f5e0ff */
[--C-:B------:R-:W-:Y:S02]  /*108c0*/  IMAD.X R33, RZ, RZ, R35.reuse, P1 ;  /* 0x000000ffff217224 */ /* 0x100fe400008e0623 */
[----:B------:R-:W-:-:S05]  /*108d0*/  IMAD.X R35, RZ, RZ, R35, P2 ;  /* 0x000000ffff237224 */ /* 0x000fca00010e0623 */
[----:B------:R-:W-:-:S04]  /*108e0*/  SHF.R.U64 R0, R3, 0x3, R35 ;  /* 0x0000000303007819 */ /* 0x000fc80000001223 */
[----:B------:R-:W-:Y:S01]  /*108f0*/  LOP3.LUT R34, R3, 0x70, R0, 0x78, !PT ;  /* 0x0000007003227812 */ /* 0x000fe200078e7800 */
[----:B-1----:R-:W-:Y:S01]  /*10900*/  FMUL2 R20, R31.F32, R8.F32x2.HI_LO ;  /* 0x000000081f14724a */ /* 0x002fe20000040000 */
[----:B------:R-:W-:Y:S01]  /*10910*/  SHF.R.U64 R8, R27, 0x3, R33 ;  /* 0x000000031b087819 */ /* 0x000fe20000001221 */
[C---:B------:R-:W-:Y:S02]  /*10920*/  FMUL2 R4, R31.reuse.F32, R4.F32x2.HI_LO ;  /* 0x000000041f04724a */ /* 0x040fe40000040000 */
[----:B------:R-:W-:Y:S01]  /*10930*/  FMUL2 R6, R31.F32, R6.F32x2.HI_LO ;  /* 0x000000061f06724a */ /* 0x000fe20000040000 */
[----:B------:R-:W-:Y:S01]  /*10940*/  LOP3.LUT R32, R27, 0x70, R8, 0x78, !PT ;  /* 0x000000701b207812 */ /* 0x000fe200078e7808 */
[----:B------:R-:W-:Y:S01]  /*10950*/  FMUL2 R28, R31.F32, R10.F32x2.HI_LO ;  /* 0x0000000a1f1c724a */ /* 0x000fe20000040000 */
[----:B------:R-:W-:Y:S01]  /*10960*/  F2FP.F16.F32.PACK_AB R8, R5, R4 ;  /* 0x000000040508723e */ /* 0x000fe200000000ff */
[----:B------:R-:W-:Y:S01]  /*10970*/  FMUL2 R12, R31.F32, R12.F32x2.HI_LO ;  /* 0x0000000c1f0c724a */ /* 0x000fe20000040000 */
[----:B------:R-:W-:Y:S01]  /*10980*/  F2FP.F16.F32.PACK_AB R9, R7, R6 ;  /* 0x000000060709723e */ /* 0x000fe200000000ff */
[----:B------:R-:W-:Y:S01]  /*10990*/  FMUL2 R14, R31.F32, R14.F32x2.HI_LO ;  /* 0x0000000e1f0e724a */ /* 0x000fe20000040000 */
[----:B------:R-:W-:Y:S01]  /*109a0*/  F2FP.F16.F32.PACK_AB R10, R21, R20 ;  /* 0x00000014150a723e */ /* 0x000fe200000000ff */
[----:B------:R-:W-:Y:S01]  /*109b0*/  FMUL2 R16, R31.F32, R16.F32x2.HI_LO ;  /* 0x000000101f10724a */ /* 0x000fe20000040000 */
[----:B------:R-:W-:Y:S01]  /*109c0*/  F2FP.F16.F32.PACK_AB R11, R29, R28 ;  /* 0x0000001c1d0b723e */ /* 0x000fe200000000ff */
[----:B------:R-:W-:Y:S01]  /*109d0*/  FMUL2 R18, R31.F32, R18.F32x2.HI_LO ;  /* 0x000000121f12724a */ /* 0x000fe20000040000 */
[----:B------:R-:W-:-:S02]  /*109e0*/  F2FP.F16.F32.PACK_AB R4, R13, R12 ;  /* 0x0000000c0d04723e */ /* 0x000fc400000000ff */
[----:B------:R-:W-:Y:S01]  /*109f0*/  F2FP.F16.F32.PACK_AB R5, R15, R14 ;  /* 0x0000000e0f05723e */ /* 0x000fe200000000ff */
[----:B------:R1:W-:Y:S01]  /*10a00*/  ST.E.128 desc[UR44][R32.64], R8 ;  /* 0x0000000820007985 */ /* 0x0003e2000c101d2c */
        /* <DEDUP_REMOVED lines=9> */
[----:B------:R-:W-:Y:S05]  /*10aa0*/  @!P0 BRA `(.L_x_254) ;  /* 0x00000004003c8947 */ /* 0x000fea0003800000 */
[C---:B------:R-:W-:Y:S01]  /*10ab0*/  FSETP.GEU.AND P1, PT, R24.reuse, 1.175494350822287508e-38, PT ;  /* 0x008000001800780b */ /* 0x040fe20003f2e000 */
[----:B------:R-:W5:Y:S01]  /*10ac0*/  LDC R3, c[0x0][0x904] ;  /* 0x00024100ff037b82 */ /* 0x000f620000000800 */
[----:B------:R-:W-:Y:S01]  /*10ad0*/  MOV R0, 0x3e055027 ;  /* 0x3e05502700007802 */ /* 0x000fe20000000f00 */
[----:B------:R-:W3:Y:S01]  /*10ae0*/  LDCU.64 UR4, c[0x0][0x908] ;  /* 0x00012100ff0477ac */ /* 0x000ee20008000a00 */
[----:B-1----:R-:W-:Y:S01]  /*10af0*/  FSEL R7, RZ, -23, P1 ;  /* 0xc1b80000ff077808 */ /* 0x002fe20000800000 */
[----:B------:R-:W-:Y:S08]  /*10b00*/  BSSY.RECONVERGENT B0, `(.L_x_254) ;  /* 0x0000049000007945 */ /* 0x000ff00003800200 */
[----:B------:R-:W-:-:S05]  /*10b10*/  @!P1 FMUL R24, R24, 8388608 ;  /* 0x4b00000018189820 */ /* 0x000fca0000400000 */
[C---:B------:R-:W-:Y:S02]  /*10b20*/  IADD3 R9, PT, PT, R24.reuse, -0x3f2aaaab, RZ ;  /* 0xc0d5555518097810 */ /* 0x040fe40007ffe0ff */
[C---:B------:R-:W-:Y:S02]  /*10b30*/  FSETP.NEU.AND P1, PT, R24.reuse, RZ, PT ;  /* 0x000000ff1800720b */ /* 0x040fe40003f2d000 */
[----:B------:R-:W-:Y:S02]  /*10b40*/  LOP3.LUT R9, R9, 0xff800000, RZ, 0xc0, !PT ;  /* 0xff80000009097812 */ /* 0x000fe400078ec0ff */
[----:B-----5:R-:W-:Y:S02]  /*10b50*/  ISETP.NE.AND P0, PT, R3, 0x1, PT ;  /* 0x000000010300780c */ /* 0x020fe40003f05270 */
[-C--:B------:R-:W-:Y:S02]  /*10b60*/  IADD3 R5, PT, PT, R24, -R9.reuse, RZ ;  /* 0x8000000918057210 */ /* 0x080fe40007ffe0ff */
[----:B------:R-:W-:-:S03]  /*10b70*/  I2FP.F32.S32 R6, R9 ;  /* 0x0000000900067245 */ /* 0x000fc60000201400 */
[----:B------:R-:W-:Y:S02]  /*10b80*/  FADD R5, R5, -1 ;  /* 0xbf80000005057421 */ /* 0x000fe40000000000 */
[----:B------:R-:W-:Y:S01]  /*10b90*/  FFMA R6, R6, 1.1920928955078125e-07, R7 ;  /* 0x3400000006067823 */ /* 0x000fe20000000007 */
[----:B------:R-:W-:Y:S01]  /*10ba0*/  LOP3.LUT R7, R26, 0x7f, RZ, 0xc0, !PT ;  /* 0x0000007f1a077812 */ /* 0x000fe200078ec0ff */
[----:B------:R-:W-:-:S04]  /*10bb0*/  FFMA R0, R5, -R0, 0.14084610342979431152 ;  /* 0x3e1039f605007423 */ /* 0x000fc80000000800 */
[----:B------:R-:W-:Y:S01]  /*10bc0*/  FFMA R4, R5, R0, -0.12148627638816833496 ;  /* 0xbdf8cdcc05047423 */ /* 0x000fe20000000000 */
[----:B---3--:R-:W-:Y:S01]  /*10bd0*/  IMAD.HI.U32 R0, R57, UR4, RZ ;  /* 0x0000000439007c27 */ /* 0x008fe2000f8e00ff */
[----:B------:R-:W1:Y:S03]  /*10be0*/  LDCU UR4, c[0x0][0x380] ;  /* 0x00007000ff0477ac */ /* 0x000e660008000800 */
[C---:B------:R-:W-:Y:S01]  /*10bf0*/  FFMA R4, R5.reuse, R4, 0.13980610668659210205 ;  /* 0x3e0f295505047423 */ /* 0x040fe20000000004 */
[----:B------:R-:W-:Y:S01]  /*10c00*/  SHF.R.U32.HI R0, RZ, UR5, R0 ;  /* 0x00000005ff007c19 */ /* 0x000fe20008011600 */
[----:B------:R-:W3:Y:S02]  /*10c10*/  LDCU UR5, c[0x0][0x700] ;  /* 0x0000e000ff0577ac */ /* 0x000ee40008000800 */
[----:B------:R-:W-:Y:S01]  /*10c20*/  FFMA R4, R5, R4, -0.16684235632419586182 ;  /* 0xbe2ad8b905047423 */ /* 0x000fe20000000004 */
[----:B------:R-:W-:-:S03]  /*10c30*/  SEL R0, R57, R0, !P0 ;  /* 0x0000000039007207 */ /* 0x000fc60004000000 */
[C---:B------:R-:W-:Y:S01]  /*10c40*/  FFMA R4, R5.reuse, R4, 0.20012299716472625732 ;  /* 0x3e4ced0b05047423 */ /* 0x040fe20000000004 */
[----:B------:R-:W-:Y:S02]  /*10c50*/  ISETP.GT.U32.AND P0, PT, R24, 0x7f7fffff, PT ;  /* 0x7f7fffff1800780c */ /* 0x000fe40003f04070 */
[----:B------:R-:W-:Y:S01]  /*10c60*/  IADD3 R0, PT, PT, -R0, RZ, RZ ;  /* 0x000000ff00007210 */ /* 0x000fe20007ffe1ff */
[----:B------:R-:W-:-:S04]  /*10c70*/  FFMA R4, R5, R4, -0.24999669194221496582 ;  /* 0xbe7fff2205047423 */ /* 0x000fc80000000004 */
[----:B------:R-:W-:Y:S01]  /*10c80*/  FFMA R4, R5, R4, 0.33333182334899902344 ;  /* 0x3eaaaa7805047423 */ /* 0x000fe20000000004 */
[----:B------:R-:W-:Y:S01]  /*10c90*/  IMAD R0, R3, R0, R57 ;  /* 0x0000000003007224 */ /* 0x000fe200078e0239 */
[----:B------:R-:W-:Y:S02]  /*10ca0*/  MOV R3, 0x7f800000 ;  /* 0x7f80000000037802 */ /* 0x000fe40000000f00 */
[C---:B------:R-:W-:Y:S02]  /*10cb0*/  FFMA R4, R5.reuse, R4, -0.5 ;  /* 0xbf00000005047423 */ /* 0x040fe40000000004 */
[----:B------:R-:W-:Y:S02]  /*10cc0*/  LEA R0, R0, R7, 0x8 ;  /* 0x0000000700007211 */ /* 0x000fe400078e40ff */
[----:B------:R-:W-:-:S04]  /*10cd0*/  FMUL R4, R5, R4 ;  /* 0x0000000405047220 */ /* 0x000fc80000400000 */
[----:B------:R-:W-:-:S04]  /*10ce0*/  FFMA R5, R5, R4, R5 ;  /* 0x0000000405057223 */ /* 0x000fc80000000005 */
[----:B------:R-:W-:Y:S01]  /*10cf0*/  FFMA R5, R6, 0.69314718246459960938, R5 ;  /* 0x3f31721806057823 */ /* 0x000fe20000000005 */
[----:B------:R-:W-:Y:S01]  /*10d00*/  @P0 FFMA R5, R24, R3, +INF ;  /* 0x7f80000018050423 */ /* 0x000fe20000000003 */
[----:B------:R-:W-:-:S04]  /*10d10*/  IADD3 R3, PT, PT, R0, 0x80, RZ ;  /* 0x0000008000037810 */ /* 0x000fc80007ffe0ff */
[----:B-1----:R-:W-:Y:S02]  /*10d20*/  ISETP.GE.AND P0, PT, R3, UR4, PT ;  /* 0x0000000403007c0c */ /* 0x002fe4000bf06270 */
[----:B------:R-:W-:-:S05]  /*10d30*/  FSEL R0, R5, -INF , P1 ;  /* 0xff80000005007808 */ /* 0x000fca0000800000 */
[----:B---3--:R-:W-:-:S06]  /*10d40*/  FFMA R25, R25, UR5, R0 ;  /* 0x0000000519197c23 */ /* 0x008fcc0008000000 */
        /* <DEDUP_REMOVED lines=36> */
.L_x_255:
[----:B------:R-:W-:Y:S05]  /*10f90*/  BSYNC.RECONVERGENT B0 ;  /* 0x0000000000007941 */ /* 0x000fea0003800200 */
.L_x_254:
[----:B------:R-:W-:Y:S01]  /*10fa0*/  UISETP.NE.AND UP0, UPT, UR41, URZ, UPT ;  /* 0x000000ff2900728c */ /* 0x000fe2000bf05270 */
[----:B------:R-:W-:-:S08]  /*10fb0*/  NOP ;  /* 0x0000000000007918 */ /* 0x000fd00000000000 */
[----:B------:R-:W-:Y:S05]  /*10fc0*/  BRA.U UP0, `(.L_x_256) ;  /* 0x0000000100087547 */ /* 0x000fea000b800000 */
[----:B------:R-:W-:Y:S05]  /*10fd0*/  BPT.TRAP 0x1 ;  /* 0x000000040000795c */ /* 0x000fea0000300000 */
[----:B------:R-:W-:Y:S05]  /*10fe0*/  BPT.TRAP 0x1 ;  /* 0x000000040000795c */ /* 0x000fea0000300000 */
.L_x_256:
[----:B------:R-:W-:Y:S01]  /*10ff0*/  IADD3 R3, PT, PT, R59, 0x2c0a8, RZ ;  /* 0x0002c0a83b037810 */ /* 0x000fe20007ffe0ff */
[----:B------:R-:W-:-:S03]  /*11000*/  UISETP.NE.AND UP0, UPT, UR41, URZ, UPT ;  /* 0x000000ff2900728c */ /* 0x000fc6000bf05270 */
[----:B------:R-:W-:-:S04]  /*11010*/  PRMT R3, R60, 0x654, R3 ;  /* 0x000006543c037816 */ /* 0x000fc80000000003 */
[----:B--2---:R2:W-:Y:S02]  /*11020*/  SYNCS.ARRIVE.TRANS64.RED.A1T0 RZ, [R3+URZ], RZ ;  /* 0x000000ff03ff79a7 */ /* 0x0045e400081004ff */
[----:B------:R-:W-:Y:S05]  /*11030*/  BRA.U UP0, `(.L_x_257) ;  /* 0x0000000100047547 */ /* 0x000fea000b800000 */
[----:B------:R-:W-:Y:S05]  /*11040*/  BPT.TRAP 0x1 ;  /* 0x000000040000795c */ /* 0x000fea0000300000 */
.L_x_257:
[----:B------:R1:W-:Y:S01]  /*11050*/  SYNCS.ARRIVE.TRANS64.A1T0 RZ, [R59+URZ+0x2c0b8], RZ ;  /* 0x02c0b8ff3bff79a7 */ /* 0x0003e200081000ff */
[----:B------:R-:W-:Y:S01]  /*11060*/  LOP3.LUT R56, R56, 0x1, RZ, 0x3c, !PT ;  /* 0x0000000138387812 */ /* 0x000fe200078e3cff */
[----:B------:R-:W-:Y:S01]  /*11070*/  ULOP3.LUT UR42, UR42, 0x1, URZ, 0x3c, !UPT ;  /* 0x000000012a2a7892 */ /* 0x000fe2000f8e3cff */
[----:B------:R-:W-:-:S11]  /*11080*/  IADD3 R62, PT, PT, R61, 0x2, RZ ;  /* 0x000000023d3e7810 */ /* 0x000fd60007ffe0ff */
.L_x_92:
[----:B------:R-:W-:Y:S05]  /*11090*/  BSYNC B7 ;  /* 0x0000000000077941 */ /* 0x000fea0003800000 */
.L_x_91:
[----:B------:R-:W5:Y:S01]  /*110a0*/  LDCU UR5, c[0x0][0x370] ;  /* 0x00006e00ff0577ac */ /* 0x000f620008000800 */
[----:B------:R-:W2:Y:S01]  /*110b0*/  LDCU UR4, c[0x0][0x900] ;  /* 0x00012000ff0477ac */ /* 0x000ea20008000800 */
[----:B-----5:R-:W-:-:S04]  /*110c0*/  IADD3 R57, PT, PT, R57, UR5, RZ ;  /* 0x0000000539397c10 */ /* 0x020fc8000fffe0ff */
[----:B--2---:R-:W-:-:S13]  /*110d0*/  ISETP.GE.AND P0, PT, R57, UR4, PT ;  /* 0x0000000439007c0c */ /* 0x004fda000bf06270 */
[----:B------:R-:W-:Y:S05]  /*110e0*/  @!P0 BRA `(.L_x_258) ;  /* 0xffffff3400988947 */ /* 0x000fea000383ffff */
[----:B------:R-:W-:Y:S05]  /*110f0*/  BSYNC B8 ;  /* 0x0000000000087941 */ /* 0x000fea0003800000 */
.L_x_90:
[----:B------:R-:W-:Y:S05]  /*11100*/  EXIT ;  /* 0x000000000000794d */ /* 0x000fea0003800000 */
.L_x_27:
[----:B------:R-:W-:-:S08]  /*11110*/  NOP ;  /* 0x0000000000007918 */ /* 0x000fd00000000000 */
[----:B------:R-:W1:Y:S02]  /*11120*/  USETMAXREG.TRY_ALLOC.CTAPOOL UP0, 0xc0 ;  /* 0x000000c0000079c8 */ /* 0x000e640008000600 */
[----:B-1----:R-:W-:Y:S05]  /*11130*/  BRA.U !UP0, `(.L_x_27) ;  /* 0xfffffffd08f47547 */ /* 0x002fea000b83ffff */
[----:B------:R-:W1:Y:S08]  /*11140*/  LDC R0, c[0x0][0x900] ;  /* 0x00024000ff007b82 */ /* 0x000e700000000800 */
[----:B------:R-:W2:Y:S01]  /*11150*/  S2UR UR36, SR_CgaCtaId ;  /* 0x00000000002479c3 */ /* 0x000ea20000008800 */
[----:B-1----:R-:W-:-:S13]  /*11160*/  ISETP.LE.AND P0, PT, R0, UR38, PT ;  /* 0x0000002600007c0c */ /* 0x002fda000bf03270 */
[----:B--2---:R-:W-:Y:S05]  /*11170*/  @P0 EXIT ;  /* 0x000000000000094d */ /* 0x004fea0003800000 */
[----:B------:R-:W1:Y:S01]  /*11180*/  S2R R92, SR_TID.X ;  /* 0x00000000005c7919 */ /* 0x000e620000002100 */
[----:B------:R-:W-:Y:S02]  /*11190*/  UISETP.NE.AND UP0, UPT, UR55, URZ, UPT ;  /* 0x000000ff3700728c */ /* 0x000fe4000bf05270 */
[----:B------:R-:W-:Y:S02]  /*111a0*/  USHF.L.U32 UR42, UR8, 0x3, URZ ;  /* 0x00000003082a7899 */ /* 0x000fe400080006ff */
[----:B------:R-:W-:Y:S01]  /*111b0*/  USEL UR10, URZ, 0x80, UP0 ;  /* 0x00000080ff0a7887 */ /* 0x000fe20008000000 */
[----:B------:R-:W-:Y:S01]  /*111c0*/  UMOV UR9, 0x400 ;  /* 0x0000040000097882 */ /* 0x000fe20000000000 */
[----:B------:R-:W-:Y:S02]  /*111d0*/  USEL UR48, UR7, UR6, UP0 ;  /* 0x0000000607307287 */ /* 0x000fe40008000000 */
[----:B------:R-:W-:Y:S02]  /*111e0*/  ULEA UR9, UR36, UR9, 0x18 ;  /* 0x0000000924097291 */ /* 0x000fe4000f8ec0ff */
[----:B------:R-:W-:Y:S01]  /*111f0*/  ULOP3.LUT UR41, UR42, 0x8, URZ, 0x3c, !UPT ;  /* 0x000000082a297892 */ /* 0x000fe2000f8e3cff */
[----:B------:R-:W-:Y:S01]  /*11200*/  UMOV UR46, 0x20 ;  /* 0x00000020002e7882 */ /* 0x000fe20000000000 */
[----:B------:R-:W-:-:S02]  /*11210*/  UIADD3 UR47, UPT, UPT, UR9, 0x2c088, URZ ;  /* 0x0002c088092f7890 */ /* 0x000fc4000fffe0ff */
[----:B------:R-:W-:Y:S02]  /*11220*/  UIADD3 UR44, UPT, UPT, UR9, 0x2c060, URZ ;  /* 0x0002c060092c7890 */ /* 0x000fe4000fffe0ff */
[----:B------:R-:W-:Y:S02]  /*11230*/  UIADD3 UR43, UPT, UPT, UR9, 0x2c080, URZ ;  /* 0x0002c080092b7890 */ /* 0x000fe4000fffe0ff */
[----:B------:R-:W-:Y:S02]  /*11240*/  UIADD3 UR40, UPT, UPT, UR9, 0x2c068, URZ ;  /* 0x0002c06809287890 */ /* 0x000fe4000fffe0ff */
[----:B------:R-:W-:Y:S01]  /*11250*/  USEL UR45, UR4, UR5, UP0 ;  /* 0x00000005042d7287 */ /* 0x000fe20008000000 */
[----:B------:R-:W2:Y:S01]  /*11260*/  LDCU UR49, c[0x0][0x370] ;  /* 0x00006e00ff3177ac */ /* 0x000ea20008000800 */
[----:B------:R-:W-:Y:S01]  /*11270*/  UMOV UR54, URZ ;  /* 0x000000ff00367c82 */ /* 0x000fe20008000000 */
[----:B------:R-:W-:Y:S01]  /*11280*/  ULOP3.LUT UR48, UR48, 0x1, URZ, 0xc0, !UPT ;  /* 0x0000000130307892 */ /* 0x000fe2000f8ec0ff */
[----:B-1----:R-:W-:Y:S01]  /*11290*/  IMAD.U32 R93, R92, 0x10000, RZ ;  /* 0x000100005c5d7824 */ /* 0x002fe200078e00ff */
[----:B------:R-:W-:Y:S01]  /*112a0*/  SHF.R.U32.HI R92, RZ, 0x5, R92 ;  /* 0x00000005ff5c7819 */ /* 0x000fe2000001165c */
[----:B------:R-:W-:-:S02]  /*112b0*/  USEL UR46, UR46, 0xa0, UP0 ;  /* 0x000000a02e2e7887 */ /* 0x000fc40008000000 */
[----:B------:R-:W-:Y:S01]  /*112c0*/  UIADD3 UR42, UPT, UPT, UR42, 0x2c0d0, UR9 ;  /* 0x0002c0d02a2a7890 */ /* 0x000fe2000fffe009 */
[----:B------:R-:W-:Y:S01]  /*112d0*/  LOP3.LUT R93, R93, 0x600000, RZ, 0xc0, !PT ;  /* 0x006000005d5d7812 */ /* 0x000fe200078ec0ff */
[----:B------:R-:W-:Y:S01]  /*112e0*/  UIADD3 UR41, UPT, UPT, UR41, 0x2c0d0, UR9 ;  /* 0x0002c0d029297890 */ /* 0x000fe2000fffe009 */
[----:B------:R-:W-:Y:S01]  /*112f0*/  LOP3.LUT R91, R92, 0x3, RZ, 0xc0, !PT ;  /* 0x000000035c5b7812 */ /* 0x000fe200078ec0ff */
[----:B------:R-:W-:Y:S01]  /*11300*/  @UP0 UIADD3 UR47, UPT, UPT, UR9, 0x2c078, URZ ;  /* 0x0002c078092f0890 */ /* 0x000fe2000fffe0ff */
[----:B------:R-:W-:Y:S01]  /*11310*/  LOP3.LUT R95, R93, UR10, RZ, 0xfc, !PT ;  /* 0x0000000a5d5f7c12 */ /* 0x000fe2000f8efcff */
[----:B------:R-:W-:Y:S01]  /*11320*/  @UP0 UIADD3 UR44, UPT, UPT, UR9, 0x2c050, URZ ;  /* 0x0002c050092c0890 */ /* 0x000fe2000fffe0ff */
[----:B------:R-:W-:Y:S01]  /*11330*/  SHF.R.U32.HI R90, RZ, 0x15, R93 ;  /* 0x00000015ff5a7819 */ /* 0x000fe2000001165d */
[----:B------:R-:W-:Y:S01]  /*11340*/  @UP0 UIADD3 UR43, UPT, UPT, UR9, 0x2c070, URZ ;  /* 0x0002c070092b0890 */ /* 0x000fe2000fffe0ff */
[----:B------:R-:W-:Y:S01]  /*11350*/  LOP3.LUT R94, R95, 0x20, RZ, 0xfc, !PT ;  /* 0x000000205f5e7812 */ /* 0x000fe200078efcff */
[----:B------:R-:W-:Y:S01]  /*11360*/  @UP0 UIADD3 UR40, UPT, UPT, UR9, 0x2c058, URZ ;  /* 0x0002c05809280890 */ /* 0x000fe2000fffe0ff */
[----:B------:R-:W-:Y:S01]  /*11370*/  UMOV UR53, 0x1 ;  /* 0x0000000100357882 */ /* 0x000fe20000000000 */
[----:B------:R-:W-:Y:S01]  /*11380*/  UMOV UR52, 0x1 ;  /* 0x0000000100347882 */ /* 0x000fe20000000000 */
[----:B--2---:R-:W-:-:S09]  /*11390*/  UMOV UR51, URZ ;  /* 0x000000ff00337c82 */ /* 0x004fd20008000000 */
.L_x_302:
[----:B-1----:R-:W1:Y:S01]  /*113a0*/  LDCU.64 UR4, c[0x0][0x908] ;  /* 0x00012100ff0477ac */ /* 0x002e620008000a00 */
[----:B------:R-:W2:Y:S01]  /*113b0*/  LDCU UR6, c[0x0][0x904] ;  /* 0x00012080ff0677ac */ /* 0x000ea20008000800 */
[----:B---3--:R-:W3:Y:S01]  /*113c0*/  LDCU.64 UR58, c[0x0][0x380] ;  /* 0x00007000ff3a77ac */ /* 0x008ee20008000a00 */
[----:B-1----:R-:W-:Y:S02]  /*113d0*/  UIMAD.WIDE.U32 UR8, UR38, UR4, URZ ;  /* 0x00000004260872a5 */ /* 0x002fe4000f8e00ff */
[----:B--2---:R-:W-:Y:S02]  /*113e0*/  UISETP.NE.AND UP0, UPT, UR6, 0x1, UPT ;  /* 0x000000010600788c */ /* 0x004fe4000bf05270 */
[----:B------:R-:W-:-:S04]  /*113f0*/  USHF.R.U32.HI UR4, URZ, UR5, UR9 ;  /* 0x00000005ff047299 */ /* 0x000fc80008011609 */
[----:B------:R-:W-:Y:S02]  /*11400*/  USEL UR4, UR38, UR4, !UP0 ;  /* 0x0000000426047287 */ /* 0x000fe4000c000000 */
[----:B---3--:R-:W-:Y:S02]  /*11410*/  UISETP.NE.AND UP0, UPT, UR59, URZ, UPT ;  /* 0x000000ff3b00728c */ /* 0x008fe4000bf05270 */
[----:B------:R-:W-:-:S04]  /*11420*/  UIADD3 UR4, UPT, UPT, -UR4, URZ, URZ ;  /* 0x000000ff04047290 */ /* 0x000fc8000fffe1ff */
[----:B------:R-:W-:-:S04]  /*11430*/  UIMAD UR4, UR6, UR4, UR38 ;  /* 0x00000004060472a4 */ /* 0x000fc8000f8e0226 */
[----:B------:R-:W-:-:S04]  /*11440*/  USHF.L.U32 UR4, UR4, 0x8, URZ ;  /* 0x0000000804047899 */ /* 0x000fc800080006ff */
[----:B------:R-:W-:-:S09]  /*11450*/  UISETP.GE.OR UP0, UPT, UR4, UR58, !UP0 ;  /* 0x0000003a0400728c */ /* 0x000fd2000c706670 */
[----:B----4-:R-:W-:Y:S05]  /*11460*/  BRA.U UP0, `(.L_x_259) ;  /* 0x0000005500a07547 */ /* 0x010fea000b800000 */
[----:B------:R-:W-:Y:S02]  /*11470*/  UIADD3 UR4, UPT, UPT, UR59, 0x3f, URZ ;  /* 0x0000003f3b047890 */ /* 0x000fe4000fffe0ff */
[----:B------:R-:W-:Y:S02]  /*11480*/  ULOP3.LUT UP0, UR59, UR59, 0x3f, URZ, 0xc0, !UPT ;  /* 0x0000003f3b3b7892 */ /* 0x000fe4000f80c0ff */
[----:B------:R-:W-:-:S04]  /*11490*/  USHF.R.S32.HI UR5, URZ, 0x1f, UR4 ;  /* 0x0000001fff057899 */ /* 0x000fc80008011404 */
[----:B------:R-:W-:-:S05]  /*114a0*/  ULEA.HI UR4, UR5, UR4, URZ, 0x6 ;  /* 0x0000000405047291 */ /* 0x000fca000f8f30ff */
[----:B------:R-:W-:Y:S02]  /*114b0*/  @UP0 ULEA.HI.SX32 UR58, UR4, 0xffffffff, 0x1a ;  /* 0xffffffff043a0891 */ /* 0x000fe4000f8fd2ff */
[----:B------:R-:W-:Y:S02]  /*114c0*/  @!UP0 USHF.R.S32.HI UR58, URZ, 0x6, UR4 ;  /* 0x00000006ff3a8899 */ /* 0x000fe40008011404 */
[----:B------:R-:W-:-:S09]  /*114d0*/  UISETP.NE.AND UP0, UPT, UR48, URZ, UPT ;  /* 0x000000ff3000728c */ /* 0x000fd2000bf05270 */
[----:B------:R-:W-:Y:S05]  /*114e0*/  BRA.U UP0, `(.L_x_260) ;  /* 0x0000000100047547 */ /* 0x000fea000b800000 */
[----:B------:R-:W-:Y:S05]  /*114f0*/  BPT.TRAP 0x1 ;  /* 0x000000040000795c */ /* 0x000fea0000300000 */
.L_x_260:
[----:B------:R-:W-:-:S04]  /*11500*/  UISETP.NE.AND UP0, UPT, UR55, URZ, UPT ;  /* 0x000000ff3700728c */ /* 0x000fc8000bf05270 */
[----:B------:R-:W-:-:S06]  /*11510*/  USEL UR4, UR52, UR53, UP0 ;  /* 0x0000003534047287 */ /* 0x000fcc0008000000 */
[----:B------:R-:W-:-:S04]  /*11520*/  MOV R3, UR4 ;  /* 0x0000000400037c02 */ /* 0x000fc80008000f00 */
[----:B------:R-:W-:-:S04]  /*11530*/  SHF.L.U32 R3, R3, 0x1f, RZ ;  /* 0x0000001f03037819 */ /* 0x000fc800000006ff */
[----:B------:R-:W1:Y:S02]  /*11540*/  SYNCS.PHASECHK.TRANS64.TRYWAIT P0, [UR47], R3 ;  /* 0x00000003ff0075a7 */ /* 0x000e64000800112f */
[----:B-1----:R-:W-:Y:S05]  /*11550*/  @!P0 BRA `(.L_x_261) ;  /* 0x000000bc00048947 */ /* 0x002fea0003800000 */
.L_x_463:
[----:B------:R-:W-:Y:S01]  /*11560*/  UISETP.GE.AND UP0, UPT, UR58, 0x1, UPT ;  /* 0x000000013a00788c */ /* 0x000fe2000bf06270 */
[----:B------:R-:W-:Y:S01]  /*11570*/  HFMA2 R88, -RZ, RZ, 0, 0 ;  /* 0x00000000ff587431 */ /* 0x000fe200000001ff */
[----:B------:R-:W-:Y:S01]  /*11580*/  MOV R89, 0xff800000 ;  /* 0xff80000000597802 */ /* 0x000fe20000000f00 */
[----:B------:R-:W-:-:S06]  /*11590*/  UMOV UR50, URZ ;  /* 0x000000ff00327c82 */ /* 0x000fcc0008000000 */
[----:B------:R-:W-:Y:S05]  /*115a0*/  BRA.U !UP0, `(.L_x_262) ;  /* 0x0000002508007547 */ /* 0x000fea000b800000 */
[----:B------:R-:W-:Y:S01]  /*115b0*/  MOV R88, RZ ;  /* 0x000000ff00587202 */ /* 0x000fe20000000f00 */
[----:B------:R-:W-:Y:S01]  /*115c0*/  USHF.L.U32 UR50, UR58, 0x6, URZ ;  /* 0x000000063a327899 */ /* 0x000fe200080006ff */
[----:B------:R-:W-:Y:S01]  /*115d0*/  MOV R16, 0xff800000 ;  /* 0xff80000000107802 */ /* 0x000fe20000000f00 */
[----:B------:R-:W2:Y:S01]  /*115e0*/  LDCU UR37, c[0x0][0x704] ;  /* 0x0000e080ff2577ac */ /* 0x000ea20008000800 */
[----:B------:R-:W-:-:S05]  /*115f0*/  UIADD3 UR58, UPT, UPT, UR58, -0x1, URZ ;  /* 0xffffffff3a3a7890 */ /* 0x000fca000fffe0ff */
.L_x_280:
[----:B-12---:R-:W-:Y:S01]  /*11600*/  IADD3 R0, PT, PT, R93, UR46, RZ ;  /* 0x0000002e5d007c10 */ /* 0x006fe2000fffe0ff */
[----:B------:R-:W-:-:S04]  /*11610*/  UISETP.NE.AND UP0, UPT, UR55, URZ, UPT ;  /* 0x000000ff3700728c */ /* 0x000fc8000bf05270 */
[----:B------:R-:W-:Y:S01]  /*11620*/  USEL UR56, UR51, UR54, UP0 ;  /* 0x0000003633387287 */ /* 0x000fe20008000000 */
[----:B------:R-:W1:Y:S01]  /*11630*/  SHFL.IDX PT, R0, R0, RZ, 0x1f ;  /* 0x00001fff00007589 */ /* 0x000e6200000e0000 */
[----:B------:R-:W-:Y:S01]  /*11640*/  UISETP.GT.U32.AND UP0, UPT, UR45, 0x1, UPT ;  /* 0x000000012d00788c */ /* 0x000fe2000bf04070 */
[----:B-1----:R-:W-:-:S08]  /*11650*/  R2UR UR57, R0 ;  /* 0x00000000003972ca */ /* 0x002fd000000e0000 */
[----:B---3--:R-:W-:Y:S07]  /*11660*/  BRA.U UP0, `(.L_x_263) ;  /* 0x0000000100047547 */ /* 0x008fee000b800000 */
[----:B--2---:R-:W-:Y:S05]  /*11670*/  BPT.TRAP 0x1 ;  /* 0x000000040000795c */ /* 0x004fea0000300000 */
.L_x_263:
[----:B------:R-:W-:Y:S01]  /*11680*/  IMAD.U32 R3, RZ, RZ, UR56 ;  /* 0x00000038ff037e24 */ /* 0x000fe2000f8e00ff */
[----:B------:R-:W-:-:S04]  /*11690*/  ISETP.NE.AND P0, PT, R91, R90, PT ;  /* 0x0000005a5b00720c */ /* 0x000fc80003f05270 */
[----:B------:R-:W-:-:S04]  /*116a0*/  SHF.L.U32 R3, R3, 0x1f, RZ ;  /* 0x0000001f03037819 */ /* 0x000fc800000006ff */
[----:B------:R-:W1:Y:S02]  /*116b0*/  SYNCS.PHASECHK.TRANS64.TRYWAIT P1, [UR44], R3 ;  /* 0x00000003ff0075a7 */ /* 0x000e64000802112c */
[----:B-1----:R-:W-:Y:S05]  /*116c0*/  @!P1 BRA `(.L_x_264) ;  /* 0x000000b800c09947 */ /* 0x002fea0003800000 */
.L_x_465:
[----:B------:R-:W-:Y:S05]  /*116d0*/  @!P0 BRA `(.L_x_265) ;  /* 0x0000000000408947 */ /* 0x000fea0003800000 */
[----:B------:R-:W-:Y:S01]  /*116e0*/  MOV R14, 0x8 ;  /* 0x00000008000e7802 */ /* 0x000fe20000000f00 */
[----:B------:R-:W3:Y:S01]  /*116f0*/  LDCU.64 UR6, c[0x4][0xb0] ;  /* 0x01001600ff0677ac */ /* 0x000ee20008000a00 */
[----:B------:R-:W-:Y:S02]  /*11700*/  HFMA2 R12, -RZ, RZ, 0, 5.9604644775390625e-08 ;  /* 0x00000001ff0c7431 */ /* 0x000fe400000001ff */
[----:B------:R-:W-:Y:S01]  /*11710*/  IMAD.MOV.U32 R8, RZ, RZ, 0x192 ;  /* 0x00000192ff087424 */ /* 0x000fe200078e00ff */
[----:B------:R-:W4:Y:S01]  /*11720*/  LDCU.64 UR4, c[0x4][0xb8] ;  /* 0x01001700ff0477ac */ /* 0x000f220008000a00 */
[----:B------:R-:W1:Y:S01]  /*11730*/  LDC.64 R14, c[0x4][R14] ;  /* 0x010000000e0e7b82 */ /* 0x000e620000000a00 */
[----:B------:R-:W-:Y:S01]  /*11740*/  IMAD.MOV.U32 R13, RZ, RZ, RZ ;  /* 0x000000ffff0d7224 */ /* 0x000fe200078e00ff */
[----:B------:R-:W5:Y:S01]  /*11750*/  LDCU.64 UR8, c[0x4][0x10] ;  /* 0x01000200ff0877ac */ /* 0x000f620008000a00 */
[----:B---3--:R-:W-:Y:S01]  /*11760*/  IMAD.U32 R4, RZ, RZ, UR6 ;  /* 0x00000006ff047e24 */ /* 0x008fe2000f8e00ff */
[----:B------:R-:W-:Y:S01]  /*11770*/  MOV R5, UR7 ;  /* 0x0000000700057c02 */ /* 0x000fe20008000f00 */
[----:B----4-:R-:W-:Y:S01]  /*11780*/  IMAD.U32 R6, RZ, RZ, UR4 ;  /* 0x00000004ff067e24 */ /* 0x010fe2000f8e00ff */
[----:B------:R-:W-:Y:S01]  /*11790*/  MOV R7, UR5 ;  /* 0x0000000500077c02 */ /* 0x000fe20008000f00 */
[----:B-----5:R-:W-:Y:S01]  /*117a0*/  IMAD.U32 R10, RZ, RZ, UR8 ;  /* 0x00000008ff0a7e24 */ /* 0x020fe2000f8e00ff */
[----:B------:R-:W-:-:S02]  /*117b0*/  MOV R11, UR9 ;  /* 0x00000009000b7c02 */ /* 0x000fc40008000f00 */
[----:B------:R-:W-:-:S07]  /*117c0*/  LEPC R20, `(.L_x_265) ;  /* 0x000000001014794e */ /* 0x000fce0000000000 */
[----:B-12---:R-:W-:Y:S05]  /*117d0*/  CALL.ABS.NOINC R14 ;  /* 0x000000000e007343 */ /* 0x006fea0003c00000 */
.L_x_265:
[----:B------:R-:W-:Y:S05]  /*117e0*/  WARPSYNC.ALL ;  /* 0x0000000000007948 */ /* 0x000fea0003800000 */
[----:B------:R-:W-:Y:S02]  /*117f0*/  R2UR UR4, R95 ;  /* 0x000000005f0472ca */ /* 0x000fe400000e0000 */
[----:B------:R-:W-:-:S11]  /*11800*/  ISETP.NE.AND P0, PT, R91, R90, PT ;  /* 0x0000005a5b00720c */ /* 0x000fd60003f05270 */
[----:B------:R-:W3:Y:S02]  /*11810*/  LDTM.x32 R56, tmem[UR4] ;  /* 0x00000004003879ee */ /* 0x000ee400082c0000 */
[----:B---3--:R-:W-:Y:S05]  /*11820*/  @!P0 BRA `(.L_x_266) ;  /* 0x0000000000408947 */ /* 0x008fea0003800000 */
        /* <DEDUP_REMOVED lines=16> */
.L_x_266:
[----:B------:R-:W-:Y:S05]  /*11930*/  WARPSYNC.ALL ;  /* 0x0000000000007948 */ /* 0x000fea0003800000 */
[----:B------:R-:W-:Y:S02]  /*11940*/  R2UR UR4, R94 ;  /* 0x000000005e0472ca */ /* 0x000fe400000e0000 */
[C---:B-1----:R-:W-:Y:S02]  /*11950*/  FMNMX3 R3, R16.reuse, R56, R60, !PT ;  /* 0x0000003810037276 */ /* 0x042fe4000780003c */
[C---:B------:R-:W-:Y:S02]  /*11960*/  FMNMX3 R0, R16.reuse, R57, R61, !PT ;  /* 0x0000003910007276 */ /* 0x040fe4000780003d */
[----:B------:R-:W-:-:S02]  /*11970*/  FMNMX3 R5, R16, R58, R62, !PT ;  /* 0x0000003a10057276 */ /* 0x000fc4000780003e */
[----:B------:R-:W-:Y:S02]  /*11980*/  FMNMX3 R3, R3, R64, R68, !PT ;  /* 0x0000004003037276 */ /* 0x000fe40007800044 */
[----:B------:R-:W-:Y:S02]  /*11990*/  FMNMX3 R0, R0, R65, R69, !PT ;  /* 0x0000004100007276 */ /* 0x000fe40007800045 */
[----:B------:R-:W-:Y:S01]  /*119a0*/  FMNMX3 R6, R16, R59, R63, !PT ;  /* 0x0000003b10067276 */ /* 0x000fe2000780003f */
[----:B------:R-:W1:Y:S01]  /*119b0*/  LDTM.x32 R24, tmem[UR4] ;  /* 0x00000004001879ee */ /* 0x000e6200082c0000 */
[----:B------:R-:W-:Y:S02]  /*119c0*/  FMNMX3 R5, R5, R66, R70, !PT ;  /* 0x0000004205057276 */ /* 0x000fe40007800046 */
[----:B------:R-:W-:Y:S02]  /*119d0*/  FMNMX3 R3, R3, R72, R76, !PT ;  /* 0x0000004803037276 */ /* 0x000fe4000780004c */
[----:B------:R-:W-:-:S02]  /*119e0*/  FMNMX3 R0, R0, R73, R77, !PT ;  /* 0x0000004900007276 */ /* 0x000fc4000780004d */
[----:B------:R-:W-:Y:S02]  /*119f0*/  FMNMX3 R6, R6, R67, R71, !PT ;  /* 0x0000004306067276 */ /* 0x000fe40007800047 */
[----:B------:R-:W-:Y:S02]  /*11a00*/  FMNMX3 R5, R5, R74, R78, !PT ;  /* 0x0000004a05057276 */ /* 0x000fe4000780004e */
[----:B------:R-:W-:Y:S02]  /*11a10*/  FMNMX3 R3, R3, R80, R84, !PT ;  /* 0x0000005003037276 */ /* 0x000fe40007800054 */
[----:B------:R-:W-:Y:S02]  /*11a20*/  FMNMX3 R0, R0, R81, R85, !PT ;  /* 0x0000005100007276 */ /* 0x000fe40007800055 */
[----:B------:R-:W-:Y:S02]  /*11a30*/  FMNMX3 R6, R6, R75, R79, !PT ;  /* 0x0000004b06067276 */ /* 0x000fe4000780004f */
[----:B------:R-:W-:-:S02]  /*11a40*/  FMNMX3 R5, R5, R82, R86, !PT ;  /* 0x0000005205057276 */ /* 0x000fc40007800056 */
[----:B------:R-:W-:Y:S02]  /*11a50*/  FMNMX3 R6, R6, R83, R87, !PT ;  /* 0x0000005306067276 */ /* 0x000fe40007800057 */
[----:B------:R-:W-:Y:S02]  /*11a60*/  ISETP.NE.AND P0, PT, R91, R90, PT ;  /* 0x0000005a5b00720c */ /* 0x000fe40003f05270 */
[----:B-1----:R-:W-:Y:S02]  /*11a70*/  FMNMX3 R3, R3, R24, R28, !PT ;  /* 0x0000001803037276 */ /* 0x002fe4000780001c */
        /* <DEDUP_REMOVED lines=15> */
[----:B------:R-:W-:-:S04]  /*11b70*/  FMNMX3 R0, R4, R3, R0, !PT ;  /* 0x0000000304007276 */ /* 0x000fc80007800000 */
[----:B------:R-:W-:-:S04]  /*11b80*/  FMNMX R89, R89, R0, !PT ;  /* 0x0000000059597209 */ /* 0x000fc80007800000 */
[----:B------:R-:W-:-:S04]  /*11b90*/  FSETP.NEU.AND P1, PT, R89, -INF , PT ;  /* 0xff8000005900780b */ /* 0x000fc80003f2d000 */
[----:B------:R-:W-:Y:S01]  /*11ba0*/  FSEL R17, R89, RZ, P1 ;  /* 0x000000ff59117208 */ /* 0x000fe20000800000 */
[----:B------:R-:W-:Y:S08]  /*11bb0*/  @!P0 BRA `(.L_x_267) ;  /* 0x0000000000408947 */ /* 0x000ff00003800000 */
[----:B------:R-:W-:Y:S01]  /*11bc0*/  MOV R14, 0x8 ;  /* 0x00000008000e7802 */ /* 0x000fe20000000f00 */
[----:B------:R-:W1:Y:S01]  /*11bd0*/  LDCU.64 UR6, c[0x4][0xb0] ;  /* 0x01001600ff0677ac */ /* 0x000e620008000a00 */
[----:B------:R-:W-:Y:S02]  /*11be0*/  HFMA2 R12, -RZ, RZ, 0, 5.9604644775390625e-08 ;  /* 0x00000001ff0c7431 */ /* 0x000fe400000001ff */
[----:B------:R-:W-:Y:S01]  /*11bf0*/  IMAD.MOV.U32 R8, RZ, RZ, 0x1be ;  /* 0x000001beff087424 */ /* 0x000fe200078e00ff */
[----:B------:R-:W3:Y:S01]  /*11c00*/  LDCU.64 UR4, c[0x4][0xb8] ;  /* 0x01001700ff0477ac */ /* 0x000ee20008000a00 */
[----:B------:R-:W4:Y:S01]  /*11c10*/  LDC.64 R14, c[0x4][R14] ;  /* 0x010000000e0e7b82 */ /* 0x000f220000000a00 */
[----:B------:R-:W-:Y:S01]  /*11c20*/  IMAD.MOV.U32 R13, RZ, RZ, RZ ;  /* 0x000000ffff0d7224 */ /* 0x000fe200078e00ff */
[----:B------:R-:W5:Y:S01]  /*11c30*/  LDCU.64 UR8, c[0x4][0x18] ;  /* 0x01000300ff0877ac */ /* 0x000f620008000a00 */
[----:B-1----:R-:W-:Y:S01]  /*11c40*/  IMAD.U32 R4, RZ, RZ, UR6 ;  /* 0x00000006ff047e24 */ /* 0x002fe2000f8e00ff */
[----:B------:R-:W-:Y:S01]  /*11c50*/  MOV R5, UR7 ;  /* 0x0000000700057c02 */ /* 0x000fe20008000f00 */
[----:B---3--:R-:W-:Y:S01]  /*11c60*/  IMAD.U32 R6, RZ, RZ, UR4 ;  /* 0x00000004ff067e24 */ /* 0x008fe2000f8e00ff */
[----:B------:R-:W-:Y:S01]  /*11c70*/  MOV R7, UR5 ;  /* 0x0000000500077c02 */ /* 0x000fe20008000f00 */
[----:B-----5:R-:W-:Y:S01]  /*11c80*/  IMAD.U32 R10, RZ, RZ, UR8 ;  /* 0x00000008ff0a7e24 */ /* 0x020fe2000f8e00ff */
[----:B------:R-:W-:-:S02]  /*11c90*/  MOV R11, UR9 ;  /* 0x00000009000b7c02 */ /* 0x000fc40008000f00 */
[----:B------:R-:W-:-:S07]  /*11ca0*/  LEPC R20, `(.L_x_267) ;  /* 0x000000001014794e */ /* 0x000fce0000000000 */
[----:B--2-4-:R-:W-:Y:S05]  /*11cb0*/  CALL.ABS.NOINC R14 ;  /* 0x000000000e007343 */ /* 0x014fea0003c00000 */
.L_x_267:
[----:B------:R-:W-:Y:S05]  /*11cc0*/  WARPSYNC.ALL ;  /* 0x0000000000007948 */ /* 0x000fea0003800000 */
[----:B------:R-:W-:Y:S02]  /*11cd0*/  R2UR UR4, R95 ;  /* 0x000000005f0472ca */ /* 0x000fe400000e0000 */
[----:B------:R-:W-:-:S11]  /*11ce0*/  ISETP.NE.AND P0, PT, RZ, UR48, PT ;  /* 0x00000030ff007c0c */ /* 0x000fd6000bf05270 */
[----:B------:R1:W-:Y:S02]  /*11cf0*/  STTM.x2 tmem[UR4], R16 ;  /* 0x00000010000079ed */ /* 0x0003e400080c0004 */
[----:B------:R-:W-:Y:S05]  /*11d00*/  @P0 BRA `(.L_x_268) ;  /* 0x0000000000040947 */ /* 0x000fea0003800000 */
[----:B--2---:R-:W-:Y:S05]  /*11d10*/  BPT.TRAP 0x1 ;  /* 0x000000040000795c */ /* 0x004fea0000300000 */
.L_x_268:
[----:B------:R-:W-:Y:S01]  /*11d20*/  SHF.L.U32 R3, R2, 0x1f, RZ ;  /* 0x0000001f02037819 */ /* 0x000fe200000006ff */
[----:B------:R-:W-:Y:S01]  /*11d30*/  SYNCS.ARRIVE.TRANS64.A1T0 RZ, [UR43], RZ ;  /* 0x000000ffffff79a7 */ /* 0x000fe2000810002b */
[----:B--2---:R-:W-:Y:S01]  /*11d40*/  FMUL R0, R17, -UR37 ;  /* 0x8000002511007c20 */ /* 0x004fe20008400000 */
[----:B------:R-:W-:-:S03]  /*11d50*/  UISETP.NE.AND UP0, UPT, UR55, URZ, UPT ;  /* 0x000000ff3700728c */ /* 0x000fc6000bf05270 */
[--C-:B------:R-:W-:Y:S01]  /*11d60*/  FFMA2 R18, R56.F32x2.HI_LO, UR37.F32, R0.reuse.F32 ;  /* 0x0000002538127c49 */ /* 0x100fe20009200000 */
[----:B------:R-:W-:Y:S01]  /*11d70*/  USEL UR39, UR52, UR53, UP0 ;  /* 0x0000003534277287 */ /* 0x000fe20008000000 */
[--C-:B------:R-:W-:Y:S01]  /*11d80*/  FFMA2 R22, R58.F32x2.HI_LO, UR37.F32, R0.reuse.F32 ;  /* 0x000000253a167c49 */ /* 0x100fe20009200000 */
[----:B------:R-:W2:Y:S01]  /*11d90*/  SYNCS.PHASECHK.TRANS64.TRYWAIT P2, [UR42], R3 ;  /* 0x00000003ff0075a7 */ /* 0x000ea2000804112a */
[--C-:B------:R-:W-:Y:S01]  /*11da0*/  FFMA2 R56, R60.F32x2.HI_LO, UR37.F32, R0.reuse.F32 ;  /* 0x000000253c387c49 */ /* 0x100fe20009200000 */
[----:B------:R-:W-:Y:S01]  /*11db0*/  FSETP.GEU.AND P1, PT, R18, -126, PT ;  /* 0xc2fc00001200780b */ /* 0x000fe20003f2e000 */
[----:B------:R-:W-:Y:S01]  /*11dc0*/  ULOP3.LUT UR39, UR39, 0x1, URZ, 0x3c, !UPT ;  /* 0x0000000127277892 */ /* 0x000fe2000f8e3cff */
[----:B------:R-:W-:Y:S01]  /*11dd0*/  FSETP.GEU.AND P0, PT, R19, -126, PT ;  /* 0xc2fc00001300780b */ /* 0x000fe20003f0e000 */
[----:B------:R-:W-:Y:S01]  /*11de0*/  FFMA2 R58, R62.F32x2.HI_LO, UR37.F32, R0.F32 ;  /* 0x000000253e3a7c49 */ /* 0x000fe20009200000 */
[----:B------:R-:W-:Y:S02]  /*11df0*/  FSETP.GEU.AND P6, PT, R22, -126, PT ;  /* 0xc2fc00001600780b */ /* 0x000fe40003fce000 */
[----:B------:R-:W-:-:S02]  /*11e00*/  FSETP.GEU.AND P5, PT, R23, -126, PT ;  /* 0xc2fc00001700780b */ /* 0x000fc40003fae000 */
[----:B------:R-:W-:Y:S02]  /*11e10*/  FSETP.GEU.AND P4, PT, R56, -126, PT ;  /* 0xc2fc00003800780b */ /* 0x000fe40003f8e000 */
[----:B------:R-:W-:-:S03]  /*11e20*/  FSETP.GEU.AND P3, PT, R57, -126, PT ;  /* 0xc2fc00003900780b */ /* 0x000fc60003f6e000 */
[----:B------:R-:W-:Y:S02]  /*11e30*/  @!P1 FMUL R18, R18, 0.5 ;  /* 0x3f00000012129820 */ /* 0x000fe40000400000 */
[----:B------:R-:W-:Y:S02]  /*11e40*/  @!P0 FMUL R19, R19, 0.5 ;  /* 0x3f00000013138820 */ /* 0x000fe40000400000 */
[----:B------:R-:W-:Y:S02]  /*11e50*/  @!P6 FMUL R22, R22, 0.5 ;  /* 0x3f0000001616e820 */ /* 0x000fe40000400000 */
[----:B------:R-:W-:Y:S01]  /*11e60*/  @!P5 FMUL R23, R23, 0.5 ;  /* 0x3f0000001717d820 */ /* 0x000fe20000400000 */
[----:B------:R-:W3:Y:S08]  /*11e70*/  MUFU.EX2 R18, R18 ;  /* 0x0000001200127308 */ /* 0x000ef00000000800 */
[----:B------:R-:W4:Y:S08]  /*11e80*/  MUFU.EX2 R19, R19 ;  /* 0x0000001300137308 */ /* 0x000f300000000800 */
[----:B------:R-:W1:Y:S08]  /*11e90*/  MUFU.EX2 R22, R22 ;  /* 0x0000001600167308 */ /* 0x000e700000000800 */
[----:B------:R-:W1:Y:S02]  /*11ea0*/  MUFU.EX2 R23, R23 ;  /* 0x0000001700177308 */ /* 0x000e640000000800 */
[----:B-1234-:R-:W-:Y:S05]  /*11eb0*/  @!P2 BRA `(.L_x_269) ;  /* 0x000000b000dca947 */ /* 0x01efea0003800000 */
.L_x_467:
[----:B------:R-:W-:Y:S01]  /*11ec0*/  @!P1 FMUL R18, R18, R18 ;  /* 0x0000001212129220 */ /* 0x000fe20000400000 */
[----:B------:R-:W-:Y:S01]  /*11ed0*/  FSETP.GEU.AND P2, PT, R58, -126, PT ;  /* 0xc2fc00003a00780b */ /* 0x000fe20003f4e000 */
[----:B------:R-:W-:Y:S01]  /*11ee0*/  @!P4 FMUL R56, R56, 0.5 ;  /* 0x3f0000003838c820 */ /* 0x000fe20000400000 */
[----:B------:R-:W-:Y:S01]  /*11ef0*/  FSETP.GEU.AND P1, PT, R59, -126, PT ;  /* 0xc2fc00003b00780b */ /* 0x000fe20003f2e000 */
[----:B------:R-:W-:Y:S01]  /*11f00*/  @!P3 FMUL R57, R57, 0.5 ;  /* 0x3f0000003939b820 */ /* 0x000fe20000400000 */
[--C-:B------:R-:W-:Y:S01]  /*11f10*/  FFMA2 R60, R64.F32x2.HI_LO, UR37.F32, R0.reuse.F32 ;  /* 0x00000025403c7c49 */ /* 0x100fe20009200000 */
[----:B------:R-:W-:Y:S01]  /*11f20*/  USHF.R.U32.HI UR4, URZ, 0x15, UR57 ;  /* 0x00000015ff047899 */ /* 0x000fe20008011639 */
[----:B------:R-:W-:Y:S01]  /*11f30*/  @!P0 FMUL R19, R19, R19 ;  /* 0x0000001313138220 */ /* 0x000fe20000400000 */
[----:B------:R-:W2:Y:S01]  /*11f40*/  MUFU.EX2 R56, R56 ;  /* 0x0000003800387308 */ /* 0x000ea20000000800 */
[--C-:B------:R-:W-:Y:S01]  /*11f50*/  FFMA2 R62, R66.F32x2.HI_LO, UR37.F32, R0.reuse.F32 ;  /* 0x00000025423e7c49 */ /* 0x100fe20009200000 */
[----:B------:R-:W-:Y:S01]  /*11f60*/  FSETP.GEU.AND P0, PT, R60, -126, PT ;  /* 0xc2fc00003c00780b */ /* 0x000fe20003f0e000 */
[--C-:B------:R-:W-:Y:S01]  /*11f70*/  FFMA2 R64, R68.F32x2.HI_LO, UR37.F32, R0.reuse.F32 ;  /* 0x0000002544407c49 */ /* 0x100fe20009200000 */
[----:B-1----:R-:W-:Y:S01]  /*11f80*/  MOV R3, UR4 ;  /* 0x0000000400037c02 */ /* 0x002fe20008000f00 */
[--C-:B------:R-:W-:Y:S01]  /*11f90*/  FFMA2 R66, R70.F32x2.HI_LO, UR37.F32, R0.reuse.F32 ;  /* 0x0000002546427c49 */ /* 0x100fe20009200000 */
[----:B------:R-:W-:Y:S01]  /*11fa0*/  UISETP.NE.AND UP0, UPT, UR55, URZ, UPT ;  /* 0x000000ff3700728c */ /* 0x000fe2000bf05270 */
[----:B------:R-:W-:Y:S01]  /*11fb0*/  @!P2 FMUL R58, R58, 0.5 ;  /* 0x3f0000003a3aa820 */ /* 0x000fe20000400000 */
[----:B------:R-:W-:Y:S01]  /*11fc0*/  @!P1 FMUL R59, R59, 0.5 ;  /* 0x3f0000003b3b9820 */ /* 0x000fe20000400000 */
[----:B------:R-:W1:Y:S01]  /*11fd0*/  MUFU.EX2 R57, R57 ;  /* 0x0000003900397308 */ /* 0x000e620000000800 */
[----:B------:R-:W-:Y:S01]  /*11fe0*/  @!P6 FMUL R22, R22, R22 ;  /* 0x000000161616e220 */ /* 0x000fe20000400000 */
[----:B------:R-:W-:Y:S01]  /*11ff0*/  @!P5 FMUL R23, R23, R23 ;  /* 0x000000171717d220 */ /* 0x000fe20000400000 */
[----:B------:R-:W-:Y:S01]  /*12000*/  FSETP.GEU.AND P6, PT, R61, -126, PT ;  /* 0xc2fc00003d00780b */ /* 0x000fe20003fce000 */
[--C-:B------:R-:W-:Y:S01]  /*12010*/  FFMA2 R68, R72.F32x2.HI_LO, UR37.F32, R0.reuse.F32 ;  /* 0x0000002548447c49 */ /* 0x100fe20009200000 */
[----:B------:R-:W-:Y:S01]  /*12020*/  FSETP.GEU.AND P5, PT, R62, -126, PT ;  /* 0xc2fc00003e00780b */ /* 0x000fe20003fae000 */
[----:B------:R-:W-:Y:S01]  /*12030*/  @!P0 FMUL R60, R60, 0.5 ;  /* 0x3f0000003c3c8820 */ /* 0x000fe20000400000 */
[--C-:B------:R-:W-:Y:S01]  /*12040*/  FFMA2 R70, R74.F32x2.HI_LO, UR37.F32, R0.reuse.F32 ;  /* 0x000000254a467c49 */ /* 0x100fe20009200000 */
[----:B------:R-:W3:Y:S01]  /*12050*/  MUFU.EX2 R58, R58 ;  /* 0x0000003a003a7308 */ /* 0x000ee20000000800 */
[----:B--2---:R-:W-:Y:S01]  /*12060*/  @!P4 FMUL R56, R56, R56 ;  /* 0x000000383838c220 */ /* 0x004fe20000400000 */
[----:B------:R-:W-:Y:S01]  /*12070*/  FSETP.GEU.AND P4, PT, R63, -126, PT ;  /* 0xc2fc00003f00780b */ /* 0x000fe20003f8e000 */
[--C-:B------:R-:W-:Y:S01]  /*12080*/  FFMA2 R72, R76.F32x2.HI_LO, UR37.F32, R0.reuse.F32 ;  /* 0x000000254c487c49 */ /* 0x100fe20009200000 */
[----:B------:R-:W-:Y:S01]  /*12090*/  USEL UR52, UR39, UR52, UP0 ;  /* 0x0000003427347287 */ /* 0x000fe20008000000 */
[--C-:B------:R-:W-:Y:S01]  /*120a0*/  FFMA2 R74, R78.F32x2.HI_LO, UR37.F32, R0.reuse.F32 ;  /* 0x000000254e4a7c49 */ /* 0x100fe20009200000 */
[----:B------:R-:W-:Y:S01]  /*120b0*/  USEL UR53, UR53, UR39, UP0 ;  /* 0x0000002735357287 */ /* 0x000fe20008000000 */
[--C-:B------:R-:W-:Y:S01]  /*120c0*/  FFMA2 R76, R80.F32x2.HI_LO, UR37.F32, R0.reuse.F32 ;  /* 0x00000025504c7c49 */ /* 0x100fe20009200000 */
[----:B------:R-:W2:Y:S01]  /*120d0*/  MUFU.EX2 R59, R59 ;  /* 0x0000003b003b7308 */ /* 0x000ea20000000800 */
[----:B-1----:R-:W-:Y:S01]  /*120e0*/  @!P3 FMUL R57, R57, R57 ;  /* 0x000000393939b220 */ /* 0x002fe20000400000 */
[----:B------:R-:W-:Y:S01]  /*120f0*/  FSETP.GEU.AND P3, PT, R64, -126, PT ;  /* 0xc2fc00004000780b */ /* 0x000fe20003f6e000 */
[----:B------:R-:W-:Y:S01]  /*12100*/  @!P6 FMUL R61, R61, 0.5 ;  /* 0x3f0000003d3de820 */ /* 0x000fe20000400000 */
[----:B------:R-:W-:Y:S01]  /*12110*/  @!P5 FMUL R62, R62, 0.5 ;  /* 0x3f0000003e3ed820 */ /* 0x000fe20000400000 */
[--C-:B------:R-:W-:Y:S01]  /*12120*/  FFMA2 R78, R82.F32x2.HI_LO, UR37.F32, R0.reuse.F32 ;  /* 0x00000025524e7c49 */ /* 0x100fe20009200000 */
[----:B------:R-:W-:Y:S01]  /*12130*/  SYNCS.ARRIVE.TRANS64.A1T0 RZ, [UR41], RZ ;  /* 0x000000ffffff79a7 */ /* 0x000fe20008100029 */
[----:B------:R-:W-:Y:S01]  /*12140*/  @!P4 FMUL R63, R63, 0.5 ;  /* 0x3f0000003f3fc820 */ /* 0x000fe20000400000 */
[----:B------:R-:W1:Y:S01]  /*12150*/  MUFU.EX2 R60, R60 ;  /* 0x0000003c003c7308 */ /* 0x000e620000000800 */
[----:B---3--:R-:W-:Y:S01]  /*12160*/  @!P2 FMUL R58, R58, R58 ;  /* 0x0000003a3a3aa220 */ /* 0x008fe20000400000 */
[----:B------:R-:W-:Y:S01]  /*12170*/  FSETP.GEU.AND P2, PT, R65, -126, PT ;  /* 0xc2fc00004100780b */ /* 0x000fe20003f4e000 */
[--C-:B------:R-:W-:Y:S01]  /*12180*/  FFMA2 R80, R84.F32x2.HI_LO, UR37.F32, R0.reuse.F32 ;  /* 0x0000002554507c49 */ /* 0x100fe20009200000 */
[----:B------:R-:W-:Y:S01]  /*12190*/  LOP3.LUT R2, R2, 0x1, RZ, 0x3c, !PT ;  /* 0x0000000102027812 */ /* 0x000fe200078e3cff */
[----:B------:R-:W-:-:S02]  /*121a0*/  FFMA2 R82, R86.F32x2.HI_LO, UR37.F32, R0.F32 ;  /* 0x0000002556527c49 */ /* 0x000fc40009200000 */
[----:B------:R-:W-:Y:S01]  /*121b0*/  @!P3 FMUL R64, R64, 0.5 ;  /* 0x3f0000004040b820 */ /* 0x000fe20000400000 */
[----:B------:R-:W3:Y:S01]  /*121c0*/  MUFU.EX2 R61, R61 ;  /* 0x0000003d003d7308 */ /* 0x000ee20000000800 */
[----:B--2---:R-:W-:Y:S01]  /*121d0*/  @!P1 FMUL R59, R59, R59 ;  /* 0x0000003b3b3b9220 */ /* 0x004fe20000400000 */
[----:B------:R-:W-:Y:S01]  /*121e0*/  FSETP.GEU.AND P1, PT, R66, -126, PT ;  /* 0xc2fc00004200780b */ /* 0x000fe20003f2e000 */
[--C-:B------:R-:W-:Y:S02]  /*121f0*/  FFMA2 R24, R24.F32x2.HI_LO, UR37.F32, R0.reuse.F32 ;  /* 0x0000002518187c49 */ /* 0x100fe40009200000 */
[--C-:B------:R-:W-:Y:S02]  /*12200*/  FFMA2 R26, R26.F32x2.HI_LO, UR37.F32, R0.reuse.F32 ;  /* 0x000000251a1a7c49 */ /* 0x100fe40009200000 */
[----:B------:R-:W-:Y:S01]  /*12210*/  @!P2 FMUL R65, R65, 0.5 ;  /* 0x3f0000004141a820 */ /* 0x000fe20000400000 */
[----:B------:R-:W2:Y:S01]  /*12220*/  MUFU.EX2 R62, R62 ;  /* 0x0000003e003e7308 */ /* 0x000ea20000000800 */
[----:B-1----:R-:W-:Y:S01]  /*12230*/  @!P0 FMUL R60, R60, R60 ;  /* 0x0000003c3c3c8220 */ /* 0x002fe20000400000 */
[----:B------:R-:W-:Y:S01]  /*12240*/  FSETP.GEU.AND P0, PT, R67, -126, PT ;  /* 0xc2fc00004300780b */ /* 0x000fe20003f0e000 */
[----:B------:R-:W-:-:S02]  /*12250*/  FFMA2 R28, R28.F32x2.HI_LO, UR37.F32, R0.F32 ;  /* 0x000000251c1c7c49 */ /* 0x000fc40009200000 */
[--C-:B------:R-:W-:Y:S02]  /*12260*/  FFMA2 R30, R30.F32x2.HI_LO, UR37.F32, R0.reuse.F32 ;  /* 0x000000251e1e7c49 */ /* 0x100fe40009200000 */
[----:B------:R-:W-:Y:S01]  /*12270*/  @!P1 FMUL R66, R66, 0.5 ;  /* 0x3f00000042429820 */ /* 0x000fe20000400000 */
[----:B------:R-:W1:Y:S01]  /*12280*/  MUFU.EX2 R63, R63 ;  /* 0x0000003f003f7308 */ /* 0x000e620000000800 */
[----:B---3--:R-:W-:Y:S01]  /*12290*/  @!P6 FMUL R61, R61, R61 ;  /* 0x0000003d3d3de220 */ /* 0x008fe20000400000 */
[----:B------:R-:W-:Y:S01]  /*122a0*/  FSETP.GEU.AND P6, PT, R68, -126, PT ;  /* 0xc2fc00004400780b */ /* 0x000fe20003fce000 */
[--C-:B------:R-:W-:Y:S02]  /*122b0*/  FFMA2 R32, R32.F32x2.HI_LO, UR37.F32, R0.reuse.F32 ;  /* 0x0000002520207c49 */ /* 0x100fe40009200000 */
[--C-:B------:R-:W-:Y:S02]  /*122c0*/  FFMA2 R34, R34.F32x2.HI_LO, UR37.F32, R0.reuse.F32 ;  /* 0x0000002522227c49 */ /* 0x100fe40009200000 */
[----:B------:R-:W-:Y:S01]  /*122d0*/  @!P0 FMUL R67, R67, 0.5 ;  /* 0x3f00000043438820 */ /* 0x000fe20000400000 */
[----:B------:R-:W3:Y:S01]  /*122e0*/  MUFU.EX2 R64, R64 ;  /* 0x0000004000407308 */ /* 0x000ee20000000800 */
[----:B--2---:R-:W-:Y:S01]  /*122f0*/  @!P5 FMUL R62, R62, R62 ;  /* 0x0000003e3e3ed220 */ /* 0x004fe20000400000 */
[----:B------:R-:W-:Y:S01]  /*12300*/  FSETP.GEU.AND P5, PT, R69, -126, PT ;  /* 0xc2fc00004500780b */ /* 0x000fe20003fae000 */
[----:B------:R-:W-:-:S02]  /*12310*/  FFMA2 R36, R36.F32x2.HI_LO, UR37.F32, R0.F32 ;  /* 0x0000002524247c49 */ /* 0x000fc40009200000 */
[--C-:B------:R-:W-:Y:S02]  /*12320*/  FFMA2 R38, R38.F32x2.HI_LO, UR37.F32, R0.reuse.F32 ;  /* 0x0000002526267c49 */ /* 0x100fe40009200000 */
[----:B------:R-:W-:Y:S01]  /*12330*/  @!P6 FMUL R68, R68, 0.5 ;  /* 0x3f0000004444e820 */ /* 0x000fe20000400000 */
[----:B------:R-:W2:Y:S01]  /*12340*/  MUFU.EX2 R65, R65 ;  /* 0x0000004100417308 */ /* 0x000ea20000000800 */
[----:B-1----:R-:W-:Y:S01]  /*12350*/  @!P4 FMUL R63, R63, R63 ;  /* 0x0000003f3f3fc220 */ /* 0x002fe20000400000 */
[----:B------:R-:W-:Y:S01]  /*12360*/  FSETP.GEU.AND P4, PT, R70, -126, PT ;  /* 0xc2fc00004600780b */ /* 0x000fe20003f8e000 */
[--C-:B------:R-:W-:Y:S02]  /*12370*/  FFMA2 R40, R40.F32x2.HI_LO, UR37.F32, R0.reuse.F32 ;  /* 0x0000002528287c49 */ /* 0x100fe40009200000 */
[--C-:B------:R-:W-:Y:S02]  /*12380*/  FFMA2 R42, R42.F32x2.HI_LO, UR37.F32, R0.reuse.F32 ;  /* 0x000000252a2a7c49 */ /* 0x100fe40009200000 */
[----:B------:R-:W-:Y:S01]  /*12390*/  @!P5 FMUL R69, R69, 0.5 ;  /* 0x3f0000004545d820 */ /* 0x000fe20000400000 */
[----:B------:R-:W1:Y:S01]  /*123a0*/  MUFU.EX2 R66, R66 ;  /* 0x0000004200427308 */ /* 0x000e620000000800 */
[----:B---3--:R-:W-:Y:S01]  /*123b0*/  @!P3 FMUL R64, R64, R64 ;  /* 0x000000404040b220 */ /* 0x008fe20000400000 */
[----:B------:R-:W-:Y:S01]  /*123c0*/  FSETP.GEU.AND P3, PT, R71, -126, PT ;  /* 0xc2fc00004700780b */ /* 0x000fe20003f6e000 */
[----:B------:R-:W-:-:S02]  /*123d0*/  FFMA2 R44, R44.F32x2.HI_LO, UR37.F32, R0.F32 ;  /* 0x000000252c2c7c49 */ /* 0x000fc40009200000 */
[--C-:B------:R-:W-:Y:S02]  /*123e0*/  FFMA2 R46, R46.F32x2.HI_LO, UR37.F32, R0.reuse.F32 ;  /* 0x000000252e2e7c49 */ /* 0x100fe40009200000 */
        /* <DEDUP_REMOVED lines=11> */
[----:B------:R-:W-:Y:S02]  /*124a0*/  FFMA2 R54, R54.F32x2.HI_LO, UR37.F32, R0.F32 ;  /* 0x0000002536367c49 */ /* 0x000fe40009200000 */
[----:B------:R-:W-:Y:S01]  /*124b0*/  @!P2 FMUL R72, R72, 0.5 ;  /* 0x3f0000004848a820 */ /* 0x000fe20000400000 */
[----:B------:R-:W1:Y:S01]  /*124c0*/  MUFU.EX2 R69, R69 ;  /* 0x0000004500457308 */ /* 0x000e620000000800 */
[----:B---3--:R-:W-:Y:S01]  /*124d0*/  @!P0 FMUL R67, R67, R67 ;  /* 0x0000004343438220 */ /* 0x008fe20000400000 */
[----:B------:R-:W-:-:S05]  /*124e0*/  FSETP.GEU.AND P0, PT, R74, -126, PT ;  /* 0xc2fc00004a00780b */ /* 0x000fca0003f0e000 */
[----:B------:R-:W-:Y:S01]  /*124f0*/  @!P1 FMUL R73, R73, 0.5 ;  /* 0x3f00000049499820 */ /* 0x000fe20000400000 */
[----:B------:R-:W3:Y:S01]  /*12500*/  MUFU.EX2 R70, R70 ;  /* 0x0000004600467308 */ /* 0x000ee20000000800 */
[----:B--2---:R-:W-:Y:S01]  /*12510*/  @!P6 FMUL R68, R68, R68 ;  /* 0x000000444444e220 */ /* 0x004fe20000400000 */
[----:B------:R-:W-:-:S05]  /*12520*/  FSETP.GEU.AND P6, PT, R75, -126, PT ;  /* 0xc2fc00004b00780b */ /* 0x000fca0003fce000 */
[----:B------:R-:W-:Y:S01]  /*12530*/  @!P0 FMUL R74, R74, 0.5 ;  /* 0x3f0000004a4a8820 */ /* 0x000fe20000400000 */
[----:B------:R-:W2:Y:S01]  /*12540*/  MUFU.EX2 R71, R71 ;  /* 0x0000004700477308 */ /* 0x000ea20000000800 */
[----:B-1----:R-:W-:Y:S01]  /*12550*/  @!P5 FMUL R69, R69, R69 ;  /* 0x000000454545d220 */ /* 0x002fe20000400000 */
[----:B------:R-:W-:-:S05]  /*12560*/  FSETP.GEU.AND P5, PT, R76, -126, PT ;  /* 0xc2fc00004c00780b */ /* 0x000fca0003fae000 */
        /* <DEDUP_REMOVED lines=59> */
[----:B------:R-:W-:Y:S02]  /*12920*/  FSETP.GEU.AND P4, PT, R31, -126, PT ;  /* 0xc2fc00001f00780b */ /* 0x000fe40003f8e000 */
[----:B------:R-:W-:-:S03]  /*12930*/  F2FP.BF16.F32.PACK_AB R24, R19, R18 ;  /* 0x000000121318723e */ /* 0x000fc600000010ff */
[----:B------:R-:W-:Y:S01]  /*12940*/  @!P5 FMUL R30, R30, 0.5 ;  /* 0x3f0000001e1ed820 */ /* 0x000fe20000400000 */
[----:B------:R-:W1:Y:S01]  /*12950*/  MUFU.EX2 R87, R27 ;  /* 0x0000001b00577308 */ /* 0x000e620000000800 */
[----:B---3--:R-:W-:Y:S01]  /*12960*/  @!P3 FMUL R85, R85, R85 ;  /* 0x000000555555b220 */ /* 0x008fe20000400000 */
[----:B------:R-:W-:Y:S02]  /*12970*/  FSETP.GEU.AND P3, PT, R32, -126, PT ;  /* 0xc2fc00002000780b */ /* 0x000fe40003f6e000 */
[----:B------:R-:W-:-:S03]  /*12980*/  F2FP.BF16.F32.PACK_AB R25, R23, R22 ;  /* 0x000000161719723e */ /* 0x000fc600000010ff */
[----:B------:R-:W-:Y:S01]  /*12990*/  @!P4 FMUL R31, R31, 0.5 ;  /* 0x3f0000001f1fc820 */ /* 0x000fe20000400000 */
[----:B------:R-:W3:Y:S01]  /*129a0*/  MUFU.EX2 R96, R28 ;  /* 0x0000001c00607308 */ /* 0x000ee20000000800 */
[----:B--2---:R-:W-:Y:S01]  /*129b0*/  @!P2 FMUL R86, R86, R86 ;  /* 0x000000565656a220 */ /* 0x004fe20000400000 */
[----:B------:R-:W-:Y:S02]  /*129c0*/  FSETP.GEU.AND P2, PT, R33, -126, PT ;  /* 0xc2fc00002100780b */ /* 0x000fe40003f4e000 */
[----:B------:R-:W-:-:S03]  /*129d0*/  F2FP.BF16.F32.PACK_AB R26, R57, R56 ;  /* 0x00000038391a723e */ /* 0x000fc600000010ff */
        /* <DEDUP_REMOVED lines=113> */
[----:B------:R-:W-:Y:S02]  /*130f0*/  LOP3.LUT P0, RZ, R3, 0x3, R92, 0x48, !PT ;  /* 0x0000000303ff7812 */ /* 0x000fe4000780485c */
[----:B------:R-:W-:-:S03]  /*13100*/  F2FP.BF16.F32.PACK_AB R49, R111, R110 ;  /* 0x0000006e6f31723e */ /* 0x000fc600000010ff */
[----:B------:R-:W-:Y:S01]  /*13110*/  @!P1 FMUL R55, R55, 0.5 ;  /* 0x3f00000037379820 */ /* 0x000fe20000400000 */
[----:B------:R-:W3:Y:S01]  /*13120*/  MUFU.EX2 R122, R52 ;  /* 0x00000034007a7308 */ /* 0x000ee20000000800 */
[----:B--2---:R-:W-:Y:S01]  /*13130*/  @!P6 FMUL R118, R118, R118 ;  /* 0x000000767676e220 */ /* 0x004fe20000400000 */
[----:B------:R-:W-:-:S06]  /*13140*/  F2FP.BF16.F32.PACK_AB R50, R113, R112 ;  /* 0x000000707132723e */ /* 0x000fcc00000010ff */
[----:B------:R-:W2:Y:S01]  /*13150*/  MUFU.EX2 R123, R53 ;  /* 0x00000035007b7308 */ /* 0x000ea20000000800 */
[----:B-1----:R-:W-:Y:S01]  /*13160*/  @!P5 FMUL R119, R119, R119 ;  /* 0x000000777777d220 */ /* 0x002fe20000400000 */
[----:B------:R-:W-:-:S06]  /*13170*/  F2FP.BF16.F32.PACK_AB R51, R115, R114 ;  /* 0x000000727333723e */ /* 0x000fcc00000010ff */
[----:B------:R-:W1:Y:S01]  /*13180*/  MUFU.EX2 R120, R54 ;  /* 0x0000003600787308 */ /* 0x000e620000000800 */
[----:B---3--:R-:W-:Y:S01]  /*13190*/  @!P4 FMUL R122, R122, R122 ;  /* 0x0000007a7a7ac220 */ /* 0x008fe20000400000 */
[----:B------:R-:W-:-:S06]  /*131a0*/  F2FP.BF16.F32.PACK_AB R52, R117, R116 ;  /* 0x000000747534723e */ /* 0x000fcc00000010ff */
[----:B------:R-:W3:Y:S01]  /*131b0*/  MUFU.EX2 R121, R55 ;  /* 0x0000003700797308 */ /* 0x000ee20000000800 */
[----:B--2---:R-:W-:Y:S01]  /*131c0*/  @!P3 FMUL R123, R123, R123 ;  /* 0x0000007b7b7bb220 */ /* 0x004fe20000400000 */
[----:B------:R-:W-:Y:S01]  /*131d0*/  F2FP.BF16.F32.PACK_AB R53, R119, R118 ;  /* 0x000000767735723e */ /* 0x000fe200000010ff */
[----:B-1----:R-:W-:-:S03]  /*131e0*/  @!P2 FMUL R120, R120, R120 ;  /* 0x000000787878a220 */ /* 0x002fc60000400000 */
[----:B------:R-:W-:Y:S01]  /*131f0*/  F2FP.BF16.F32.PACK_AB R54, R123, R122 ;  /* 0x0000007a7b36723e */ /* 0x000fe200000010ff */
[----:B---3--:R-:W-:-:S05]  /*13200*/  @!P1 FMUL R121, R121, R121 ;  /* 0x0000007979799220 */ /* 0x008fca0000400000 */
[----:B------:R-:W-:Y:S01]  /*13210*/  F2FP.BF16.F32.PACK_AB R55, R121, R120 ;  /* 0x000000787937723e */ /* 0x000fe200000010ff */
[----:B------:R-:W-:Y:S06]  /*13220*/  @!P0 BRA `(.L_x_270) ;  /* 0x0000000000408947 */ /* 0x000fec0003800000 */
[----:B------:R-:W-:Y:S01]  /*13230*/  MOV R14, 0x8 ;  /* 0x00000008000e7802 */ /* 0x000fe20000000f00 */
[----:B------:R-:W1:Y:S01]  /*13240*/  LDCU.64 UR6, c[0x4][0xb0] ;  /* 0x01001600ff0677ac */ /* 0x000e620008000a00 */
[----:B------:R-:W-:Y:S02]  /*13250*/  HFMA2 R12, -RZ, RZ, 0, 5.9604644775390625e-08 ;  /* 0x00000001ff0c7431 */ /* 0x000fe400000001ff */
[----:B------:R-:W-:Y:S01]  /*13260*/  IMAD.MOV.U32 R8, RZ, RZ, 0x1be ;  /* 0x000001beff087424 */ /* 0x000fe200078e00ff */
[----:B------:R-:W2:Y:S01]  /*13270*/  LDCU.64 UR4, c[0x4][0xb8] ;  /* 0x01001700ff0477ac */ /* 0x000ea20008000a00 */
[----:B------:R-:W3:Y:S01]  /*13280*/  LDC.64 R14, c[0x4][R14] ;  /* 0x010000000e0e7b82 */ /* 0x000ee20000000a00 */
[----:B------:R-:W-:Y:S01]  /*13290*/  IMAD.MOV.U32 R13, RZ, RZ, RZ ;  /* 0x000000ffff0d7224 */ /* 0x000fe200078e00ff */
[----:B------:R-:W4:Y:S01]  /*132a0*/  LDCU.64 UR8, c[0x4][0x20] ;  /* 0x01000400ff0877ac */ /* 0x000f220008000a00 */
[----:B-1----:R-:W-:Y:S01]  /*132b0*/  IMAD.U32 R4, RZ, RZ, UR6 ;  /* 0x00000006ff047e24 */ /* 0x002fe2000f8e00ff */
[----:B------:R-:W-:Y:S01]  /*132c0*/  MOV R5, UR7 ;  /* 0x0000000700057c02 */ /* 0x000fe20008000f00 */
[----:B--2---:R-:W-:Y:S01]  /*132d0*/  IMAD.U32 R6, RZ, RZ, UR4 ;  /* 0x00000004ff067e24 */ /* 0x004fe2000f8e00ff */
[----:B------:R-:W-:Y:S01]  /*132e0*/  MOV R7, UR5 ;  /* 0x0000000500077c02 */ /* 0x000fe20008000f00 */
[----:B----4-:R-:W-:Y:S01]  /*132f0*/  IMAD.U32 R10, RZ, RZ, UR8 ;  /* 0x00000008ff0a7e24 */ /* 0x010fe2000f8e00ff */
[----:B------:R-:W-:-:S02]  /*13300*/  MOV R11, UR9 ;  /* 0x00000009000b7c02 */ /* 0x000fc40008000f00 */
[----:B------:R-:W-:-:S07]  /*13310*/  LEPC R20, `(.L_x_270) ;  /* 0x000000001014794e */ /* 0x000fce0000000000 */
[----:B---3--:R-:W-:Y:S05]  /*13320*/  CALL.ABS.NOINC R14 ;  /* 0x000000000e007343 */ /* 0x008fea0003c00000 */
.L_x_270:
[----:B------:R-:W-:Y:S01]  /*13330*/  MOV R0, UR45 ;  /* 0x0000002d00007c02 */ /* 0x000fe20008000f00 */
[----:B------:R-:W-:Y:S05]  /*13340*/  WARPSYNC.ALL ;  /* 0x0000000000007948 */ /* 0x000fea0003800000 */
[----:B------:R-:W-:Y:S01]  /*13350*/  ISETP.GT.U32.AND P0, PT, R0, 0x1, PT ;  /* 0x000000010000780c */ /* 0x000fe20003f04070 */
[----:B------:R1:W-:Y:S01]  /*13360*/  STTM.x32 tmem[UR57], R24 ;  /* 0x00000018000079ed */ /* 0x0003e200082c0039 */
[----:B------:R-:W2:Y:S11]  /*13370*/  FENCE.VIEW.ASYNC.T ;  /* 0x00000000000073c6 */ /* 0x000eb60000000200 */
[----:B------:R-:W-:Y:S05]  /*13380*/  @P0 BRA `(.L_x_271) ;  /* 0x0000000000080947 */ /* 0x000fea0003800000 */
[----:B------:R-:W-:Y:S05]  /*13390*/  BPT.TRAP 0x1 ;  /* 0x000000040000795c */ /* 0x000fea0000300000 */
[----:B------:R-:W-:Y:S05]  /*133a0*/  BPT.TRAP 0x1 ;  /* 0x000000040000795c */ /* 0x000fea0000300000 */
.L_x_271:
[----:B------:R-:W-:Y:S02]  /*133b0*/  UPRMT UR4, UR36, 0x654, UR40 ;  /* 0x0000065424047896 */ /* 0x000fe40008000028 */
[----:B------:R-:W-:Y:S02]  /*133c0*/  UISETP.NE.AND UP0, UPT, UR55, URZ, UPT ;  /* 0x000000ff3700728c */ /* 0x000fe4000bf05270 */
[----:B------:R-:W-:-:S04]  /*133d0*/  ULOP3.LUT UR56, UR56, 0x1, URZ, 0x3c, !UPT ;  /* 0x0000000138387892 */ /* 0x000fc8000f8e3cff */
[----:B------:R-:W-:Y:S01]  /*133e0*/  USEL UR51, UR56, UR51, UP0 ;  /* 0x0000003338337287 */ /* 0x000fe20008000000 */
[----:B--2---:R-:W-:Y:S01]  /*133f0*/  SYNCS.ARRIVE.TRANS64.RED.A1T0 RZ, [UR4], RZ ;  /* 0x000000ffffff79a7 */ /* 0x004fe20008100404 */
[----:B------:R-:W-:Y:S02]  /*13400*/  USEL UR54, UR54, UR56, UP0 ;  /* 0x0000003836367287 */ /* 0x000fe40008000000 */
[----:B------:R-:W-:-:S09]  /*13410*/  UISETP.NE.AND UP0, UPT, UR48, URZ, UPT ;  /* 0x000000ff3000728c */ /* 0x000fd2000bf05270 */
[----:B------:R-:W-:Y:S05]  /*13420*/  BRA.U UP0, `(.L_x_272) ;  /* 0x0000000100047547 */ /* 0x000fea000b800000 */
[----:B------:R-:W-:Y:S05]  /*13430*/  BPT.TRAP 0x1 ;  /* 0x000000040000795c */ /* 0x000fea0000300000 */
.L_x_272:
[----:B------:R-:W-:Y:S01]  /*13440*/  MOV R0, UR39 ;  /* 0x0000002700007c02 */ /* 0x000fe20008000f00 */
[----:B------:R-:W-:Y:S01]  /*13450*/  FADD2 R22, R22.F32x2.HI_LO, RZ.F32 ;  /* 0x000000ff1616724b */ /* 0x000fe20000200000 */
[----:B------:R-:W-:Y:S01]  /*13460*/  FSETP.NEU.AND P1, PT, R16, R17, PT ;  /* 0x000000111000720b */ /* 0x000fe20003f2d000 */
[----:B------:R-:W-:Y:S01]  /*13470*/  FADD2 R56, R56.F32x2.HI_LO, RZ.F32 ;  /* 0x000000ff3838724b */ /* 0x000fe20000200000 */
[----:B------:R-:W-:Y:S01]  /*13480*/  SHF.L.U32 R0, R0, 0x1f, RZ ;  /* 0x0000001f00007819 */ /* 0x000fe200000006ff */
[----:B------:R-:W-:Y:S02]  /*13490*/  FADD2 R22, R22.F32x2.HI_LO, R62.F32x2.HI_LO ;  /* 0x0000003e1616724b */ /* 0x000fe40000000000 */
[----:B------:R-:W-:Y:S01]  /*134a0*/  FADD2 R58, R58.F32x2.HI_LO, RZ.F32 ;  /* 0x000000ff3a3a724b */ /* 0x000fe20000200000 */
[----:B------:R-:W2:Y:S01]  /*134b0*/  SYNCS.PHASECHK.TRANS64.TRYWAIT P2, [UR47], R0 ;  /* 0x00000000ff0075a7 */ /* 0x000ea2000804112f */
[----:B------:R-:W-:Y:S02]  /*134c0*/  FADD2 R56, R56.F32x2.HI_LO, R64.F32x2.HI_LO ;  /* 0x000000403838724b */ /* 0x000fe40000000000 */
[----:B------:R-:W-:-:S02]  /*134d0*/  FADD2 R58, R58.F32x2.HI_LO, R66.F32x2.HI_LO ;  /* 0x000000423a3a724b */ /* 0x000fc40000000000 */
[----:B------:R-:W-:Y:S02]  /*134e0*/  FADD2 R22, R22.F32x2.HI_LO, R70.F32x2.HI_LO ;  /* 0x000000461616724b */ /* 0x000fe40000000000 */
[----:B------:R-:W-:Y:S01]  /*134f0*/  FADD2 R56, R56.F32x2.HI_LO, R72.F32x2.HI_LO ;  /* 0x000000483838724b */ /* 0x000fe20000000000 */
[----:B--2---:R-:W-:Y:S06]  /*13500*/  @!P2 BRA `(.L_x_273) ;  /* 0x0000009c0060a947 */ /* 0x004fec0003800000 */
.L_x_469:
[----:B------:R-:W-:Y:S01]  /*13510*/  BSSY.RECONVERGENT B0, `(.L_x_274) ;  /* 0x000000a000007945 */ /* 0x000fe20003800200 */
[----:B--2---:R-:W-:-:S03]  /*13520*/  MOV R3, 0x3f000000 ;  /* 0x3f00000000037802 */ /* 0x004fc60000000f00 */
[----:B------:R-:W-:Y:S05]  /*13530*/  @!P1 BRA `(.L_x_275) ;  /* 0x00000000001c9947 */ /* 0x000fea0003800000 */
[----:B------:R-:W-:-:S04]  /*13540*/  FADD R0, -R17, R16 ;  /* 0x0000001011007221 */ /* 0x000fc80000000100 */
[----:B------:R-:W-:-:S05]  /*13550*/  FMUL R0, R0, UR37 ;  /* 0x0000002500007c20 */ /* 0x000fca0008400000 */
[----:B------:R-:W-:-:S13]  /*13560*/  FSETP.GEU.AND P1, PT, R0, -126, PT ;  /* 0xc2fc00000000780b */ /* 0x000fda0003f2e000 */
[----:B------:R-:W-:-:S04]  /*13570*/  @!P1 FMUL R0, R0, 0.5 ;  /* 0x3f00000000009820 */ /* 0x000fc80000400000 */
[----:B------:R-:W2:Y:S02]  /*13580*/  MUFU.EX2 R3, R0 ;  /* 0x0000000000037308 */ /* 0x000ea40000000800 */
[----:B--2---:R-:W-:-:S04]  /*13590*/  @!P1 FMUL R3, R3, R3 ;  /* 0x0000000303039220 */ /* 0x004fc80000400000 */
[----:B------:R-:W-:Y:S02]  /*135a0*/  FMUL R3, R3, 0.5 ;  /* 0x3f00000003037820 */ /* 0x000fe40000400000 */
.L_x_275:
[----:B------:R-:W-:Y:S05]  /*135b0*/  BSYNC.RECONVERGENT B0 ;  /* 0x0000000000007941 */ /* 0x000fea0003800200 */
.L_x_274:
[----:B------:R-:W-:Y:S01]  /*135c0*/  FMUL R88, R3, R88 ;  /* 0x0000005803587220 */ /* 0x000fe20000400000 */
[----:B------:R-:W-:Y:S01]  /*135d0*/  FADD2 R58, R58.F32x2.HI_LO, R74.F32x2.HI_LO ;  /* 0x0000004a3a3a724b */ /* 0x000fe20000000000 */
[----:B------:R-:W-:Y:S01]  /*135e0*/  ULOP3.LUT UP0, URZ, UR59, UR58, URZ, 0xfc, !UPT ;  /* 0x0000003a3bff7292 */ /* 0x000fe2000f80fcff */
[----:B------:R-:W-:Y:S02]  /*135f0*/  FADD2 R22, R22.F32x2.HI_LO, R78.F32x2.HI_LO ;  /* 0x0000004e1616724b */ /* 0x000fe40000000000 */
[----:B------:R-:W-:Y:S02]  /*13600*/  FADD2 R18, R88.F32, R18.F32x2.HI_LO ;  /* 0x000000125812724b */ /* 0x000fe40000040000 */
[----:B------:R-:W-:Y:S02]  /*13610*/  FADD2 R56, R56.F32x2.HI_LO, R80.F32x2.HI_LO ;  /* 0x000000503838724b */ /* 0x000fe40000000000 */
[----:B------:R-:W-:Y:S02]  /*13620*/  FADD2 R18, R18.F32x2.HI_LO, R60.F32x2.HI_LO ;  /* 0x0000003c1212724b */ /* 0x000fe40000000000 */
[----:B------:R-:W-:-:S02]  /*13630*/  FADD2 R58, R58.F32x2.HI_LO, R82.F32x2.HI_LO ;  /* 0x000000523a3a724b */ /* 0x000fc40000000000 */
[----:B------:R-:W-:Y:S02]  /*13640*/  FADD2 R18, R18.F32x2.HI_LO, R68.F32x2.HI_LO ;  /* 0x000000441212724b */ /* 0x000fe40000000000 */
[----:B------:R-:W-:Y:S02]  /*13650*/  FADD2 R22, R22.F32x2.HI_LO, R86.F32x2.HI_LO ;  /* 0x000000561616724b */ /* 0x000fe40000000000 */
[----:B------:R-:W-:Y:S02]  /*13660*/  FADD2 R18, R18.F32x2.HI_LO, R76.F32x2.HI_LO ;  /* 0x0000004c1212724b */ /* 0x000fe40000000000 */
        /* <DEDUP_REMOVED lines=16> */
[----:B------:R-:W-:-:S04]  /*13770*/  FADD2 R18, R18.F32x2.HI_LO, R22.F32x2.HI_LO ;  /* 0x000000161212724b */ /* 0x000fc80000000000 */
[----:B------:R-:W-:-:S04]  /*13780*/  FADD2 R18, R18.F32x2.HI_LO, R56.F32x2.HI_LO ;  /* 0x000000381212724b */ /* 0x000fc80000000000 */
[----:B------:R-:W-:Y:S01]  /*13790*/  FADD R88, R18, R19 ;  /* 0x0000001312587221 */ /* 0x000fe20000000000 */
[----:B------:R-:W-:Y:S06]  /*137a0*/  BRA.U UP0, `(.L_x_276) ;  /* 0x00000001006c7547 */ /* 0x000fec000b800000 */
[----:B------:R-:W-:Y:S05]  /*137b0*/  @P0 BRA `(.L_x_277) ;  /* 0x0000000000040947 */ /* 0x000fea0003800000 */
[----:B------:R-:W-:Y:S05]  /*137c0*/  BPT.TRAP 0x1 ;  /* 0x000000040000795c */ /* 0x000fea0000300000 */
.L_x_277:
[----:B------:R-:W-:Y:S01]  /*137d0*/  IMAD.U32 R3, RZ, RZ, UR56 ;  /* 0x00000038ff037e24 */ /* 0x000fe2000f8e00ff */
[----:B------:R-:W-:-:S04]  /*137e0*/  ISETP.NE.AND P0, PT, R91, R90, PT ;  /* 0x0000005a5b00720c */ /* 0x000fc80003f05270 */
[----:B------:R-:W-:-:S04]  /*137f0*/  SHF.L.U32 R3, R3, 0x1f, RZ ;  /* 0x0000001f03037819 */ /* 0x000fc800000006ff */
[----:B------:R-:W2:Y:S02]  /*13800*/  SYNCS.PHASECHK.TRANS64.TRYWAIT P1, [UR44], R3 ;  /* 0x00000003ff0075a7 */ /* 0x000ea4000802112c */
[----:B--2---:R-:W-:Y:S05]  /*13810*/  @!P1 BRA `(.L_x_278) ;  /* 0x0000009800b49947 */ /* 0x004fea0003800000 */
.L_x_471:
        /* <DEDUP_REMOVED lines=17> */
.L_x_279:
[----:B------:R-:W-:Y:S05]  /*13930*/  WARPSYNC.ALL ;  /* 0x0000000000007948 */ /* 0x000fea0003800000 */
[----:B------:R-:W-:-:S13]  /*13940*/  R2UR UR4, R95 ;  /* 0x000000005f0472ca */ /* 0x000fda00000e0000 */
[----:B------:R3:W-:Y:S02]  /*13950*/  STTM.x2 tmem[UR4], R88 ;  /* 0x00000058000079ed */ /* 0x0007e400080c0004 */
.L_x_276:
[----:B------:R-:W-:Y:S01]  /*13960*/  UIADD3 UR4, UPT, UPT, UR58, 0x1, URZ ;  /* 0x000000013a047890 */ /* 0x000fe2000fffe0ff */
[----:B------:R-:W-:Y:S01]  /*13970*/  MOV R16, R89 ;  /* 0x0000005900107202 */ /* 0x000fe20000000f00 */
[----:B------:R-:W-:Y:S02]  /*13980*/  UIADD3 UR58, UPT, UPT, UR58, -0x1, URZ ;  /* 0xffffffff3a3a7890 */ /* 0x000fe4000fffe0ff */
[----:B------:R-:W-:-:S09]  /*13990*/  UISETP.GT.U32.AND UP0, UPT, UR4, 0x1, UPT ;  /* 0x000000010400788c */ /* 0x000fd2000bf04070 */
[----:B------:R-:W-:Y:S05]  /*139a0*/  BRA.U UP0, `(.L_x_280) ;  /* 0xffffffdd00147547 */ /* 0x000fea000b83ffff */
.L_x_262:
[----:B------:R-:W-:-:S09]  /*139b0*/  UISETP.NE.AND UP0, UPT, UR59, URZ, UPT ;  /* 0x000000ff3b00728c */ /* 0x000fd2000bf05270 */
[----:B------:R-:W-:Y:S05]  /*139c0*/  BRA.U !UP0, `(.L_x_281) ;  /* 0x0000002d08e07547 */ /* 0x000fea000b800000 */
[----:B-12---:R-:W-:Y:S01]  /*139d0*/  IADD3 R0, PT, PT, R93, UR46, RZ ;  /* 0x0000002e5d007c10 */ /* 0x006fe2000fffe0ff */
[----:B------:R-:W-:-:S04]  /*139e0*/  UISETP.NE.AND UP0, UPT, UR55, URZ, UPT ;  /* 0x000000ff3700728c */ /* 0x000fc8000bf05270 */
[----:B------:R-:W-:Y:S01]  /*139f0*/  USEL UR37, UR51, UR54, UP0 ;  /* 0x0000003633257287 */ /* 0x000fe20008000000 */
[----:B------:R-:W1:Y:S01]  /*13a00*/  SHFL.IDX PT, R0, R0, RZ, 0x1f ;  /* 0x00001fff00007589 */ /* 0x000e6200000e0000 */
[----:B------:R-:W-:Y:S01]  /*13a10*/  UISETP.GT.U32.AND UP0, UPT, UR45, 0x1, UPT ;  /* 0x000000012d00788c */ /* 0x000fe2000bf04070 */
[----:B-1----:R-:W-:-:S08]  /*13a20*/  R2UR UR39, R0 ;  /* 0x00000000002772ca */ /* 0x002fd000000e0000 */
[----:B------:R-:W-:Y:S07]  /*13a30*/  BRA.U UP0, `(.L_x_282) ;  /* 0x0000000100047547 */ /* 0x000fee000b800000 */
[----:B------:R-:W-:Y:S05]  /*13a40*/  BPT.TRAP 0x1 ;  /* 0x000000040000795c */ /* 0x000fea0000300000 */
.L_x_282:
[----:B------:R-:W-:Y:S01]  /*13a50*/  IMAD.U32 R3, RZ, RZ, UR37 ;  /* 0x00000025ff037e24 */ /* 0x000fe2000f8e00ff */
[----:B------:R-:W-:-:S04]  /*13a60*/  ISETP.NE.AND P0, PT, R91, R90, PT ;  /* 0x0000005a5b00720c */ /* 0x000fc80003f05270 */
[----:B------:R-:W-:-:S04]  /*13a70*/  SHF.L.U32 R3, R3, 0x1f, RZ ;  /* 0x0000001f03037819 */ /* 0x000fc800000006ff */
[----:B------:R-:W1:Y:S02]  /*13a80*/  SYNCS.PHASECHK.TRANS64.TRYWAIT P1, [UR44], R3 ;  /* 0x00000003ff0075a7 */ /* 0x000e64000802112c */
[----:B-1----:R-:W-:Y:S05]  /*13a90*/  @!P1 BRA `(.L_x_283) ;  /* 0x00000098002c9947 */ /* 0x002fea0003800000 */
.L_x_473:
[----:B------:R-:W-:Y:S05]  /*13aa0*/  @!P0 BRA `(.L_x_284) ;  /* 0x0000000000408947 */ /* 0x000fea0003800000 */
[----:B------:R-:W-:Y:S01]  /*13ab0*/  MOV R14, 0x8 ;  /* 0x00000008000e7802 */ /* 0x000fe20000000f00 */
[----:B------:R-:W2:Y:S01]  /*13ac0*/  LDCU.64 UR8, c[0x4][0xb0] ;  /* 0x01001600ff0877ac */ /* 0x000ea20008000a00 */
[----:B------:R-:W-:Y:S02]  /*13ad0*/  HFMA2 R12, -RZ, RZ, 0, 5.9604644775390625e-08 ;  /* 0x00000001ff0c7431 */ /* 0x000fe400000001ff */
[----:B------:R-:W-:Y:S01]  /*13ae0*/  IMAD.MOV.U32 R8, RZ, RZ, 0x192 ;  /* 0x00000192ff087424 */ /* 0x000fe200078e00ff */
[----:B------:R-:W4:Y:S01]  /*13af0*/  LDCU.64 UR6, c[0x4][0xb8] ;  /* 0x01001700ff0677ac */ /* 0x000f220008000a00 */
[----:B------:R-:W1:Y:S01]  /*13b00*/  LDC.64 R14, c[0x4][R14] ;  /* 0x010000000e0e7b82 */ /* 0x000e620000000a00 */
[----:B------:R-:W-:Y:S01]  /*13b10*/  IMAD.MOV.U32 R13, RZ, RZ, RZ ;  /* 0x000000ffff0d7224 */ /* 0x000fe200078e00ff */
[----:B------:R-:W5:Y:S01]  /*13b20*/  LDCU.64 UR4, c[0x4][0x10] ;  /* 0x01000200ff0477ac */ /* 0x000f620008000a00 */
[----:B--2---:R-:W-:Y:S01]  /*13b30*/  IMAD.U32 R4, RZ, RZ, UR8 ;  /* 0x00000008ff047e24 */ /* 0x004fe2000f8e00ff */
[----:B------:R-:W-:Y:S01]  /*13b40*/  MOV R5, UR9 ;  /* 0x0000000900057c02 */ /* 0x000fe20008000f00 */
[----:B----4-:R-:W-:Y:S01]  /*13b50*/  IMAD.U32 R6, RZ, RZ, UR6 ;  /* 0x00000006ff067e24 */ /* 0x010fe2000f8e00ff */
[----:B------:R-:W-:Y:S01]  /*13b60*/  MOV R7, UR7 ;  /* 0x0000000700077c02 */ /* 0x000fe20008000f00 */
[----:B-----5:R-:W-:Y:S01]  /*13b70*/  IMAD.U32 R10, RZ, RZ, UR4 ;  /* 0x00000004ff0a7e24 */ /* 0x020fe2000f8e00ff */
[----:B------:R-:W-:-:S02]  /*13b80*/  MOV R11, UR5 ;  /* 0x00000005000b7c02 */ /* 0x000fc40008000f00 */
[----:B------:R-:W-:-:S07]  /*13b90*/  LEPC R20, `(.L_x_284) ;  /* 0x000000001014794e */ /* 0x000fce0000000000 */
[----:B-1-3--:R-:W-:Y:S05]  /*13ba0*/  CALL.ABS.NOINC R14 ;  /* 0x000000000e007343 */ /* 0x00afea0003c00000 */
.L_x_284:
[----:B------:R-:W-:Y:S05]  /*13bb0*/  WARPSYNC.ALL ;  /* 0x0000000000007948 */ /* 0x000fea0003800000 */
[----:B------:R-:W-:Y:S02]  /*13bc0*/  R2UR UR4, R95 ;  /* 0x000000005f0472ca */ /* 0x000fe400000e0000 */
[----:B------:R-:W-:-:S11]  /*13bd0*/  ISETP.NE.AND P0, PT, R91, R90, PT ;  /* 0x0000005a5b00720c */ /* 0x000fd60003f05270 */
[----:B------:R-:W2:Y:S02]  /*13be0*/  LDTM.x32 R24, tmem[UR4] ;  /* 0x00000004001879ee */ /* 0x000ea400082c0000 */
[----:B--2---:R-:W-:Y:S05]  /*13bf0*/  @!P0 BRA `(.L_x_285) ;  /* 0x0000000000408947 */ /* 0x004fea0003800000 */
        /* <DEDUP_REMOVED lines=16> */
.L_x_285:
[----:B-1----:R-:W1:Y:S01]  /*13d00*/  LDC R0, c[0x0][0x384] ;  /* 0x0000e100ff007b82 */ /* 0x002e620000000800 */
[----:B------:R-:W-:Y:S05]  /*13d10*/  WARPSYNC.ALL ;  /* 0x0000000000007948 */ /* 0x000fea0003800000 */
[----:B------:R-:W-:Y:S01]  /*13d20*/  UIADD3 UR12, UPT, UPT, UR50, 0x1, URZ ;  /* 0x00000001320c7890 */ /* 0x000fe2000fffe0ff */
[----:B------:R-:W-:Y:S01]  /*13d30*/  R2UR UR4, R94 ;  /* 0x000000005e0472ca */ /* 0x000fe200000e0000 */
[----:B------:R-:W-:Y:S01]  /*13d40*/  UIADD3 UR11, UPT, UPT, UR50, 0x2, URZ ;  /* 0x00000002320b7890 */ /* 0x000fe2000fffe0ff */
[----:B------:R-:W-:Y:S01]  /*13d50*/  MOV.SPILL R3, UR36 ;  /* 0x0000002400037c02 */ /* 0x000fe20009000f00 */
[----:B------:R-:W-:-:S02]  /*13d60*/  UIADD3 UR10, UPT, UPT, UR50, 0x3, URZ ;  /* 0x00000003320a7890 */ /* 0x000fc4000fffe0ff */
[----:B------:R-:W-:Y:S02]  /*13d70*/  UIADD3 UR9, UPT, UPT, UR50, 0x4, URZ ;  /* 0x0000000432097890 */ /* 0x000fe4000fffe0ff */
[----:B------:R-:W-:Y:S02]  /*13d80*/  UIADD3 UR8, UPT, UPT, UR50, 0x5, URZ ;  /* 0x0000000532087890 */ /* 0x000fe4000fffe0ff */
[----:B------:R-:W-:Y:S02]  /*13d90*/  UIADD3 UR7, UPT, UPT, UR50, 0x6, URZ ;  /* 0x0000000632077890 */ /* 0x000fe4000fffe0ff */
[----:B------:R-:W-:Y:S02]  /*13da0*/  UIADD3 UR6, UPT, UPT, UR50, 0x7, URZ ;  /* 0x0000000732067890 */ /* 0x000fe4000fffe0ff */
[----:B------:R-:W-:Y:S02]  /*13db0*/  UIADD3 UR5, UPT, UPT, UR50, 0x8, URZ ;  /* 0x0000000832057890 */ /* 0x000fe4000fffe0ff */
[----:B------:R-:W-:-:S02]  /*13dc0*/  UIADD3 UR36, UPT, UPT, UR50, 0x9, URZ ;  /* 0x0000000932247890 */ /* 0x000fc4000fffe0ff */
[----:B------:R-:W-:Y:S01]  /*13dd0*/  UIADD3 UR77, UPT, UPT, UR50, 0xa, URZ ;  /* 0x0000000a324d7890 */ /* 0x000fe2000fffe0ff */
[C---:B-1----:R-:W-:Y:S01]  /*13de0*/  ISETP.LE.AND P2, PT, R0.reuse, UR12, PT ;  /* 0x0000000c00007c0c */ /* 0x042fe2000bf43270 */
[----:B------:R-:W-:Y:S01]  /*13df0*/  UIADD3 UR76, UPT, UPT, UR50, 0xb, URZ ;  /* 0x0000000b324c7890 */ /* 0x000fe2000fffe0ff */
[C---:B------:R-:W-:Y:S01]  /*13e00*/  ISETP.LE.AND P1, PT, R0.reuse, UR11, PT ;  /* 0x0000000b00007c0c */ /* 0x040fe2000bf23270 */
[----:B------:R-:W-:Y:S01]  /*13e10*/  UIADD3 UR73, UPT, UPT, UR50, 0xe, URZ ;  /* 0x0000000e32497890 */ /* 0x000fe2000fffe0ff */
[C---:B------:R-:W-:Y:S01]  /*13e20*/  ISETP.LE.AND P0, PT, R0.reuse, UR10, PT ;  /* 0x0000000a00007c0c */ /* 0x040fe2000bf03270 */
[----:B------:R-:W-:Y:S01]  /*13e30*/  UIADD3 UR72, UPT, UPT, UR50, 0xf, URZ ;  /* 0x0000000f32487890 */ /* 0x000fe2000fffe0ff */
[C---:B------:R-:W-:Y:S01]  /*13e40*/  ISETP.LE.AND P6, PT, R0.reuse, UR9, PT ;  /* 0x0000000900007c0c */ /* 0x040fe2000bfc3270 */
[----:B------:R-:W-:Y:S01]  /*13e50*/  UIADD3 UR71, UPT, UPT, UR50, 0x10, URZ ;  /* 0x0000001032477890 */ /* 0x000fe2000fffe0ff */
[----:B------:R-:W-:Y:S01]  /*13e60*/  ISETP.LE.AND P3, PT, R0, UR50, PT ;  /* 0x0000003200007c0c */ /* 0x000fe2000bf63270 */
[----:B------:R-:W-:Y:S01]  /*13e70*/  UIADD3 UR70, UPT, UPT, UR50, 0x11, URZ ;  /* 0x0000001132467890 */ /* 0x000fe2000fffe0ff */
[----:B------:R-:W-:Y:S01]  /*13e80*/  FSEL R57, R25, -INF , !P2 ;  /* 0xff80000019397808 */ /* 0x000fe20005000000 */
        /* <DEDUP_REMOVED lines=9> */
[C---:B------:R-:W-:Y:S01]  /*13f20*/  ISETP.LE.AND P5, PT, R0.reuse, UR8, PT ;  /* 0x0000000800007c0c */ /* 0x040fe2000bfa3270 */
        /* <DEDUP_REMOVED lines=27> */
[----:B------:R-:W1:Y:S01]  /*140e0*/  LDTM.x32 R4, tmem[UR4] ;  /* 0x00000004000479ee */ /* 0x000e6200082c0000 */
        /* <DEDUP_REMOVED lines=58> */
[----:B------:R-:W-:-:S02]  /*14490*/  FSEL R44, R44, -INF , !P4 ;  /* 0xff8000002c2c7808 */ /* 0x000fc40006000000 */
[----:B------:R-:W-:Y:S02]  /*144a0*/  FSEL R52, R52, -INF , !P3 ;  /* 0xff80000034347808 */ /* 0x000fe40005800000 */
[----:B------:R-:W-:Y:S02]  /*144b0*/  FSEL R53, R53, -INF , !P2 ;  /* 0xff80000035357808 */ /* 0x000fe40005000000 */
[----:B------:R-:W-:Y:S02]  /*144c0*/  FSEL R54, R54, -INF , !P1 ;  /* 0xff80000036367808 */ /* 0x000fe40004800000 */
[----:B------:R-:W-:Y:S02]  /*144d0*/  FSEL R55, R55, -INF , !P0 ;  /* 0xff80000037377808 */ /* 0x000fe40004000000 */
[C---:B------:R-:W-:Y:S02]  /*144e0*/  ISETP.LE.AND P6, PT, R0.reuse, UR62, PT ;  /* 0x0000003e00007c0c */ /* 0x040fe4000bfc3270 */
[----:B------:R-:W-:-:S02]  /*144f0*/  ISETP.LE.AND P5, PT, R0, UR61, PT ;  /* 0x0000003d00007c0c */ /* 0x000fc4000bfa3270 */
[C---:B------:R-:W-:Y:S02]  /*14500*/  ISETP.LE.AND P4, PT, R0.reuse, UR60, PT ;  /* 0x0000003c00007c0c */ /* 0x040fe4000bf83270 */
[C---:B------:R-:W-:Y:S02]  /*14510*/  ISETP.LE.AND P3, PT, R0.reuse, UR35, PT ;  /* 0x0000002300007c0c */ /* 0x040fe4000bf63270 */
[C---:B------:R-:W-:Y:S02]  /*14520*/  ISETP.LE.AND P2, PT, R0.reuse, UR34, PT ;  /* 0x0000002200007c0c */ /* 0x040fe4000bf43270 */
[C---:B------:R-:W-:Y:S02]  /*14530*/  ISETP.LE.AND P1, PT, R0.reuse, UR33, PT ;  /* 0x0000002100007c0c */ /* 0x040fe4000bf23270 */
[----:B------:R-:W-:Y:S02]  /*14540*/  ISETP.LE.AND P0, PT, R0, UR32, PT ;  /* 0x0000002000007c0c */ /* 0x000fe4000bf03270 */
[----:B------:R-:W-:-:S02]  /*14550*/  FSEL R49, R49, -INF , !P6 ;  /* 0xff80000031317808 */ /* 0x000fc40007000000 */
[----:B------:R-:W-:Y:S02]  /*14560*/  FSEL R50, R50, -INF , !P5 ;  /* 0xff80000032327808 */ /* 0x000fe40006800000 */
[----:B------:R-:W-:Y:S02]  /*14570*/  FSEL R51, R51, -INF , !P4 ;  /* 0xff80000033337808 */ /* 0x000fe40006000000 */
[----:B-1----:R-:W-:Y:S02]  /*14580*/  FSEL R68, R4, -INF , !P3 ;  /* 0xff80000004447808 */ /* 0x002fe40005800000 */
[----:B------:R-:W-:Y:S02]  /*14590*/  FSEL R69, R5, -INF , !P2 ;  /* 0xff80000005457808 */ /* 0x000fe40005000000 */
[----:B------:R-:W-:Y:S02]  /*145a0*/  FSEL R70, R6, -INF , !P1 ;  /* 0xff80000006467808 */ /* 0x000fe40004800000 */
[----:B------:R-:W-:-:S02]  /*145b0*/  FSEL R71, R7, -INF , !P0 ;  /* 0xff80000007477808 */ /* 0x000fc40004000000 */
[C---:B------:R-:W-:Y:S02]  /*145c0*/  ISETP.LE.AND P6, PT, R0.reuse, UR31, PT ;  /* 0x0000001f00007c0c */ /* 0x040fe4000bfc3270 */
[C---:B------:R-:W-:Y:S02]  /*145d0*/  ISETP.LE.AND P5, PT, R0.reuse, UR30, PT ;  /* 0x0000001e00007c0c */ /* 0x040fe4000bfa3270 */
[C---:B------:R-:W-:Y:S02]  /*145e0*/  ISETP.LE.AND P4, PT, R0.reuse, UR29, PT ;  /* 0x0000001d00007c0c */ /* 0x040fe4000bf83270 */
[C---:B------:R-:W-:Y:S02]  /*145f0*/  ISETP.LE.AND P3, PT, R0.reuse, UR28, PT ;  /* 0x0000001c00007c0c */ /* 0x040fe4000bf63270 */
[C---:B------:R-:W-:Y:S02]  /*14600*/  ISETP.LE.AND P2, PT, R0.reuse, UR27, PT ;  /* 0x0000001b00007c0c */ /* 0x040fe4000bf43270 */
[----:B------:R-:W-:-:S02]  /*14610*/  ISETP.LE.AND P1, PT, R0, UR26, PT ;  /* 0x0000001a00007c0c */ /* 0x000fc4000bf23270 */
[----:B------:R-:W-:Y:S02]  /*14620*/  ISETP.LE.AND P0, PT, R0, UR25, PT ;  /* 0x0000001900007c0c */ /* 0x000fe4000bf03270 */
[----:B------:R-:W-:Y:S02]  /*14630*/  FSEL R72, R8, -INF , !P6 ;  /* 0xff80000008487808 */ /* 0x000fe40007000000 */
[----:B------:R-:W-:Y:S02]  /*14640*/  FSEL R73, R9, -INF , !P5 ;  /* 0xff80000009497808 */ /* 0x000fe40006800000 */
[----:B------:R-:W-:Y:S02]  /*14650*/  FSEL R74, R10, -INF , !P4 ;  /* 0xff8000000a4a7808 */ /* 0x000fe40006000000 */
[----:B------:R-:W-:Y:S02]  /*14660*/  FSEL R75, R11, -INF , !P3 ;  /* 0xff8000000b4b7808 */ /* 0x000fe40005800000 */
[----:B------:R-:W-:-:S02]  /*14670*/  FSEL R76, R12, -INF , !P2 ;  /* 0xff8000000c4c7808 */ /* 0x000fc40005000000 */
[----:B------:R-:W-:Y:S02]  /*14680*/  FSEL R77, R13, -INF , !P1 ;  /* 0xff8000000d4d7808 */ /* 0x000fe40004800000 */
[----:B------:R-:W-:Y:S02]  /*14690*/  FSEL R78, R14, -INF , !P0 ;  /* 0xff8000000e4e7808 */ /* 0x000fe40004000000 */
[C---:B------:R-:W-:Y:S02]  /*146a0*/  ISETP.LE.AND P6, PT, R0.reuse, UR24, PT ;  /* 0x0000001800007c0c */ /* 0x040fe4000bfc3270 */
[C---:B------:R-:W-:Y:S02]  /*146b0*/  ISETP.LE.AND P5, PT, R0.reuse, UR23, PT ;  /* 0x0000001700007c0c */ /* 0x040fe4000bfa3270 */
[C---:B------:R-:W-:Y:S02]  /*146c0*/  ISETP.LE.AND P4, PT, R0.reuse, UR22, PT ;  /* 0x0000001600007c0c */ /* 0x040fe4000bf83270 */
[----:B------:R-:W-:-:S02]  /*146d0*/  ISETP.LE.AND P3, PT, R0, UR21, PT ;  /* 0x0000001500007c0c */ /* 0x000fc4000bf63270 */
[C---:B------:R-:W-:Y:S02]  /*146e0*/  ISETP.LE.AND P2, PT, R0.reuse, UR20, PT ;  /* 0x0000001400007c0c */ /* 0x040fe4000bf43270 */
[C---:B------:R-:W-:Y:S02]  /*146f0*/  ISETP.LE.AND P1, PT, R0.reuse, UR19, PT ;  /* 0x0000001300007c0c */ /* 0x040fe4000bf23270 */
[----:B------:R-:W-:Y:S02]  /*14700*/  ISETP.LE.AND P0, PT, R0, UR18, PT ;  /* 0x0000001200007c0c */ /* 0x000fe4000bf03270 */
[----:B------:R-:W-:Y:S02]  /*14710*/  FSEL R79, R15, -INF , !P6 ;  /* 0xff8000000f4f7808 */ /* 0x000fe40007000000 */
[----:B------:R-:W-:Y:S02]  /*14720*/  FSEL R80, R16, -INF , !P5 ;  /* 0xff80000010507808 */ /* 0x000fe40006800000 */
        /* <DEDUP_REMOVED lines=12> */
[----:B------:R-:W-:-:S02]  /*147f0*/  R2UR.FILL UR36, R3 ;  /* 0x00000000032472ca */ /* 0x000fc400004e0000 */
[----:B------:R-:W-:Y:S02]  /*14800*/  FSEL R86, R22, -INF , !P6 ;  /* 0xff80000016567808 */ /* 0x000fe40007000000 */
[----:B------:R-:W-:Y:S02]  /*14810*/  FSEL R87, R23, -INF , !P5 ;  /* 0xff80000017577808 */ /* 0x000fe40006800000 */
[----:B------:R-:W-:Y:S02]  /*14820*/  FSEL R24, R24, -INF , !P4 ;  /* 0xff80000018187808 */ /* 0x000fe40006000000 */
[----:B------:R-:W-:Y:S02]  /*14830*/  FSEL R25, R25, -INF , !P3 ;  /* 0xff80000019197808 */ /* 0x000fe40005800000 */
[----:B------:R-:W-:Y:S02]  /*14840*/  FSEL R26, R26, -INF , !P2 ;  /* 0xff8000001a1a7808 */ /* 0x000fe40005000000 */
[----:B------:R-:W-:-:S02]  /*14850*/  FSEL R27, R27, -INF , !P1 ;  /* 0xff8000001b1b7808 */ /* 0x000fc40004800000 */
[----:B------:R-:W-:Y:S02]  /*14860*/  FSEL R28, R28, -INF , !P0 ;  /* 0xff8000001c1c7808 */ /* 0x000fe40004000000 */
[C---:B------:R-:W-:Y:S02]  /*14870*/  ISETP.LE.AND P6, PT, R0.reuse, UR10, PT ;  /* 0x0000000a00007c0c */ /* 0x040fe4000bfc3270 */
[C---:B------:R-:W-:Y:S02]  /*14880*/  ISETP.LE.AND P5, PT, R0.reuse, UR9, PT ;  /* 0x0000000900007c0c */ /* 0x040fe4000bfa3270 */
[C---:B------:R-:W-:Y:S02]  /*14890*/  ISETP.LE.AND P4, PT, R0.reuse, UR8, PT ;  /* 0x0000000800007c0c */ /* 0x040fe4000bf83270 */
[C---:B------:R-:W-:Y:S02]  /*148a0*/  ISETP.LE.AND P3, PT, R0.reuse, UR7, PT ;  /* 0x0000000700007c0c */ /* 0x040fe4000bf63270 */
[----:B------:R-:W-:-:S02]  /*148b0*/  ISETP.LE.AND P2, PT, R0, UR6, PT ;  /* 0x0000000600007c0c */ /* 0x000fc4000bf43270 */
[C---:B------:R-:W-:Y:S02]  /*148c0*/  ISETP.LE.AND P1, PT, R0.reuse, UR5, PT ;  /* 0x0000000500007c0c */ /* 0x040fe4000bf23270 */
[----:B------:R-:W-:Y:S02]  /*148d0*/  ISETP.LE.AND P0, PT, R0, UR4, PT ;  /* 0x0000000400007c0c */ /* 0x000fe4000bf03270 */
[C---:B------:R-:W-:Y:S02]  /*148e0*/  FMNMX3 R3, R89.reuse, R56, R60, !PT ;  /* 0x0000003859037276 */ /* 0x040fe4000780003c */
[C---:B------:R-:W-:Y:S02]  /*148f0*/  FMNMX3 R0, R89.reuse, R57, R61, !PT ;  /* 0x0000003959007276 */ /* 0x040fe4000780003d */
        /* <DEDUP_REMOVED lines=21> */
[----:B------:R-:W-:Y:S02]  /*14a50*/  FSEL R32, R32, -INF , !P3 ;  /* 0xff80000020207808 */ /* 0x000fe40005800000 */
[----:B------:R-:W-:Y:S02]  /*14a60*/  FMNMX3 R3, R3, R84, R24, !PT ;  /* 0x0000005403037276 */ /* 0x000fe40007800018 */
[----:B------:R-:W-:Y:S02]  /*14a70*/  FSEL R29, R29, -INF , !P6 ;  /* 0xff8000001d1d7808 */ /* 0x000fe40007000000 */
[----:B------:R-:W-:Y:S02]  /*14a80*/  FSEL R33, R33, -INF , !P2 ;  /* 0xff80000021217808 */ /* 0x000fe40005000000 */
[----:B------:R-:W-:-:S02]  /*14a90*/  FMNMX3 R0, R0, R85, R25, !PT ;  /* 0x0000005500007276 */ /* 0x000fc40007800019 */
[----:B------:R-:W-:Y:S02]  /*14aa0*/  FSEL R30, R30, -INF , !P5 ;  /* 0xff8000001e1e7808 */ /* 0x000fe40006800000 */
[----:B------:R-:W-:Y:S02]  /*14ab0*/  FSEL R34, R34, -INF , !P1 ;  /* 0xff80000022227808 */ /* 0x000fe40004800000 */
[----:B------:R-:W-:Y:S02]  /*14ac0*/  FMNMX3 R6, R6, R79, R83, !PT ;  /* 0x0000004f06067276 */ /* 0x000fe40007800053 */
[----:B------:R-:W-:Y:S02]  /*14ad0*/  FMNMX3 R5, R5, R86, R26, !PT ;  /* 0x0000005605057276 */ /* 0x000fe4000780001a */
[----:B------:R-:W-:Y:S02]  /*14ae0*/  FMNMX3 R4, R3, R28, R32, !PT ;  /* 0x0000001c03047276 */ /* 0x000fe40007800020 */
[----:B------:R-:W-:-:S02]  /*14af0*/  FMNMX3 R3, R0, R29, R33, !PT ;  /* 0x0000001d00037276 */ /* 0x000fc40007800021 */
[----:B------:R-:W-:Y:S02]  /*14b00*/  FSEL R31, R31, -INF , !P4 ;  /* 0xff8000001f1f7808 */ /* 0x000fe40006000000 */
[----:B------:R-:W-:Y:S02]  /*14b10*/  FSEL R35, R35, -INF , !P0 ;  /* 0xff80000023237808 */ /* 0x000fe40004000000 */
[----:B------:R-:W-:Y:S02]  /*14b20*/  FMNMX3 R6, R6, R87, R27, !PT ;  /* 0x0000005706067276 */ /* 0x000fe4000780001b */
[----:B------:R-:W-:Y:S02]  /*14b30*/  FMNMX3 R0, R5, R30, R34, !PT ;  /* 0x0000001e05007276 */ /* 0x000fe40007800022 */
[----:B------:R-:W-:Y:S02]  /*14b40*/  ISETP.NE.AND P0, PT, R91, R90, PT ;  /* 0x0000005a5b00720c */ /* 0x000fe40003f05270 */
        /* <DEDUP_REMOVED lines=10> */
[----:B------:R-:W2:Y:S01]  /*14bf0*/  LDCU.64 UR6, c[0x4][0xb8] ;  /* 0x01001700ff0677ac */ /* 0x000ea20008000a00 */
[----:B------:R-:W4:Y:S01]  /*14c00*/  LDC.64 R14, c[0x4][R14] ;  /* 0x010000000e0e7b82 */ /* 0x000f220000000a00 */
[----:B------:R-:W-:Y:S01]  /*14c10*/  IMAD.MOV.U32 R13, RZ, RZ, RZ ;  /* 0x000000ffff0d7224 */ /* 0x000fe200078e00ff */
[----:B------:R-:W5:Y:S01]  /*14c20*/  LDCU.64 UR4, c[0x4][0x18] ;  /* 0x01000300ff0477ac */ /* 0x000f620008000a00 */
[----:B-1----:R-:W-:Y:S01]  /*14c30*/  IMAD.U32 R4, RZ, RZ, UR8 ;  /* 0x00000008ff047e24 */ /* 0x002fe2000f8e00ff */
[----:B------:R-:W-:Y:S01]  /*14c40*/  MOV R5, UR9 ;  /* 0x0000000900057c02 */ /* 0x000fe20008000f00 */
[----:B--2---:R-:W-:Y:S01]  /*14c50*/  IMAD.U32 R6, RZ, RZ, UR6 ;  /* 0x00000006ff067e24 */ /* 0x004fe2000f8e00ff */
[----:B------:R-:W-:Y:S01]  /*14c60*/  MOV R7, UR7 ;  /* 0x0000000700077c02 */ /* 0x000fe20008000f00 */
[----:B-----5:R-:W-:Y:S01]  /*14c70*/  IMAD.U32 R10, RZ, RZ, UR4 ;  /* 0x00000004ff0a7e24 */ /* 0x020fe2000f8e00ff */
[----:B------:R-:W-:-:S02]  /*14c80*/  MOV R11, UR5 ;  /* 0x00000005000b7c02 */ /* 0x000fc40008000f00 */
[----:B------:R-:W-:-:S07]  /*14c90*/  LEPC R20, `(.L_x_286) ;  /* 0x000000001014794e */ /* 0x000fce0000000000 */
[----:B---34-:R-:W-:Y:S05]  /*14ca0*/  CALL.ABS.NOINC R14 ;  /* 0x000000000e007343 */ /* 0x018fea0003c00000 */
.L_x_286:
[----:B------:R-:W-:Y:S05]  /*14cb0*/  WARPSYNC.ALL ;  /* 0x0000000000007948 */ /* 0x000fea0003800000 */
[----:B------:R-:W-:Y:S01]  /*14cc0*/  R2UR UR4, R95 ;  /* 0x000000005f0472ca */ /* 0x000fe200000e0000 */
[----:B------:R-:W-:Y:S01]  /*14cd0*/  IMAD.MOV.U32 R108, RZ, RZ, R89 ;  /* 0x000000ffff6c7224 */ /* 0x000fe200078e0059 */
[----:B------:R-:W-:-:S11]  /*14ce0*/  ISETP.NE.AND P0, PT, RZ, UR48, PT ;  /* 0x00000030ff007c0c */ /* 0x000fd6000bf05270 */
[----:B------:R1:W-:Y:S02]  /*14cf0*/  STTM.x2 tmem[UR4], R108 ;  /* 0x0000006c000079ed */ /* 0x0003e400080c0004 */
[----:B------:R-:W-:Y:S05]  /*14d00*/  @P0 BRA `(.L_x_287) ;  /* 0x0000000000040947 */ /* 0x000fea0003800000 */
[----:B------:R-:W-:Y:S05]  /*14d10*/  BPT.TRAP 0x1 ;  /* 0x000000040000795c */ /* 0x000fea0000300000 */
.L_x_287:
[----:B------:R-:W-:Y:S01]  /*14d20*/  SHF.L.U32 R3, R2, 0x1f, RZ ;  /* 0x0000001f02037819 */ /* 0x000fe200000006ff */
[----:B------:R-:W-:Y:S01]  /*14d30*/  SYNCS.ARRIVE.TRANS64.A1T0 RZ, [UR43], RZ ;  /* 0x000000ffffff79a7 */ /* 0x000fe2000810002b */
[----:B------:R-:W2:Y:S01]  /*14d40*/  LDCU UR4, c[0x0][0x704] ;  /* 0x0000e080ff0477ac */ /* 0x000ea20008000800 */
[----:B------:R-:W-:Y:S01]  /*14d50*/  UISETP.NE.AND UP0, UPT, UR55, URZ, UPT ;  /* 0x000000ff3700728c */ /* 0x000fe2000bf05270 */
[----:B------:R-:W4:Y:S03]  /*14d60*/  SYNCS.PHASECHK.TRANS64.TRYWAIT P2, [UR42], R3 ;  /* 0x00000003ff0075a7 */ /* 0x000f26000804112a */
[----:B------:R-:W-:-:S04]  /*14d70*/  USEL UR50, UR52, UR53, UP0 ;  /* 0x0000003534327287 */ /* 0x000fc80008000000 */
[----:B------:R-:W-:Y:S01]  /*14d80*/  ULOP3.LUT UR50, UR50, 0x1, URZ, 0x3c, !UPT ;  /* 0x0000000132327892 */ /* 0x000fe2000f8e3cff */
[----:B--2---:R-:W-:-:S04]  /*14d90*/  FMUL R0, R109, -UR4 ;  /* 0x800000046d007c20 */ /* 0x004fc80008400000 */
[--C-:B------:R-:W-:Y:S02]  /*14da0*/  FFMA2 R16, R56.F32x2.HI_LO, UR4.F32, R0.reuse.F32 ;  /* 0x0000000438107c49 */ /* 0x100fe40009200000 */
[--C-:B------:R-:W-:Y:S02]  /*14db0*/  FFMA2 R18, R58.F32x2.HI_LO, UR4.F32, R0.reuse.F32 ;  /* 0x000000043a127c49 */ /* 0x100fe40009200000 */
[--C-:B------:R-:W-:Y:S01]  /*14dc0*/  FFMA2 R22, R60.F32x2.HI_LO, UR4.F32, R0.reuse.F32 ;  /* 0x000000043c167c49 */ /* 0x100fe20009200000 */
[----:B------:R-:W-:Y:S01]  /*14dd0*/  FSETP.GEU.AND P1, PT, R16, -126, PT ;  /* 0xc2fc00001000780b */ /* 0x000fe20003f2e000 */
[----:B------:R-:W-:Y:S01]  /*14de0*/  FFMA2 R56, R62.F32x2.HI_LO, UR4.F32, R0.F32 ;  /* 0x000000043e387c49 */ /* 0x000fe20009200000 */
[----:B------:R-:W-:Y:S02]  /*14df0*/  FSETP.GEU.AND P0, PT, R17, -126, PT ;  /* 0xc2fc00001100780b */ /* 0x000fe40003f0e000 */
        /* <DEDUP_REMOVED lines=8> */
[----:B------:R-:W2:Y:S08]  /*14e80*/  MUFU.EX2 R16, R16 ;  /* 0x0000001000107308 */ /* 0x000eb00000000800 */
[----:B------:R-:W1:Y:S08]  /*14e90*/  MUFU.EX2 R17, R17 ;  /* 0x0000001100117308 */ /* 0x000e700000000800 */
[----:B------:R-:W1:Y:S08]  /*14ea0*/  MUFU.EX2 R18, R18 ;  /* 0x0000001200127308 */ /* 0x000e700000000800 */
[----:B------:R-:W1:Y:S02]  /*14eb0*/  MUFU.EX2 R19, R19 ;  /* 0x0000001300137308 */ /* 0x000e640000000800 */
[----:B-12-4-:R-:W-:Y:S05]  /*14ec0*/  @!P2 BRA `(.L_x_288) ;  /* 0x000000840038a947 */ /* 0x016fea0003800000 */
.L_x_475:
[----:B------:R-:W-:Y:S01]  /*14ed0*/  @!P1 FMUL R16, R16, R16 ;  /* 0x0000001010109220 */ /* 0x000fe20000400000 */
[----:B------:R-:W-:Y:S01]  /*14ee0*/  FSETP.GEU.AND P2, PT, R56, -126, PT ;  /* 0xc2fc00003800780b */ /* 0x000fe20003f4e000 */
[----:B------:R-:W-:Y:S01]  /*14ef0*/  @!P4 FMUL R22, R22, 0.5 ;  /* 0x3f0000001616c820 */ /* 0x000fe20000400000 */
[----:B------:R-:W-:Y:S01]  /*14f00*/  FSETP.GEU.AND P1, PT, R57, -126, PT ;  /* 0xc2fc00003900780b */ /* 0x000fe20003f2e000 */
[----:B------:R-:W-:Y:S01]  /*14f10*/  @!P3 FMUL R23, R23, 0.5 ;  /* 0x3f0000001717b820 */ /* 0x000fe20000400000 */
[--C-:B------:R-:W-:Y:S01]  /*14f20*/  FFMA2 R58, R64.F32x2.HI_LO, UR4.F32, R0.reuse.F32 ;  /* 0x00000004403a7c49 */ /* 0x100fe20009200000 */
[----:B------:R-:W-:Y:S01]  /*14f30*/  SYNCS.ARRIVE.TRANS64.A1T0 RZ, [UR41], RZ ;  /* 0x000000ffffff79a7 */ /* 0x000fe20008100029 */
[----:B------:R-:W-:Y:S01]  /*14f40*/  @!P0 FMUL R17, R17, R17 ;  /* 0x0000001111118220 */ /* 0x000fe20000400000 */
[----:B------:R-:W2:Y:S01]  /*14f50*/  MUFU.EX2 R22, R22 ;  /* 0x0000001600167308 */ /* 0x000ea20000000800 */
[--C-:B------:R-:W-:Y:S01]  /*14f60*/  FFMA2 R60, R66.F32x2.HI_LO, UR4.F32, R0.reuse.F32 ;  /* 0x00000004423c7c49 */ /* 0x100fe20009200000 */
[----:B------:R-:W-:Y:S01]  /*14f70*/  FSETP.GEU.AND P0, PT, R58, -126, PT ;  /* 0xc2fc00003a00780b */ /* 0x000fe20003f0e000 */
[----:B------:R-:W-:Y:S01]  /*14f80*/  @!P6 FMUL R18, R18, R18 ;  /* 0x000000121212e220 */ /* 0x000fe20000400000 */
[--C-:B------:R-:W-:Y:S01]  /*14f90*/  FFMA2 R36, R36.F32x2.HI_LO, UR4.F32, R0.reuse.F32 ;  /* 0x0000000424247c49 */ /* 0x100fe20009200000 */
[----:B------:R-:W-:Y:S01]  /*14fa0*/  FSETP.GEU.AND P6, PT, R59, -126, PT ;  /* 0xc2fc00003b00780b */ /* 0x000fe20003fce000 */
[----:B------:R-:W-:Y:S01]  /*14fb0*/  @!P2 FMUL R56, R56, 0.5 ;  /* 0x3f0000003838a820 */ /* 0x000fe20000400000 */
[--C-:B------:R-:W-:Y:S01]  /*14fc0*/  FFMA2 R38, R38.F32x2.HI_LO, UR4.F32, R0.reuse.F32 ;  /* 0x0000000426267c49 */ /* 0x100fe20009200000 */
[----:B------:R-:W4:Y:S01]  /*14fd0*/  MUFU.EX2 R23, R23 ;  /* 0x0000001700177308 */ /* 0x000f220000000800 */
[----:B------:R-:W-:Y:S01]  /*14fe0*/  @!P1 FMUL R57, R57, 0.5 ;  /* 0x3f00000039399820 */ /* 0x000fe20000400000 */
[----:B------:R-:W-:Y:S01]  /*14ff0*/  @!P5 FMUL R19, R19, R19 ;  /* 0x000000131313d220 */ /* 0x000fe20000400000 */
[----:B------:R-:W-:Y:S01]  /*15000*/  FSETP.GEU.AND P5, PT, R60, -126, PT ;  /* 0xc2fc00003c00780b */ /* 0x000fe20003fae000 */
[----:B------:R-:W-:-:S02]  /*15010*/  FFMA2 R40, R40.F32x2.HI_LO, UR4.F32, R0.F32 ;  /* 0x0000000428287c49 */ /* 0x000fc40009200000 */
[--C-:B------:R-:W-:Y:S02]  /*15020*/  FFMA2 R42, R42.F32x2.HI_LO, UR4.F32, R0.reuse.F32 ;  /* 0x000000042a2a7c49 */ /* 0x100fe40009200000 */
[----:B------:R-:W5:Y:S01]  /*15030*/  MUFU.EX2 R56, R56 ;  /* 0x0000003800387308 */ /* 0x000f620000000800 */
[----:B--2---:R-:W-:Y:S01]  /*15040*/  @!P4 FMUL R22, R22, R22 ;  /* 0x000000161616c220 */ /* 0x004fe20000400000 */
[----:B------:R-:W-:Y:S01]  /*15050*/  @!P0 FMUL R58, R58, 0.5 ;  /* 0x3f0000003a3a8820 */ /* 0x000fe20000400000 */
[----:B------:R-:W-:Y:S01]  /*15060*/  FSETP.GEU.AND P4, PT, R61, -126, PT ;  /* 0xc2fc00003d00780b */ /* 0x000fe20003f8e000 */
[----:B------:R-:W-:Y:S01]  /*15070*/  @!P6 FMUL R59, R59, 0.5 ;  /* 0x3f0000003b3be820 */ /* 0x000fe20000400000 */
[--C-:B------:R-:W-:Y:S02]  /*15080*/  FFMA2 R44, R44.F32x2.HI_LO, UR4.F32, R0.reuse.F32 ;  /* 0x000000042c2c7c49 */ /* 0x100fe40009200000 */
[--C-:B------:R-:W-:Y:S01]  /*15090*/  FFMA2 R46, R46.F32x2.HI_LO, UR4.F32, R0.reuse.F32 ;  /* 0x000000042e2e7c49 */ /* 0x100fe20009200000 */
[----:B------:R-:W2:Y:S01]  /*150a0*/  MUFU.EX2 R57, R57 ;  /* 0x0000003900397308 */ /* 0x000ea20000000800 */
[----:B----4-:R-:W-:Y:S01]  /*150b0*/  @!P3 FMUL R23, R23, R23 ;  /* 0x000000171717b220 */ /* 0x010fe20000400000 */
[----:B------:R-:W-:Y:S01]  /*150c0*/  FSETP.GEU.AND P3, PT, R36, -126, PT ;  /* 0xc2fc00002400780b */ /* 0x000fe20003f6e000 */
[----:B------:R-:W-:Y:S01]  /*150d0*/  @!P5 FMUL R60, R60, 0.5 ;  /* 0x3f0000003c3cd820 */ /* 0x000fe20000400000 */
[----:B------:R-:W-:-:S02]  /*150e0*/  FFMA2 R48, R48.F32x2.HI_LO, UR4.F32, R0.F32 ;  /* 0x0000000430307c49 */ /* 0x000fc40009200000 */
[--C-:B------:R-:W-:Y:S02]  /*150f0*/  FFMA2 R50, R50.F32x2.HI_LO, UR4.F32, R0.reuse.F32 ;  /* 0x0000000432327c49 */ /* 0x100fe40009200000 */
[----:B------:R-:W4:Y:S01]  /*15100*/  MUFU.EX2 R58, R58 ;  /* 0x0000003a003a7308 */ /* 0x000f220000000800 */
[----:B-----5:R-:W-:Y:S01]  /*15110*/  @!P2 FMUL R56, R56, R56 ;  /* 0x000000383838a220 */ /* 0x020fe20000400000 */
[----:B------:R-:W-:Y:S01]  /*15120*/  FSETP.GEU.AND P2, PT, R37, -126, PT ;  /* 0xc2fc00002500780b */ /* 0x000fe20003f4e000 */
[----:B------:R-:W-:Y:S01]  /*15130*/  @!P4 FMUL R61, R61, 0.5 ;  /* 0x3f0000003d3dc820 */ /* 0x000fe20000400000 */
[--C-:B------:R-:W-:Y:S02]  /*15140*/  FFMA2 R52, R52.F32x2.HI_LO, UR4.F32, R0.reuse.F32 ;  /* 0x0000000434347c49 */ /* 0x100fe40009200000 */
[--C-:B------:R-:W-:Y:S02]  /*15150*/  FFMA2 R54, R54.F32x2.HI_LO, UR4.F32, R0.reuse.F32 ;  /* 0x0000000436367c49 */ /* 0x100fe40009200000 */
[----:B------:R-:W-:Y:S01]  /*15160*/  @!P3 FMUL R36, R36, 0.5 ;  /* 0x3f0000002424b820 */ /* 0x000fe20000400000 */
[----:B--2---:R-:W-:Y:S01]  /*15170*/  @!P1 FMUL R57, R57, R57 ;  /* 0x0000003939399220 */ /* 0x004fe20000400000 */
[----:B------:R-:W-:Y:S01]  /*15180*/  FSETP.GEU.AND P1, PT, R38, -126, PT ;  /* 0xc2fc00002600780b */ /* 0x000fe20003f2e000 */
[----:B------:R-:W2:Y:S01]  /*15190*/  MUFU.EX2 R59, R59 ;  /* 0x0000003b003b7308 */ /* 0x000ea20000000800 */
[----:B-1----:R-:W-:-:S02]  /*151a0*/  FFMA2 R4, R68.F32x2.HI_LO, UR4.F32, R0.F32 ;  /* 0x0000000444047c49 */ /* 0x002fc40009200000 */
[--C-:B------:R-:W-:Y:S02]  /*151b0*/  FFMA2 R10, R70.F32x2.HI_LO, UR4.F32, R0.reuse.F32 ;  /* 0x00000004460a7c49 */ /* 0x100fe40009200000 */
[----:B------:R-:W-:Y:S01]  /*151c0*/  @!P2 FMUL R37, R37, 0.5 ;  /* 0x3f0000002525a820 */ /* 0x000fe20000400000 */
[----:B----4-:R-:W-:Y:S01]  /*151d0*/  @!P0 FMUL R58, R58, R58 ;  /* 0x0000003a3a3a8220 */ /* 0x010fe20000400000 */
[----:B------:R-:W-:Y:S01]  /*151e0*/  FSETP.GEU.AND P0, PT, R39, -126, PT ;  /* 0xc2fc00002700780b */ /* 0x000fe20003f0e000 */
[----:B------:R-:W1:Y:S01]  /*151f0*/  MUFU.EX2 R60, R60 ;  /* 0x0000003c003c7308 */ /* 0x000e620000000800 */
[--C-:B------:R-:W-:Y:S02]  /*15200*/  FFMA2 R8, R72.F32x2.HI_LO, UR4.F32, R0.reuse.F32 ;  /* 0x0000000448087c49 */ /* 0x100fe40009200000 */
[--C-:B------:R-:W-:Y:S02]  /*15210*/  FFMA2 R6, R74.F32x2.HI_LO, UR4.F32, R0.reuse.F32 ;  /* 0x000000044a067c49 */ /* 0x100fe40009200000 */
[----:B------:R-:W-:Y:S01]  /*15220*/  @!P1 FMUL R38, R38, 0.5 ;  /* 0x3f00000026269820 */ /* 0x000fe20000400000 */
[----:B------:R-:W-:-:S02]  /*15230*/  FFMA2 R110, R86.F32x2.HI_LO, UR4.F32, R0.F32 ;  /* 0x00000004566e7c49 */ /* 0x000fc40009200000 */
[----:B------:R-:W4:Y:S01]  /*15240*/  MUFU.EX2 R61, R61 ;  /* 0x0000003d003d7308 */ /* 0x000f220000000800 */
[----:B--2---:R-:W-:Y:S01]  /*15250*/  @!P6 FMUL R59, R59, R59 ;  /* 0x0000003b3b3be220 */ /* 0x004fe20000400000 */
[----:B------:R-:W-:Y:S01]  /*15260*/  FSETP.GEU.AND P6, PT, R40, -126, PT ;  /* 0xc2fc00002800780b */ /* 0x000fe20003fce000 */
[--C-:B------:R-:W-:Y:S02]  /*15270*/  FFMA2 R24, R24.F32x2.HI_LO, UR4.F32, R0.reuse.F32 ;  /* 0x0000000418187c49 */ /* 0x100fe40009200000 */
[----:B------:R-:W-:Y:S01]  /*15280*/  @!P0 FMUL R39, R39, 0.5 ;  /* 0x3f00000027278820 */ /* 0x000fe20000400000 */
[--C-:B------:R-:W-:Y:S02]  /*15290*/  FFMA2 R26, R26.F32x2.HI_LO, UR4.F32, R0.reuse.F32 ;  /* 0x000000041a1a7c49 */ /* 0x100fe40009200000 */
[----:B------:R-:W2:Y:S01]  /*152a0*/  MUFU.EX2 R62, R36 ;  /* 0x00000024003e7308 */ /* 0x000ea20000000800 */
[----:B-1----:R-:W-:Y:S01]  /*152b0*/  @!P5 FMUL R60, R60, R60 ;  /* 0x0000003c3c3cd220 */ /* 0x002fe20000400000 */
[----:B------:R-:W-:Y:S01]  /*152c0*/  FSETP.GEU.AND P5, PT, R41, -126, PT ;  /* 0xc2fc00002900780b */ /* 0x000fe20003fae000 */
[----:B------:R-:W-:-:S02]  /*152d0*/  FFMA2 R28, R28.F32x2.HI_LO, UR4.F32, R0.F32 ;  /* 0x000000041c1c7c49 */ /* 0x000fc40009200000 */
[--C-:B------:R-:W-:Y:S02]  /*152e0*/  FFMA2 R30, R30.F32x2.HI_LO, UR4.F32, R0.reuse.F32 ;  /* 0x000000041e1e7c49 */ /* 0x100fe40009200000 */
[----:B------:R-:W-:Y:S01]  /*152f0*/  @!P6 FMUL R40, R40, 0.5 ;  /* 0x3f0000002828e820 */ /* 0x000fe20000400000 */
[----:B------:R-:W1:Y:S01]  /*15300*/  MUFU.EX2 R63, R37 ;  /* 0x00000025003f7308 */ /* 0x000e620000000800 */
[----:B----4-:R-:W-:Y:S01]  /*15310*/  @!P4 FMUL R61, R61, R61 ;  /* 0x0000003d3d3dc220 */ /* 0x010fe20000400000 */
[----:B------:R-:W-:Y:S01]  /*15320*/  FSETP.GEU.AND P4, PT, R42, -126, PT ;  /* 0xc2fc00002a00780b */ /* 0x000fe20003f8e000 */
[--C-:B------:R-:W-:Y:S02]  /*15330*/  FFMA2 R32, R32.F32x2.HI_LO, UR4.F32, R0.reuse.F32 ;  /* 0x0000000420207c49 */ /* 0x100fe40009200000 */
[----:B------:R-:W-:Y:S02]  /*15340*/  FFMA2 R34, R34.F32x2.HI_LO, UR4.F32, R0.F32 ;  /* 0x0000000422227c49 */ /* 0x000fe40009200000 */
[----:B------:R-:W-:Y:S01]  /*15350*/  @!P5 FMUL R41, R41, 0.5 ;  /* 0x3f0000002929d820 */ /* 0x000fe20000400000 */
[----:B------:R-:W4:Y:S01]  /*15360*/  MUFU.EX2 R64, R38 ;  /* 0x0000002600407308 */ /* 0x000f220000000800 */
        /* <DEDUP_REMOVED lines=8> */
[----:B----4-:R-:W-:Y:S01]  /*153f0*/  @!P1 FMUL R64, R64, R64 ;  /* 0x0000004040409220 */ /* 0x010fe20000400000 */
[----:B------:R-:W-:-:S05]  /*15400*/  FSETP.GEU.AND P1, PT, R45, -126, PT ;  /* 0xc2fc00002d00780b */ /* 0x000fca0003f2e000 */
        /* <DEDUP_REMOVED lines=43> */
[----:B------:R-:W-:-:S04]  /*156c0*/  FSETP.GEU.AND P4, PT, R4, -126, PT ;  /* 0xc2fc00000400780b */ /* 0x000fc80003f8e000 */
[----:B------:R-:W-:Y:S01]  /*156d0*/  F2FP.BF16.F32.PACK_AB R36, R103, R102 ;  /* 0x000000666724723e */ /* 0x000fe200000010ff */
[----:B------:R-:W-:Y:S01]  /*156e0*/  @!P5 FMUL R55, R55, 0.5 ;  /* 0x3f0000003737d820 */ /* 0x000fe20000400000 */
[----:B------:R-:W1:Y:S01]  /*156f0*/  MUFU.EX2 R106, R52 ;  /* 0x00000034006a7308 */ /* 0x000e620000000800 */
[----:B----4-:R-:W-:Y:S01]  /*15700*/  @!P3 FMUL R104, R104, R104 ;  /* 0x000000686868b220 */ /* 0x010fe20000400000 */
[----:B------:R-:W-:-:S05]  /*15710*/  FSETP.GEU.AND P3, PT, R5, -126, PT ;  /* 0xc2fc00000500780b */ /* 0x000fca0003f6e000 */
[----:B------:R-:W-:Y:S01]  /*15720*/  @!P4 FMUL R4, R4, 0.5 ;  /* 0x3f0000000404c820 */ /* 0x000fe20000400000 */
[----:B------:R-:W4:Y:S01]  /*15730*/  MUFU.EX2 R107, R53 ;  /* 0x00000035006b7308 */ /* 0x000f220000000800 */
[----:B--2---:R-:W-:Y:S01]  /*15740*/  @!P2 FMUL R105, R105, R105 ;  /* 0x000000696969a220 */ /* 0x004fe20000400000 */
[----:B------:R-:W-:-:S04]  /*15750*/  FSETP.GEU.AND P2, PT, R10, -126, PT ;  /* 0xc2fc00000a00780b */ /* 0x000fc80003f4e000 */
[----:B------:R-:W-:Y:S01]  /*15760*/  F2FP.BF16.F32.PACK_AB R37, R105, R104 ;  /* 0x000000686925723e */ /* 0x000fe200000010ff */
[----:B------:R-:W-:Y:S01]  /*15770*/  @!P3 FMUL R5, R5, 0.5 ;  /* 0x3f0000000505b820 */ /* 0x000fe20000400000 */
[----:B------:R-:W2:Y:S01]  /*15780*/  MUFU.EX2 R68, R54 ;  /* 0x0000003600447308 */ /* 0x000ea20000000800 */
[----:B-1----:R-:W-:Y:S01]  /*15790*/  @!P1 FMUL R106, R106, R106 ;  /* 0x0000006a6a6a9220 */ /* 0x002fe20000400000 */
[----:B------:R-:W-:-:S05]  /*157a0*/  FSETP.GEU.AND P1, PT, R11, -126, PT ;  /* 0xc2fc00000b00780b */ /* 0x000fca0003f2e000 */
[----:B------:R-:W-:Y:S01]  /*157b0*/  @!P2 FMUL R10, R10, 0.5 ;  /* 0x3f0000000a0aa820 */ /* 0x000fe20000400000 */
[----:B------:R-:W1:Y:S01]  /*157c0*/  MUFU.EX2 R69, R55 ;  /* 0x0000003700457308 */ /* 0x000e620000000800 */
[----:B----4-:R-:W-:Y:S01]  /*157d0*/  @!P0 FMUL R107, R107, R107 ;  /* 0x0000006b6b6b8220 */ /* 0x010fe20000400000 */
[----:B------:R-:W-:-:S04]  /*157e0*/  FSETP.GEU.AND P0, PT, R8, -126, PT ;  /* 0xc2fc00000800780b */ /* 0x000fc80003f0e000 */
[----:B------:R-:W-:Y:S01]  /*157f0*/  F2FP.BF16.F32.PACK_AB R38, R107, R106 ;  /* 0x0000006a6b26723e */ /* 0x000fe200000010ff */
[----:B------:R-:W-:Y:S01]  /*15800*/  @!P1 FMUL R11, R11, 0.5 ;  /* 0x3f0000000b0b9820 */ /* 0x000fe20000400000 */
[----:B------:R-:W4:Y:S01]  /*15810*/  MUFU.EX2 R70, R4 ;  /* 0x0000000400467308 */ /* 0x000f220000000800 */
[----:B--2---:R-:W-:Y:S01]  /*15820*/  @!P6 FMUL R68, R68, R68 ;  /* 0x000000444444e220 */ /* 0x004fe20000400000 */
[----:B------:R-:W-:-:S05]  /*15830*/  FSETP.GEU.AND P6, PT, R9, -126, PT ;  /* 0xc2fc00000900780b */ /* 0x000fca0003fce000 */
[----:B------:R-:W-:Y:S01]  /*15840*/  @!P0 FMUL R8, R8, 0.5 ;  /* 0x3f00000008088820 */ /* 0x000fe20000400000 */
[----:B------:R2:W5:Y:S01]  /*15850*/  MUFU.EX2 R71, R5 ;  /* 0x0000000500477308 */ /* 0x0005620000000800 */
        /* <DEDUP_REMOVED lines=8> */
[----:B------:R4:W3:Y:S01]  /*158e0*/  MUFU.EX2 R73, R11 ;  /* 0x0000000b00497308 */ /* 0x0008e20000000800 */
[----:B--2---:R-:W-:Y:S02]  /*158f0*/  FFMA2 R4, R76.F32x2.HI_LO, UR4.F32, R0.F32 ;  /* 0x000000044c047c49 */ /* 0x004fe40009200000 */
[----:B-----5:R-:W-:-:S03]  /*15900*/  @!P3 FMUL R71, R71, R71 ;  /* 0x000000474747b220 */ /* 0x020fc60000400000 */
[----:B------:R-:W-:Y:S01]  /*15910*/  FSETP.GEU.AND P3, PT, R4, -126, PT ;  /* 0xc2fc00000400780b */ /* 0x000fe20003f6e000 */
[----:B------:R-:W-:Y:S01]  /*15920*/  @!P4 FMUL R7, R7, 0.5 ;  /* 0x3f0000000707c820 */ /* 0x000fe20000400000 */
[----:B------:R-:W2:Y:S01]  /*15930*/  MUFU.EX2 R74, R8 ;  /* 0x00000008004a7308 */ /* 0x000ea20000000800 */
[----:B-1----:R-:W-:Y:S01]  /*15940*/  @!P2 FMUL R72, R72, R72 ;  /* 0x000000484848a220 */ /* 0x002fe20000400000 */
[----:B------:R-:W-:Y:S02]  /*15950*/  FSETP.GEU.AND P2, PT, R5, -126, PT ;  /* 0xc2fc00000500780b */ /* 0x000fe40003f4e000 */
[----:B------:R-:W-:-:S04]  /*15960*/  F2FP.BF16.F32.PACK_AB R40, R71, R70 ;  /* 0x000000464728723e */ /* 0x000fc800000010ff */
[----:B------:R1:W5:Y:S01]  /*15970*/  MUFU.EX2 R75, R9 ;  /* 0x00000009004b7308 */ /* 0x0003620000000800 */
[----:B----4-:R-:W-:Y:S02]  /*15980*/  FFMA2 R10, R78.F32x2.HI_LO, UR4.F32, R0.F32 ;  /* 0x000000044e0a7c49 */ /* 0x010fe40009200000 */
[----:B---3--:R-:W-:Y:S01]  /*15990*/  @!P1 FMUL R73, R73, R73 ;  /* 0x0000004949499220 */ /* 0x008fe20000400000 */
[----:B------:R-:W-:Y:S02]  /*159a0*/  @!P3 FMUL R4, R4, 0.5 ;  /* 0x3f0000000404b820 */ /* 0x000fe40000400000 */
[----:B------:R-:W-:Y:S01]  /*159b0*/  FSETP.GEU.AND P1, PT, R10, -126, PT ;  /* 0xc2fc00000a00780b */ /* 0x000fe20003f2e000 */
[----:B------:R-:W-:Y:S01]  /*159c0*/  @!P2 FMUL R5, R5, 0.5 ;  /* 0x3f0000000505a820 */ /* 0x000fe20000400000 */
[----:B------:R-:W3:Y:S01]  /*159d0*/  MUFU.EX2 R76, R6 ;  /* 0x00000006004c7308 */ /* 0x000ee20000000800 */
[----:B--2---:R-:W-:Y:S01]  /*159e0*/  @!P0 FMUL R74, R74, R74 ;  /* 0x0000004a4a4a8220 */ /* 0x004fe20000400000 */
[----:B------:R-:W-:-:S02]  /*159f0*/  FSETP.GEU.AND P0, PT, R11, -126, PT ;  /* 0xc2fc00000b00780b */ /* 0x000fc40003f0e000 */
[----:B------:R-:W-:-:S04]  /*15a00*/  F2FP.BF16.F32.PACK_AB R41, R73, R72 ;  /* 0x000000484929723e */ /* 0x000fc800000010ff */
[----:B------:R2:W4:Y:S01]  /*15a10*/  MUFU.EX2 R77, R7 ;  /* 0x00000007004d7308 */ /* 0x0005220000000800 */
[----:B-1----:R-:W-:Y:S02]  /*15a20*/  FFMA2 R8, R80.F32x2.HI_LO, UR4.F32, R0.F32 ;  /* 0x0000000450087c49 */ /* 0x002fe40009200000 */
[----:B------:R-:W-:Y:S01]  /*15a30*/  @!P1 FMUL R10, R10, 0.5 ;  /* 0x3f0000000a0a9820 */ /* 0x000fe20000400000 */
[----:B-----5:R-:W-:Y:S02]  /*15a40*/  @!P6 FMUL R75, R75, R75 ;  /* 0x0000004b4b4be220 */ /* 0x020fe40000400000 */
[----:B------:R-:W-:Y:S01]  /*15a50*/  FSETP.GEU.AND P6, PT, R8, -126, PT ;  /* 0xc2fc00000800780b */ /* 0x000fe20003fce000 */
[----:B------:R-:W-:Y:S01]  /*15a60*/  @!P0 FMUL R11, R11, 0.5 ;  /* 0x3f0000000b0b8820 */ /* 0x000fe20000400000 */
[----:B------:R-:W1:Y:S01]  /*15a70*/  MUFU.EX2 R78, R4 ;  /* 0x00000004004e7308 */ /* 0x000e620000000800 */
[----:B---3--:R-:W-:Y:S01]  /*15a80*/  @!P5 FMUL R76, R76, R76 ;  /* 0x0000004c4c4cd220 */ /* 0x008fe20000400000 */
[----:B------:R-:W-:-:S02]  /*15a90*/  FSETP.GEU.AND P5, PT, R9, -126, PT ;  /* 0xc2fc00000900780b */ /* 0x000fc40003fae000 */
[----:B------:R-:W-:-:S04]  /*15aa0*/  F2FP.BF16.F32.PACK_AB R42, R75, R74 ;  /* 0x0000004a4b2a723e */ /* 0x000fc800000010ff */
[----:B------:R3:W5:Y:S01]  /*15ab0*/  MUFU.EX2 R79, R5 ;  /* 0x00000005004f7308 */ /* 0x0007620000000800 */
[----:B--2---:R-:W-:Y:S02]  /*15ac0*/  FFMA2 R6, R82.F32x2.HI_LO, UR4.F32, R0.F32 ;  /* 0x0000000452067c49 */ /* 0x004fe40009200000 */
[----:B----4-:R-:W-:Y:S01]  /*15ad0*/  @!P4 FMUL R77, R77, R77 ;  /* 0x0000004d4d4dc220 */ /* 0x010fe20000400000 */
[----:B------:R-:W-:Y:S02]  /*15ae0*/  @!P6 FMUL R8, R8, 0.5 ;  /* 0x3f0000000808e820 */ /* 0x000fe40000400000 */
[----:B------:R-:W-:Y:S01]  /*15af0*/  FSETP.GEU.AND P4, PT, R6, -126, PT ;  /* 0xc2fc00000600780b */ /* 0x000fe20003f8e000 */
[----:B------:R-:W-:Y:S01]  /*15b00*/  @!P5 FMUL R9, R9, 0.5 ;  /* 0x3f0000000909d820 */ /* 0x000fe20000400000 */
[----:B------:R-:W2:Y:S01]  /*15b10*/  MUFU.EX2 R80, R10 ;  /* 0x0000000a00507308 */ /* 0x000ea20000000800 */
[----:B-1----:R-:W-:Y:S01]  /*15b20*/  @!P3 FMUL R78, R78, R78 ;  /* 0x0000004e4e4eb220 */ /* 0x002fe20000400000 */
[----:B------:R-:W-:-:S02]  /*15b30*/  FSETP.GEU.AND P3, PT, R7, -126, PT ;  /* 0xc2fc00000700780b */ /* 0x000fc40003f6e000 */
[----:B------:R-:W-:-:S04]  /*15b40*/  F2FP.BF16.F32.PACK_AB R43, R77, R76 ;  /* 0x0000004c4d2b723e */ /* 0x000fc800000010ff */
[----:B------:R-:W1:Y:S01]  /*15b50*/  MUFU.EX2 R81, R11 ;  /* 0x0000000b00517308 */ /* 0x000e620000000800 */
[----:B---3--:R-:W-:Y:S01]  /*15b60*/  FFMA2 R4, R84.F32x2.HI_LO, UR4.F32, R0.F32 ;  /* 0x0000000454047c49 */ /* 0x008fe20009200000 */
[----:B------:R-:W-:Y:S01]  /*15b70*/  USHF.R.U32.HI UR4, URZ, 0x15, UR39 ;  /* 0x00000015ff047899 */ /* 0x000fe20008011627 */
[----:B-----5:R-:W-:Y:S01]  /*15b80*/  @!P2 FMUL R79, R79, R79 ;  /* 0x0000004f4f4fa220 */ /* 0x020fe20000400000 */
[----:B------:R-:W-:Y:S02]  /*15b90*/  @!P4 FMUL R6, R6, 0.5 ;  /* 0x3f0000000606c820 */ /* 0x000fe40000400000 */
[----:B------:R-:W-:Y:S01]  /*15ba0*/  FSETP.GEU.AND P2, PT, R4, -126, PT ;  /* 0xc2fc00000400780b */ /* 0x000fe20003f4e000 */
[----:B------:R-:W-:Y:S01]  /*15bb0*/  @!P3 FMUL R7, R7, 0.5 ;  /* 0x3f0000000707b820 */ /* 0x000fe20000400000 */
[----:B------:R-:W3:Y:S01]  /*15bc0*/  MUFU.EX2 R82, R8 ;  /* 0x0000000800527308 */ /* 0x000ee20000000800 */
[----:B--2---:R-:W-:Y:S01]  /*15bd0*/  @!P1 FMUL R80, R80, R80 ;  /* 0x0000005050509220 */ /* 0x004fe20000400000 */
[----:B------:R-:W-:-:S02]  /*15be0*/  FSETP.GEU.AND P1, PT, R5, -126, PT ;  /* 0xc2fc00000500780b */ /* 0x000fc40003f2e000 */
[----:B------:R-:W-:Y:S02]  /*15bf0*/  MOV R3, UR4 ;  /* 0x0000000400037c02 */ /* 0x000fe40008000f00 */
[----:B------:R-:W-:Y:S02]  /*15c00*/  F2FP.BF16.F32.PACK_AB R44, R79, R78 ;  /* 0x0000004e4f2c723e */ /* 0x000fe400000010ff */
[----:B------:R-:W2:Y:S01]  /*15c10*/  MUFU.EX2 R83, R9 ;  /* 0x0000000900537308 */ /* 0x000ea20000000800 */
[----:B-1----:R-:W-:Y:S01]  /*15c20*/  @!P0 FMUL R81, R81, R81 ;  /* 0x0000005151518220 */ /* 0x002fe20000400000 */
[----:B------:R-:W-:Y:S01]  /*15c30*/  FSETP.GEU.AND P0, PT, R110, -126, PT ;  /* 0xc2fc00006e00780b */ /* 0x000fe20003f0e000 */
[----:B------:R-:W-:-:S03]  /*15c40*/  @!P2 FMUL R4, R4, 0.5 ;  /* 0x3f0000000404a820 */ /* 0x000fc60000400000 */
[----:B------:R-:W-:Y:S01]  /*15c50*/  F2FP.BF16.F32.PACK_AB R45, R81, R80 ;  /* 0x00000050512d723e */ /* 0x000fe200000010ff */
[----:B------:R-:W-:Y:S01]  /*15c60*/  @!P1 FMUL R5, R5, 0.5 ;  /* 0x3f00000005059820 */ /* 0x000fe20000400000 */
[----:B------:R-:W1:Y:S01]  /*15c70*/  MUFU.EX2 R84, R6 ;  /* 0x0000000600547308 */ /* 0x000e620000000800 */
[----:B---3--:R-:W-:Y:S01]  /*15c80*/  @!P6 FMUL R82, R82, R82 ;  /* 0x000000525252e220 */ /* 0x008fe20000400000 */
[----:B------:R-:W-:-:S05]  /*15c90*/  FSETP.GEU.AND P6, PT, R111, -126, PT ;  /* 0xc2fc00006f00780b */ /* 0x000fca0003fce000 */
[----:B------:R-:W-:Y:S01]  /*15ca0*/  @!P0 FMUL R110, R110, 0.5 ;  /* 0x3f0000006e6e8820 */ /* 0x000fe20000400000 */
[----:B------:R-:W3:Y:S01]  /*15cb0*/  MUFU.EX2 R85, R7 ;  /* 0x0000000700557308 */ /* 0x000ee20000000800 */
        /* <DEDUP_REMOVED lines=9> */
[----:B---3--:R-:W-:Y:S01]  /*15d50*/  @!P3 FMUL R85, R85, R85 ;  /* 0x000000555555b220 */ /* 0x008fe20000400000 */
[----:B------:R-:W-:-:S04]  /*15d60*/  FSETP.GEU.AND P3, PT, R26, -126, PT ;  /* 0xc2fc00001a00780b */ /* 0x000fc80003f6e000 */
[----:B------:R-:W-:Y:S01]  /*15d70*/  F2FP.BF16.F32.PACK_AB R47, R85, R84 ;  /* 0x00000054552f723e */ /* 0x000fe200000010ff */
[----:B------:R-:W-:Y:S01]  /*15d80*/  @!P4 FMUL R25, R25, 0.5 ;  /* 0x3f0000001919c820 */ /* 0x000fe20000400000 */
[----:B------:R-:W3:Y:S01]  /*15d90*/  MUFU.EX2 R110, R110 ;  /* 0x0000006e006e7308 */ /* 0x000ee20000000800 */
        /* <DEDUP_REMOVED lines=25> */
[----:B------:R-:W-:Y:S02]  /*15f30*/  F2FP.BF16.F32.PACK_AB R25, R19, R18 ;  /* 0x000000121319723e */ /* 0x000fe400000010ff */
[----:B------:R-:W-:Y:S01]  /*15f40*/  F2FP.BF16.F32.PACK_AB R50, R113, R112 ;  /* 0x000000707132723e */ /* 0x000fe200000010ff */
[----:B------:R-:W-:Y:S01]  /*15f50*/  @!P5 FMUL R31, R31, 0.5 ;  /* 0x3f0000001f1fd820 */ /* 0x000fe20000400000 */
[----:B------:R-:W3:Y:S01]  /*15f60*/  MUFU.EX2 R116, R28 ;  /* 0x0000001c00747308 */ /* 0x000ee20000000800 */
[----:B--2---:R-:W-:Y:S01]  /*15f70*/  @!P3 FMUL R114, R114, R114 ;  /* 0x000000727272b220 */ /* 0x004fe20000400000 */
[----:B------:R-:W-:-:S02]  /*15f80*/  FSETP.GEU.AND P3, PT, R33, -126, PT ;  /* 0xc2fc00002100780b */ /* 0x000fc40003f6e000 */
[----:B------:R-:W-:-:S03]  /*15f90*/  F2FP.BF16.F32.PACK_AB R26, R23, R22 ;  /* 0x00000016171a723e */ /* 0x000fc600000010ff */
[----:B------:R-:W-:Y:S01]  /*15fa0*/  @!P4 FMUL R32, R32, 0.5 ;  /* 0x3f0000002020c820 */ /* 0x000fe20000400000 */
[----:B------:R-:W2:Y:S01]  /*15fb0*/  MUFU.EX2 R117, R29 ;  /* 0x0000001d00757308 */ /* 0x000ea20000000800 */
[----:B-1----:R-:W-:Y:S01]  /*15fc0*/  @!P2 FMUL R115, R115, R115 ;  /* 0x000000737373a220 */ /* 0x002fe20000400000 */
[----:B------:R-:W-:Y:S02]  /*15fd0*/  FSETP.GEU.AND P2, PT, R34, -126, PT ;  /* 0xc2fc00002200780b */ /* 0x000fe40003f4e000 */
[----:B------:R-:W-:Y:S02]  /*15fe0*/  F2FP.BF16.F32.PACK_AB R27, R57, R56 ;  /* 0x00000038391b723e */ /* 0x000fe400000010ff */
[----:B------:R-:W-:Y:S01]  /*15ff0*/  F2FP.BF16.F32.PACK_AB R51, R115, R114 ;  /* 0x000000727333723e */ /* 0x000fe200000010ff */
[----:B------:R-:W-:Y:S01]  /*16000*/  @!P3 FMUL R33, R33, 0.5 ;  /* 0x3f0000002121b820 */ /* 0x000fe20000400000 */
[----:B------:R-:W1:Y:S01]  /*16010*/  MUFU.EX2 R118, R30 ;  /* 0x0000001e00767308 */ /* 0x000e620000000800 */
[----:B---3--:R-:W-:Y:S01]  /*16020*/  @!P1 FMUL R116, R116, R116 ;  /* 0x0000007474749220 */ /* 0x008fe20000400000 */
[----:B------:R-:W-:-:S02]  /*16030*/  FSETP.GEU.AND P1, PT, R35, -126, PT ;  /* 0xc2fc00002300780b */ /* 0x000fc40003f2e000 */
[----:B------:R-:W-:-:S03]  /*16040*/  F2FP.BF16.F32.PACK_AB R28, R59, R58 ;  /* 0x0000003a3b1c723e */ /* 0x000fc600000010ff */
[----:B------:R-:W-:Y:S01]  /*16050*/  @!P2 FMUL R34, R34, 0.5 ;  /* 0x3f0000002222a820 */ /* 0x000fe20000400000 */
[----:B------:R-:W3:Y:S01]  /*16060*/  MUFU.EX2 R119, R31 ;  /* 0x0000001f00777308 */ /* 0x000ee20000000800 */
[----:B--2---:R-:W-:Y:S01]  /*16070*/  @!P0 FMUL R117, R117, R117 ;  /* 0x0000007575758220 */ /* 0x004fe20000400000 */
[----:B------:R-:W-:Y:S02]  /*16080*/  LOP3.LUT P0, RZ, R3, 0x3, R92, 0x48, !PT ;  /* 0x0000000303ff7812 */ /* 0x000fe4000780485c */
[----:B------:R-:W-:Y:S02]  /*16090*/  F2FP.BF16.F32.PACK_AB R29, R61, R60 ;  /* 0x0000003c3d1d723e */ /* 0x000fe400000010ff */
[----:B------:R-:W-:Y:S01]  /*160a0*/  F2FP.BF16.F32.PACK_AB R52, R117, R116 ;  /* 0x000000747534723e */ /* 0x000fe200000010ff */
[----:B------:R-:W-:Y:S01]  /*160b0*/  @!P1 FMUL R35, R35, 0.5 ;  /* 0x3f00000023239820 */ /* 0x000fe20000400000 */
[----:B------:R-:W2:Y:S01]  /*160c0*/  MUFU.EX2 R122, R32 ;  /* 0x00000020007a7308 */ /* 0x000ea20000000800 */
[----:B-1----:R-:W-:Y:S01]  /*160d0*/  @!P6 FMUL R118, R118, R118 ;  /* 0x000000767676e220 */ /* 0x002fe20000400000 */
[----:B------:R-:W-:-:S06]  /*160e0*/  F2FP.BF16.F32.PACK_AB R30, R63, R62 ;  /* 0x0000003e3f1e723e */ /* 0x000fcc00000010ff */
[----:B------:R-:W1:Y:S01]  /*160f0*/  MUFU.EX2 R123, R33 ;  /* 0x00000021007b7308 */ /* 0x000e620000000800 */
[----:B---3--:R-:W-:Y:S01]  /*16100*/  @!P5 FMUL R119, R119, R119 ;  /* 0x000000777777d220 */ /* 0x008fe20000400000 */
[----:B------:R-:W-:-:S04]  /*16110*/  F2FP.BF16.F32.PACK_AB R31, R65, R64 ;  /* 0x00000040411f723e */ /* 0x000fc800000010ff */
[----:B------:R-:W-:Y:S02]  /*16120*/  F2FP.BF16.F32.PACK_AB R53, R119, R118 ;  /* 0x000000767735723e */ /* 0x000fe400000010ff */
[----:B------:R-:W3:Y:S01]  /*16130*/  MUFU.EX2 R120, R34 ;  /* 0x0000002200787308 */ /* 0x000ee20000000800 */
[----:B--2---:R-:W-:Y:S01]  /*16140*/  @!P4 FMUL R122, R122, R122 ;  /* 0x0000007a7a7ac220 */ /* 0x004fe20000400000 */
[----:B------:R-:W-:-:S06]  /*16150*/  F2FP.BF16.F32.PACK_AB R32, R67, R66 ;  /* 0x000000424320723e */ /* 0x000fcc00000010ff */
[----:B------:R-:W2:Y:S01]  /*16160*/  MUFU.EX2 R121, R35 ;  /* 0x0000002300797308 */ /* 0x000ea20000000800 */
[----:B-1----:R-:W-:Y:S01]  /*16170*/  @!P3 FMUL R123, R123, R123 ;  /* 0x0000007b7b7bb220 */ /* 0x002fe20000400000 */
[----:B------:R-:W-:-:S04]  /*16180*/  F2FP.BF16.F32.PACK_AB R33, R97, R96 ;  /* 0x000000606121723e */ /* 0x000fc800000010ff */
[----:B------:R-:W-:Y:S01]  /*16190*/  F2FP.BF16.F32.PACK_AB R54, R123, R122 ;  /* 0x0000007a7b36723e */ /* 0x000fe200000010ff */
[----:B---3--:R-:W-:Y:S01]  /*161a0*/  @!P2 FMUL R120, R120, R120 ;  /* 0x000000787878a220 */ /* 0x008fe20000400000 */
[----:B------:R-:W-:Y:S01]  /*161b0*/  F2FP.BF16.F32.PACK_AB R34, R99, R98 ;  /* 0x000000626322723e */ /* 0x000fe200000010ff */
[----:B--2---:R-:W-:Y:S01]  /*161c0*/  @!P1 FMUL R121, R121, R121 ;  /* 0x0000007979799220 */ /* 0x004fe20000400000 */
[----:B------:R-:W-:-:S04]  /*161d0*/  F2FP.BF16.F32.PACK_AB R35, R101, R100 ;  /* 0x000000646523723e */ /* 0x000fc800000010ff */
        /* <DEDUP_REMOVED lines=18> */
.L_x_289:
        /* <DEDUP_REMOVED lines=8> */
.L_x_290:
[----:B------:R-:W-:Y:S02]  /*16380*/  UPRMT UR4, UR36, 0x654, UR40 ;  /* 0x0000065424047896 */ /* 0x000fe40008000028 */
[----:B------:R-:W-:Y:S02]  /*16390*/  UISETP.NE.AND UP0, UPT, UR48, URZ, UPT ;  /* 0x000000ff3000728c */ /* 0x000fe4000bf05270 */
[----:B------:R-:W-:-:S05]  /*163a0*/  ULOP3.LUT UR37, UR37, 0x1, URZ, 0x3c, !UPT ;  /* 0x0000000125257892 */ /* 0x000fca000f8e3cff */
[----:B--2---:R-:W-:Y:S02]  /*163b0*/  SYNCS.ARRIVE.TRANS64.RED.A1T0 RZ, [UR4], RZ ;  /* 0x000000ffffff79a7 */ /* 0x004fe40008100404 */
[----:B------:R-:W-:Y:S05]  /*163c0*/  BRA.U UP0, `(.L_x_291) ;  /* 0x0000000100047547 */ /* 0x000fea000b800000 */
[----:B------:R-:W-:Y:S05]  /*163d0*/  BPT.TRAP 0x1 ;  /* 0x000000040000795c */ /* 0x000fea0000300000 */
.L_x_291:
        /* <DEDUP_REMOVED lines=13> */
.L_x_477:
[----:B------:R-:W-:Y:S01]  /*164b0*/  BSSY.RECONVERGENT B0, `(.L_x_293) ;  /* 0x000000b000007945 */ /* 0x000fe20003800200 */
[----:B--2---:R-:W-:-:S03]  /*164c0*/  MOV R3, 0x3f000000 ;  /* 0x3f00000000037802 */ /* 0x004fc60000000f00 */
[----:B------:R-:W-:Y:S05]  /*164d0*/  @!P1 BRA `(.L_x_294) ;  /* 0x0000000000209947 */ /* 0x000fea0003800000 */
[----:B------:R-:W2:Y:S01]  /*164e0*/  LDCU UR4, c[0x0][0x704] ;  /* 0x0000e080ff0477ac */ /* 0x000ea20008000800 */
[----:B------:R-:W-:-:S04]  /*164f0*/  FADD R0, -R109, R89 ;  /* 0x000000596d007221 */ /* 0x000fc80000000100 */
[----:B--2---:R-:W-:-:S05]  /*16500*/  FMUL R0, R0, UR4 ;  /* 0x0000000400007c20 */ /* 0x004fca0008400000 */
[----:B------:R-:W-:-:S13]  /*16510*/  FSETP.GEU.AND P1, PT, R0, -126, PT ;  /* 0xc2fc00000000780b */ /* 0x000fda0003f2e000 */
[----:B------:R-:W-:-:S04]  /*16520*/  @!P1 FMUL R0, R0, 0.5 ;  /* 0x3f00000000009820 */ /* 0x000fc80000400000 */
[----:B------:R-:W2:Y:S02]  /*16530*/  MUFU.EX2 R3, R0 ;  /* 0x0000000000037308 */ /* 0x000ea40000000800 */
[----:B--2---:R-:W-:-:S04]  /*16540*/  @!P1 FMUL R3, R3, R3 ;  /* 0x0000000303039220 */ /* 0x004fc80000400000 */
[----:B------:R-:W-:Y:S02]  /*16550*/  FMUL R3, R3, 0.5 ;  /* 0x3f00000003037820 */ /* 0x000fe40000400000 */
.L_x_294:
[----:B------:R-:W-:Y:S05]  /*16560*/  BSYNC.RECONVERGENT B0 ;  /* 0x0000000000007941 */ /* 0x000fea0003800200 */
.L_x_293:
[----:B------:R-:W-:Y:S01]  /*16570*/  FMUL R88, R3, R88 ;  /* 0x0000005803587220 */ /* 0x000fe20000400000 */
[----:B------:R-:W-:Y:S02]  /*16580*/  FADD2 R56, R56.F32x2.HI_LO, R100.F32x2.HI_LO ;  /* 0x000000643838724b */ /* 0x000fe40000000000 */
        /* <DEDUP_REMOVED lines=27> */
[----:B------:R-:W-:Y:S06]  /*16740*/  @P0 BRA `(.L_x_295) ;  /* 0x0000000000040947 */ /* 0x000fec0003800000 */
[----:B------:R-:W-:Y:S05]  /*16750*/  BPT.TRAP 0x1 ;  /* 0x000000040000795c */ /* 0x000fea0000300000 */
.L_x_295:
[----:B------:R-:W-:Y:S01]  /*16760*/  IMAD.U32 R3, RZ, RZ, UR37 ;  /* 0x00000025ff037e24 */ /* 0x000fe2000f8e00ff */
[----:B------:R-:W-:-:S04]  /*16770*/  ISETP.NE.AND P0, PT, R91, R90, PT ;  /* 0x0000005a5b00720c */ /* 0x000fc80003f05270 */
[----:B------:R-:W-:-:S04]  /*16780*/  SHF.L.U32 R3, R3, 0x1f, RZ ;  /* 0x0000001f03037819 */ /* 0x000fc800000006ff */
[----:B------:R-:W2:Y:S02]  /*16790*/  SYNCS.PHASECHK.TRANS64.TRYWAIT P1, [UR44], R3 ;  /* 0x00000003ff0075a7 */ /* 0x000ea4000802112c */
[----:B--2---:R-:W-:Y:S05]  /*167a0*/  @!P1 BRA `(.L_x_296) ;  /* 0x0000006c00309947 */ /* 0x004fea0003800000 */
.L_x_479:
        /* <DEDUP_REMOVED lines=17> */
.L_x_297:
[----:B------:R-:W-:Y:S05]  /*168c0*/  WARPSYNC.ALL ;  /* 0x0000000000007948 */ /* 0x000fea0003800000 */
[----:B------:R-:W-:Y:S01]  /*168d0*/  R2UR UR4, R95 ;  /* 0x000000005f0472ca */ /* 0x000fe200000e0000 */
[----:B------:R-:W-:Y:S01]  /*168e0*/  UISETP.NE.AND UP0, UPT, UR55, URZ, UPT ;  /* 0x000000ff3700728c */ /* 0x000fe2000bf05270 */
[----:B------:R-:W-:-:S03]  /*168f0*/  LOP3.LUT R2, R2, 0x1, RZ, 0x3c, !PT ;  /* 0x0000000102027812 */ /* 0x000fc600078e3cff */
[----:B------:R-:W-:Y:S02]  /*16900*/  USEL UR53, UR53, UR50, UP0 ;  /* 0x0000003235357287 */ /* 0x000fe40008000000 */
[----:B------:R-:W-:Y:S02]  /*16910*/  USEL UR52, UR50, UR52, UP0 ;  /* 0x0000003432347287 */ /* 0x000fe40008000000 */
[----:B------:R-:W-:Y:S02]  /*16920*/  USEL UR54, UR54, UR37, UP0 ;  /* 0x0000002536367287 */ /* 0x000fe40008000000 */
[----:B------:R-:W-:Y:S02]  /*16930*/  USEL UR51, UR37, UR51, UP0 ;  /* 0x0000003325337287 */ /* 0x000fe40008000000 */
[----:B------:R4:W-:Y:S10]  /*16940*/  STTM.x2 tmem[UR4], R124 ;  /* 0x0000007c000079ed */ /* 0x0009f400080c0004 */
.L_x_281:
[----:B------:R-:W-:-:S09]  /*16950*/  UISETP.NE.AND UP0, UPT, UR48, URZ, UPT ;  /* 0x000000ff3000728c */ /* 0x000fd2000bf05270 */
[----:B------:R-:W-:Y:S05]  /*16960*/  BRA.U UP0, `(.L_x_298) ;  /* 0x0000000100047547 */ /* 0x000fea000b800000 */
[----:B------:R-:W-:Y:S05]  /*16970*/  BPT.TRAP 0x1 ;  /* 0x000000040000795c */ /* 0x000fea0000300000 */
.L_x_298:
[----:B------:R-:W-:Y:S01]  /*16980*/  SYNCS.ARRIVE.TRANS64.A1T0 RZ, [UR43], RZ ;  /* 0x000000ffffff79a7 */ /* 0x000fe2000810002b */
[----:B------:R-:W-:-:S04]  /*16990*/  UISETP.NE.AND UP1, UPT, UR55, URZ, UPT ;  /* 0x000000ff3700728c */ /* 0x000fc8000bf25270 */
[----:B------:R-:W-:-:S04]  /*169a0*/  USEL UR5, UR52, UR53, UP1 ;  /* 0x0000003534057287 */ /* 0x000fc80008800000 */
[----:B------:R-:W-:Y:S01]  /*169b0*/  ULOP3.LUT UR5, UR5, 0x1, URZ, 0x3c, !UPT ;  /* 0x0000000105057892 */ /* 0x000fe2000f8e3cff */
[----:B------:R-:W-:Y:S11]  /*169c0*/  BRA.U UP0, `(.L_x_299) ;  /* 0x0000000100047547 */ /* 0x000ff6000b800000 */
[----:B------:R-:W-:Y:S05]  /*169d0*/  BPT.TRAP 0x1 ;  /* 0x000000040000795c */ /* 0x000fea0000300000 */
.L_x_299:
[----:B-12---:R-:W-:Y:S01]  /*169e0*/  MOV R3, UR5 ;  /* 0x0000000500037c02 */ /* 0x006fe20008000f00 */
[----:B------:R-:W-:-:S03]  /*169f0*/  UISETP.GT.U32.AND UP0, UPT, UR45, 0x1, UPT ;  /* 0x000000012d00788c */ /* 0x000fc6000bf04070 */
[----:B------:R-:W-:-:S04]  /*16a00*/  SHF.L.U32 R3, R3, 0x1f, RZ ;  /* 0x0000001f03037819 */ /* 0x000fc800000006ff */
[----:B------:R-:W1:Y:S02]  /*16a10*/  SYNCS.PHASECHK.TRANS64.TRYWAIT P0, [UR47], R3 ;  /* 0x00000003ff0075a7 */ /* 0x000e64000800112f */
[----:B-1----:R-:W-:Y:S05]  /*16a20*/  @!P0 BRA `(.L_x_300) ;  /* 0x0000006800a88947 */ /* 0x002fea0003800000 */
.L_x_481:
[----:B------:R-:W-:Y:S05]  /*16a30*/  BRA.U UP0, `(.L_x_301) ;  /* 0x0000000100087547 */ /* 0x000fea000b800000 */
[----:B------:R-:W-:Y:S05]  /*16a40*/  BPT.TRAP 0x1 ;  /* 0x000000040000795c */ /* 0x000fea0000300000 */
[----:B------:R-:W-:Y:S05]  /*16a50*/  BPT.TRAP 0x1 ;  /* 0x000000040000795c */ /* 0x000fea0000300000 */
.L_x_301:
[----:B------:R-:W-:Y:S02]  /*16a60*/  UPRMT UR4, UR36, 0x654, UR40 ;  /* 0x0000065424047896 */ /* 0x000fe40008000028 */
[----:B------:R-:W-:-:S04]  /*16a70*/  UISETP.NE.AND UP0, UPT, UR55, URZ, UPT ;  /* 0x000000ff3700728c */ /* 0x000fc8000bf05270 */
[----:B------:R-:W-:Y:S02]  /*16a80*/  USEL UR53, UR53, UR5, UP0 ;  /* 0x0000000535357287 */ /* 0x000fe40008000000 */
[----:B------:R-:W-:Y:S01]  /*16a90*/  USEL UR52, UR5, UR52, UP0 ;  /* 0x0000003405347287 */ /* 0x000fe20008000000 */
[----:B------:R-:W-:Y:S01]  /*16aa0*/  SYNCS.ARRIVE.TRANS64.RED.A1T0 RZ, [UR4], RZ ;  /* 0x000000ffffff79a7 */ /* 0x000fe20008100404 */
[----:B------:R-:W-:-:S04]  /*16ab0*/  USEL UR4, UR51, UR54, UP0 ;  /* 0x0000003633047287 */ /* 0x000fc80008000000 */
[----:B------:R-:W-:-:S04]  /*16ac0*/  ULOP3.LUT UR4, UR4, 0x1, URZ, 0x3c, !UPT ;  /* 0x0000000104047892 */ /* 0x000fc8000f8e3cff */
[----:B------:R-:W-:Y:S02]  /*16ad0*/  USEL UR51, UR4, UR51, UP0 ;  /* 0x0000003304337287 */ /* 0x000fe40008000000 */
[----:B------:R-:W-:-:S12]  /*16ae0*/  USEL UR54, UR54, UR4, UP0 ;  /* 0x0000000436367287 */ /* 0x000fd80008000000 */
.L_x_259:
[----:B------:R-:W2:Y:S01]  /*16af0*/  LDCU UR4, c[0x0][0x900] ;  /* 0x00012000ff0477ac */ /* 0x000ea20008000800 */
[----:B------:R-:W-:-:S04]  /*16b00*/  UIADD3 UR38, UPT, UPT, UR49, UR38, URZ ;  /* 0x0000002631267290 */ /* 0x000fc8000fffe0ff */
[----:B--2---:R-:W-:-:S09]  /*16b10*/  UISETP.GE.AND UP0, UPT, UR38, UR4, UPT ;  /* 0x000000042600728c */ /* 0x004fd2000bf06270 */
[----:B------:R-:W-:Y:S05]  /*16b20*/  BRA.U !UP0, `(.L_x_302) ;  /* 0xffffffa9081c7547 */ /* 0x000fea000b83ffff */
[----:B------:R-:W-:Y:S05]  /*16b30*/  EXIT ;  /* 0x000000000000794d */ /* 0x000fea0003800000 */
.L_x_26:
[----:B------:R-:W-:-:S05]  /*16b40*/  IMAD.MOV.U32 R0, RZ, RZ, -0x4 ;  /* 0xfffffffcff007424 */ /* 0x000fca00078e00ff */
[----:B------:R-:W-:-:S05]  /*16b50*/  VIADDMNMX.U32 R0, R3, R0, 0x2, PT ;  /* 0x0000000203007446 */ /* 0x000fca0003800000 */
[----:B------:R-:W-:-:S04]  /*16b60*/  IMAD.SHL.U32 R0, R0, 0x4, RZ ;  /* 0x0000000400007824 */ /* 0x000fc800078e00ff */
[----:B------:R-:W1:Y:S02]  /*16b70*/  LDC R2, c[0x2][R0] ;  /* 0x0080000000027b82 */ /* 0x000e640000000800 */
[----:B-1----:R-:W-:-:S04]  /*16b80*/  SHF.R.S32.HI R3, RZ, 0x1f, R2 ;  /* 0x0000001fff037819 */ /* 0x002fc80000011402 */
.L_x_534:
[----:B------:R-:W-:Y:S05]  /*16b90*/  BRX R2 -0x16ba0                                                                                                                                                                                                                                                                                                                                                                                                                                                                                                                                                                                              (*"BRANCH_TARGETS .L_x_535,.L_x_536,.L_x_537"*) ;  /* 0xfffffe9402187949 */ /* 0x000fea000383ffff */
.L_x_537:
[----:B------:R-:W-:-:S08]  /*16ba0*/  NOP ;  /* 0x0000000000007918 */ /* 0x000fd00000000000 */
[----:B------:R-:W-:-:S00]  /*16bb0*/  USETMAXREG.DEALLOC.CTAPOOL 0x18 ;  /* 0x00000018000079c8 */ /* 0x000fc000080e0500 */
[----:B------:R-:W-:Y:S05]  /*16bc0*/  EXIT ;  /* 0x000000000000794d */ /* 0x000fea0003800000 */
.L_x_535:
[----:B------:R-:W-:-:S08]  /*16bd0*/  NOP ;  /* 0x0000000000007918 */ /* 0x000fd00000000000 */
[----:B------:R-:W1:-:S00]  /*16be0*/  USETMAXREG.DEALLOC.CTAPOOL 0x20 ;  /* 0x00000020000079c8 */ /* 0x000e4000080e0500 */
[----:B-1----:R-:W1:Y:S02]  /*16bf0*/  LDC R0, c[0x0][0x900] ;  /* 0x00024000ff007b82 */ /* 0x002e640000000800 */
[----:B-1----:R-:W-:-:S13]  /*16c00*/  ISETP.LE.AND P1, PT, R0, UR38, PT ;  /* 0x0000002600007c0c */ /* 0x002fda000bf23270 */
[----:B------:R-:W-:Y:S05]  /*16c10*/  @P1 EXIT ;  /* 0x000000000000194d */ /* 0x000fea0003800000 */
[----:B------:R-:W-:Y:S01]  /*16c20*/  HFMA2 R4, -RZ, RZ, 0, 5.9604644775390625e-08 ;  /* 0x00000001ff047431 */ /* 0x000fe200000001ff */
[----:B------:R-:W-:Y:S01]  /*16c30*/  PLOP3.LUT P5, PT, P5, P6, PT, 0xf8, 0x8f ;  /* 0x00000000008f781c */ /* 0x000fe20002fadf70 */
[----:B------:R-:W1:Y:S01]  /*16c40*/  LDCU.64 UR4, c[0x0][0x348] ;  /* 0x00006900ff0477ac */ /* 0x000e620008000a00 */
[----:B------:R-:W-:Y:S01]  /*16c50*/  UPLOP3.LUT UP1, UPT, UP2, UP3, UPT, 0xf8, 0x8f ;  /* 0x00000000008f789c */ /* 0x000fe20001727f70 */
[----:B------:R-:W-:Y:S01]  /*16c60*/  UMOV UR23, 0x1 ;  /* 0x0000000100177882 */ /* 0x000fe20000000000 */
[----:B------:R-:W-:-:S09]  /*16c70*/  UMOV UR15, URZ ;  /* 0x000000ff000f7c82 */ /* 0x000fd20008000000 */
.L_x_400:
[----:B--2---:R-:W2:Y:S01]  /*16c80*/  LDCU.64 UR6, c[0x0][0x908] ;  /* 0x00012100ff0677ac */ /* 0x004ea20008000a00 */
[----:B------:R-:W3:Y:S01]  /*16c90*/  LDCU UR10, c[0x0][0x904] ;  /* 0x00012080ff0a77ac */ /* 0x000ee20008000800 */
[----:B------:R-:W4:Y:S01]  /*16ca0*/  LDCU.64 UR8, c[0x0][0x920] ;  /* 0x00012400ff0877ac */ /* 0x000f220008000a00 */
[----:B------:R-:W5:Y:S01]  /*16cb0*/  LDCU UR14, c[0x0][0x91c] ;  /* 0x00012380ff0e77ac */ /* 0x000f620008000800 */
[----:B--2---:R-:W-:-:S04]  /*16cc0*/  UIMAD.WIDE.U32 UR12, UR38, UR6, URZ ;  /* 0x00000006260c72a5 */ /* 0x004fc8000f8e00ff */
[----:B------:R-:W-:Y:S02]  /*16cd0*/  USHF.R.U32.HI UR13, URZ, UR7, UR13 ;  /* 0x00000007ff0d7299 */ /* 0x000fe4000801160d */
[----:B---3--:R-:W-:Y:S01]  /*16ce0*/  UISETP.NE.AND UP2, UPT, UR10, 0x1, UPT ;  /* 0x000000010a00788c */ /* 0x008fe2000bf45270 */
[----:B------:R-:W2:Y:S03]  /*16cf0*/  LDCU.64 UR6, c[0x0][0x380] ;  /* 0x00007000ff0677ac */ /* 0x000ea60008000a00 */
[----:B------:R-:W-:Y:S02]  /*16d00*/  USEL UR13, UR38, UR13, !UP2 ;  /* 0x0000000d260d7287 */ /* 0x000fe4000d000000 */
[----:B-----5:R-:W-:Y:S02]  /*16d10*/  UISETP.NE.AND UP2, UPT, UR14, 0x1, UPT ;  /* 0x000000010e00788c */ /* 0x020fe4000bf45270 */
[----:B----4-:R-:W-:-:S02]  /*16d20*/  UIMAD.WIDE.U32 UR16, UR13, UR8, URZ ;  /* 0x000000080d1072a5 */ /* 0x010fc4000f8e00ff */
[----:B------:R-:W-:-:S05]  /*16d30*/  UIADD3 UR8, UPT, UPT, -UR13, URZ, URZ ;  /* 0x000000ff0d087290 */ /* 0x000fca000fffe1ff */
[----:B------:R-:W-:Y:S02]  /*16d40*/  UMOV UR11, UR17 ;  /* 0x00000011000b7c82 */ /* 0x000fe40008000000 */
[----:B------:R-:W-:Y:S02]  /*16d50*/  USHF.R.U32.HI UR9, URZ, UR9, UR11 ;  /* 0x00000009ff097299 */ /* 0x000fe4000801160b */
[----:B------:R-:W-:Y:S02]  /*16d60*/  UIMAD UR11, UR10, UR8, UR38 ;  /* 0x000000080a0b72a4 */ /* 0x000fe4000f8e0226 */
[----:B------:R-:W-:Y:S02]  /*16d70*/  USEL UR12, UR13, UR9, !UP2 ;  /* 0x000000090d0c7287 */ /* 0x000fe4000d000000 */
[----:B--2---:R-:W-:Y:S02]  /*16d80*/  UISETP.NE.AND UP2, UPT, UR7, URZ, UPT ;  /* 0x000000ff0700728c */ /* 0x004fe4000bf45270 */
[----:B------:R-:W-:-:S02]  /*16d90*/  USHF.L.U32 UR11, UR11, 0x8, URZ ;  /* 0x000000080b0b7899 */ /* 0x000fc400080006ff */
[----:B------:R-:W-:Y:S02]  /*16da0*/  UIADD3 UR8, UPT, UPT, -UR12, URZ, URZ ;  /* 0x000000ff0c087290 */ /* 0x000fe4000fffe1ff */
[----:B------:R-:W-:Y:S02]  /*16db0*/  UISETP.GE.OR UP2, UPT, UR11, UR6, !UP2 ;  /* 0x000000060b00728c */ /* 0x000fe4000d746670 */
[----:B------:R-:W-:-:S07]  /*16dc0*/  UIMAD UR14, UR14, UR8, UR13 ;  /* 0x000000080e0e72a4 */ /* 0x000fce000f8e020d */
[----:B-1----:R-:W-:Y:S05]  /*16dd0*/  BRA.U UP2, `(.L_x_303) ;  /* 0x0000003102087547 */ /* 0x002fea000b800000 */
[----:B------:R-:W2:Y:S01]  /*16de0*/  LDCU UR6, c[0x0][0x38c] ;  /* 0x00007180ff0677ac */ /* 0x000ea20008000800 */
[----:B------:R-:W-:Y:S01]  /*16df0*/  BSSY.RECONVERGENT B0, `(.L_x_304) ;  /* 0x0000028000007945 */ /* 0x000fe20003800200 */
[----:B------:R-:W3:Y:S01]  /*16e00*/  LDCU.64 UR8, c[0x0][0x910] ;  /* 0x00012200ff0877ac */ /* 0x000ee20008000a00 */
[----:B------:R-:W4:Y:S01]  /*16e10*/  LDCU UR10, c[0x0][0x918] ;  /* 0x00012300ff0a77ac */ /* 0x000f220008000800 */
[----:B--2---:R-:W-:Y:S01]  /*16e20*/  IMAD.U32 R3, RZ, RZ, UR6 ;  /* 0x00000006ff037e24 */ /* 0x004fe2000f8e00ff */
[----:B---3--:R-:W-:-:S04]  /*16e30*/  UIMAD.WIDE.U32 UR16, UR12, UR9, URZ ;  /* 0x000000090c1072a5 */ /* 0x008fc8000f8e00ff */
[----:B------:R-:W-:Y:S01]  /*16e40*/  IABS R3, R3 ;  /* 0x0000000300037213 */ /* 0x000fe20000000000 */
[----:B------:R-:W-:-:S03]  /*16e50*/  UISETP.NE.AND UP2, UPT, UR8, 0x1, UPT ;  /* 0x000000010800788c */ /* 0x000fc6000bf45270 */
[----:B------:R-:W2:Y:S01]  /*16e60*/  I2F.RP R0, R3 ;  /* 0x0000000300007306 */ /* 0x000ea20000209400 */
[----:B------:R-:W-:Y:S02]  /*16e70*/  UMOV UR9, UR17 ;  /* 0x0000001100097c82 */ /* 0x000fe40008000000 */
[----:B----4-:R-:W-:-:S04]  /*16e80*/  USHF.R.U32.HI UR9, URZ, UR10, UR9 ;  /* 0x0000000aff097299 */ /* 0x010fc80008011609 */
[----:B------:R-:W-:Y:S02]  /*16e90*/  USEL UR9, UR12, UR9, !UP2 ;  /* 0x000000090c097287 */ /* 0x000fe4000d000000 */
[----:B------:R-:W-:Y:S02]  /*16ea0*/  UISETP.NE.AND UP2, UPT, UR6, URZ, UPT ;  /* 0x000000ff0600728c */ /* 0x000fe4000bf45270 */
[----:B------:R-:W-:Y:S01]  /*16eb0*/  UIADD3 UR9, UPT, UPT, -UR9, URZ, URZ ;  /* 0x000000ff09097290 */ /* 0x000fe2000fffe1ff */
[----:B--2---:R-:W2:Y:S03]  /*16ec0*/  MUFU.RCP R6, R0 ;  /* 0x0000000000067308 */ /* 0x004ea60000001000 */
[----:B------:R-:W-:-:S04]  /*16ed0*/  UIMAD UR12, UR8, UR9, UR12 ;  /* 0x00000009080c72a4 */ /* 0x000fc8000f8e020c */
[----:B------:R-:W-:-:S04]  /*16ee0*/  ULOP3.LUT UR8, UR12, UR6, URZ, 0x3c, !UPT ;  /* 0x000000060c087292 */ /* 0x000fc8000f8e3cff */
[----:B------:R-:W-:Y:S01]  /*16ef0*/  UISETP.GE.AND UP3, UPT, UR8, URZ, UPT ;  /* 0x000000ff0800728c */ /* 0x000fe2000bf66270 */
[----:B--2---:R-:W-:Y:S02]  /*16f00*/  IADD3 R6, PT, PT, R6, 0xffffffe, RZ ;  /* 0x0ffffffe06067810 */ /* 0x004fe40007ffe0ff */
[----:B------:R-:W-:Y:S02]  /*16f10*/  MOV R0, UR12 ;  /* 0x0000000c00007c02 */ /* 0x000fe40008000f00 */
[----:B------:R-:W2:Y:S02]  /*16f20*/  F2I.FTZ.U32.TRUNC.NTZ R7, R6 ;  /* 0x0000000600077305 */ /* 0x000ea4000021f000 */
[----:B------:R-:W-:Y:S01]  /*16f30*/  IABS R0, R0 ;  /* 0x0000000000007213 */ /* 0x000fe20000000000 */
[----:B--2---:R-:W-:Y:S02]  /*16f40*/  IMAD.MOV R2, RZ, RZ, -R7 ;  /* 0x000000ffff027224 */ /* 0x004fe400078e0a07 */
[----:B------:R-:W-:-:S02]  /*16f50*/  IMAD.MOV.U32 R6, RZ, RZ, RZ ;  /* 0x000000ffff067224 */ /* 0x000fc400078e00ff */
[----:B------:R-:W-:-:S04]  /*16f60*/  IMAD R2, R2, R3, RZ ;  /* 0x0000000302027224 */ /* 0x000fc800078e02ff */
[----:B------:R-:W-:-:S06]  /*16f70*/  IMAD.HI.U32 R2, R7, R2, R6 ;  /* 0x0000000207027227 */ /* 0x000fcc00078e0006 */
[----:B------:R-:W-:-:S05]  /*16f80*/  IMAD.HI.U32 R5, R2, R0, RZ ;  /* 0x0000000002057227 */ /* 0x000fca00078e00ff */
[----:B------:R-:W-:-:S05]  /*16f90*/  IADD3 R2, PT, PT, -R5, RZ, RZ ;  /* 0x000000ff05027210 */ /* 0x000fca0007ffe1ff */
[----:B------:R-:W-:-:S05]  /*16fa0*/  IMAD R0, R3, R2, R0 ;  /* 0x0000000203007224 */ /* 0x000fca00078e0200 */
[----:B------:R-:W-:-:S13]  /*16fb0*/  ISETP.GT.U32.AND P1, PT, R3, R0, PT ;  /* 0x000000000300720c */ /* 0x000fda0003f24070 */
[----:B------:R-:W-:Y:S01]  /*16fc0*/  @!P1 IMAD.IADD R0, R0, 0x1, -R3 ;  /* 0x0000000100009824 */ /* 0x000fe200078e0a03 */
[----:B------:R-:W-:-:S04]  /*16fd0*/  @!P1 IADD3 R5, PT, PT, R5, 0x1, RZ ;  /* 0x0000000105059810 */ /* 0x000fc80007ffe0ff */
[----:B------:R-:W-:-:S13]  /*16fe0*/  ISETP.GE.U32.AND P2, PT, R0, R3, PT ;  /* 0x000000030000720c */ /* 0x000fda0003f46070 */
[----:B------:R-:W-:-:S05]  /*16ff0*/  @P2 VIADD R5, R5, 0x1 ;  /* 0x0000000105052836 */ /* 0x000fca0000000000 */
[----:B------:R-:W-:-:S13]  /*17000*/  R2UR UR13, R5 ;  /* 0x00000000050d72ca */ /* 0x000fda00000e0000 */
[----:B------:R-:W-:Y:S02]  /*17010*/  @!UP3 UIADD3 UR13, UPT, UPT, -UR13, URZ, URZ ;  /* 0x000000ff0d0db290 */ /* 0x000fe4000fffe1ff */
[----:B------:R-:W-:-:S04]  /*17020*/  @!UP2 ULOP3.LUT UR13, URZ, UR6, URZ, 0x33, !UPT ;  /* 0x00000006ff0da292 */ /* 0x000fc8000f8e33ff */
[----:B------:R-:W-:-:S04]  /*17030*/  UIADD3 UR8, UPT, UPT, -UR13, URZ, URZ ;  /* 0x000000ff0d087290 */ /* 0x000fc8000fffe1ff */
[----:B------:R-:W-:Y:S01]  /*17040*/  UIMAD UR12, UR6, UR8, UR12 ;  /* 0x00000008060c72a4 */ /* 0x000fe2000f8e020c */
[----:B------:R-:W-:Y:S11]  /*17050*/  @!P3 BRA `(.L_x_305) ;  /* 0x000000000004b947 */ /* 0x000ff60003800000 */
[----:B-1----:R-:W-:Y:S05]  /*17060*/  BPT.TRAP 0x1 ;  /* 0x000000040000795c */ /* 0x002fea0000300000 */
.L_x_305:
[----:B-1----:R-:W-:Y:S05]  /*17070*/  BSYNC.RECONVERGENT B0 ;  /* 0x0000000000007941 */ /* 0x002fea0003800200 */
.L_x_304:
[----:B------:R-:W1:Y:S01]  /*17080*/  S2UR UR8, SR_CgaCtaId ;  /* 0x00000000000879c3 */ /* 0x000e620000008800 */
[----:B------:R-:W-:Y:S01]  /*17090*/  UMOV UR6, 0x400 ;  /* 0x0000040000067882 */ /* 0x000fe20000000000 */
[----:B------:R-:W-:Y:S02]  /*170a0*/  SHF.L.U32 R5, R4, 0x1f, RZ ;  /* 0x0000001f04057819 */ /* 0x000fe400000006ff */
[----:B------:R-:W-:Y:S01]  /*170b0*/  @!P0 MOV R2, 0x8000 ;  /* 0x0000800000028802 */ /* 0x000fe20000000f00 */
[----:B-1----:R-:W-:-:S09]  /*170c0*/  ULEA UR8, UR8, UR6, 0x18 ;  /* 0x0000000608087291 */ /* 0x002fd2000f8ec0ff */
[----:B------:R-:W1:Y:S02]  /*170d0*/  SYNCS.PHASECHK.TRANS64.TRYWAIT P1, [UR8+0x2c010], R5 ;  /* 0x02c01005ff0075a7 */ /* 0x000e640008021108 */
[----:B-1----:R-:W-:Y:S05]  /*170e0*/  @!P1 BRA `(.L_x_306) ;  /* 0x0000006400109947 */ /* 0x002fea0003800000 */
.L_x_483:
[----:B------:R2:W-:Y:S01]  /*170f0*/  @!P0 SYNCS.ARRIVE.TRANS64 RZ, [UR8+0x2c000], R2 ;  /* 0x02c00002ffff89a7 */ /* 0x0005e20008000008 */
[----:B------:R-:W-:Y:S04]  /*17100*/  BSSY.RECONVERGENT B0, `(.L_x_307) ;  /* 0x0000003000007945 */ /* 0x000fe80003800200 */
[----:B------:R-:W-:Y:S05]  /*17110*/  @!P5 BRA `(.L_x_308) ;  /* 0x000000000004d947 */ /* 0x000fea0003800000 */
[----:B------:R-:W-:Y:S05]  /*17120*/  BPT.TRAP 0x1 ;  /* 0x000000040000795c */ /* 0x000fea0000300000 */
.L_x_308:
[----:B------:R-:W-:Y:S05]  /*17130*/  BSYNC.RECONVERGENT B0 ;  /* 0x0000000000007941 */ /* 0x000fea0003800200 */
.L_x_307:
[----:B-1----:R-:W1:Y:S01]  /*17140*/  S2R R0, SR_TID.X ;  /* 0x0000000000007919 */ /* 0x002e620000002100 */
[----:B------:R-:W-:Y:S01]  /*17150*/  BSSY.RECONVERGENT B0, `(.L_x_309) ;  /* 0x0000005000007945 */ /* 0x000fe20003800200 */
[----:B-1----:R-:W-:-:S04]  /*17160*/  LOP3.LUT P2, RZ, R0, 0x1f, RZ, 0xc0, !PT ;  /* 0x0000001f00ff7812 */ /* 0x002fc8000784c0ff */
[----:B------:R-:W-:-:S13]  /*17170*/  PLOP3.LUT P2, PT, P2, P0, PT, 0x8f, 0xf8 ;  /* 0x0000000000f8781c */ /* 0x000fda0001741177 */
[----:B------:R-:W-:Y:S05]  /*17180*/  @P2 BRA `(.L_x_310) ;  /* 0x0000000000042947 */ /* 0x000fea0003800000 */
[----:B------:R-:W-:Y:S05]  /*17190*/  BPT.TRAP 0x1 ;  /* 0x000000040000795c */ /* 0x000fea0000300000 */
.L_x_310:
[----:B------:R-:W-:Y:S05]  /*171a0*/  BSYNC.RECONVERGENT B0 ;  /* 0x0000000000007941 */ /* 0x000fea0003800200 */
.L_x_309:
[----:B------:R-:W-:Y:S02]  /*171b0*/  UIADD3 UR26, UP2, UPT, UR4, 0x80, URZ ;  /* 0x00000080041a7890 */ /* 0x000fe4000ff5e0ff */
[----:B------:R-:W-:Y:S02]  /*171c0*/  UIADD3 UR9, UPT, UPT, UR8, 0x2c000, URZ ;  /* 0x0002c00008097890 */ /* 0x000fe4000fffe0ff */
[----:B------:R-:W-:Y:S02]  /*171d0*/  UIADD3.X UR27, UPT, UPT, URZ, UR5, URZ, UP2, !UPT ;  /* 0x00000005ff1b7290 */ /* 0x000fe400097fe4ff */
[----:B------:R-:W-:Y:S01]  /*171e0*/  UIADD3 UR16, UPT, UPT, UR8, 0x4000, URZ ;  /* 0x0000400008107890 */ /* 0x000fe2000fffe0ff */
[----:B------:R-:W-:Y:S01]  /*171f0*/  UMOV UR24, 0x0 ;  /* 0x0000000000187882 */ /* 0x000fe20000000000 */
[----:B------:R-:W-:Y:S01]  /*17200*/  UMOV UR25, 0x10000000 ;  /* 0x1000000000197882 */ /* 0x000fe20000000000 */
[----:B------:R-:W-:Y:S01]  /*17210*/  UMOV UR10, URZ ;  /* 0x000000ff000a7c82 */ /* 0x000fe20008000000 */
[----:B------:R-:W-:Y:S01]  /*17220*/  UMOV UR18, 0x40 ;  /* 0x0000004000127882 */ /* 0x000fe20000000000 */
[----:B------:R-:W-:Y:S01]  /*17230*/  UMOV UR19, UR11 ;  /* 0x0000000b00137c82 */ /* 0x000fe20008000000 */
[----:B------:R-:W-:Y:S01]  /*17240*/  UMOV UR20, UR12 ;  /* 0x0000000c00147c82 */ /* 0x000fe20008000000 */
[----:B------:R-:W-:Y:S01]  /*17250*/  UMOV UR21, UR13 ;  /* 0x0000000d00157c82 */ /* 0x000fe20008000000 */
[----:B------:R-:W-:Y:S01]  /*17260*/  UMOV UR22, UR14 ;  /* 0x0000000e00167c82 */ /* 0x000fe20008000000 */
[----:B------:R-:W-:Y:S01]  /*17270*/  UMOV UR17, UR9 ;  /* 0x0000000900117c82 */ /* 0x000fe20008000000 */
[----:B------:R1:W-:Y:S01]  /*17280*/  UTMALDG.5D [UR8], [UR26], desc[UR24] ;  /* 0x000018081a0075b4 */ /* 0x0003e20008021000 */
[----:B------:R1:W-:Y:S02]  /*17290*/  UTMALDG.5D [UR16], [UR26], desc[UR24] ;  /* 0x000018101a0075b4 */ /* 0x0003e40008021000 */
[----:B-1----:R-:W-:Y:S05]  /*172a0*/  BRA.U !UP0, `(.L_x_311) ;  /* 0x0000000108047547 */ /* 0x002fea000b800000 */
[----:B------:R-:W-:Y:S05]  /*172b0*/  BPT.TRAP 0x1 ;  /* 0x000000040000795c */ /* 0x000fea0000300000 */
.L_x_311:
[----:B------:R-:W-:Y:S01]  /*172c0*/  ULEA UR25, UR15, UR8, 0x3 ;  /* 0x000000080f197291 */ /* 0x000fe2000f8e18ff */
[----:B------:R-:W-:Y:S01]  /*172d0*/  IMAD.U32 R3, RZ, RZ, UR23 ;  /* 0x00000017ff037e24 */ /* 0x000fe2000f8e00ff */
[----:B--2---:R-:W-:-:S04]  /*172e0*/  @!P0 MOV R2, 0x4000 ;  /* 0x0000400000028802 */ /* 0x004fc80000000f00 */
[----:B------:R-:W-:-:S04]  /*172f0*/  SHF.L.U32 R3, R3, 0x1f, RZ ;  /* 0x0000001f03037819 */ /* 0x000fc800000006ff */
[----:B------:R-:W1:Y:S02]  /*17300*/  SYNCS.PHASECHK.TRANS64.TRYWAIT P1, [UR25+0x2c038], R3 ;  /* 0x02c03803ff0075a7 */ /* 0x000e640008021119 */
[----:B-1----:R-:W-:Y:S05]  /*17310*/  @!P1 BRA `(.L_x_312) ;  /* 0x00000060009c9947 */ /* 0x002fea0003800000 */
.L_x_485:
[----:B------:R2:W-:Y:S01]  /*17320*/  @!P0 SYNCS.ARRIVE.TRANS64 RZ, [UR25+0x2c020], R2 ;  /* 0x02c02002ffff89a7 */ /* 0x0005e20008000019 */
[----:B------:R-:W-:Y:S05]  /*17330*/  BRA.U !UP1, `(.L_x_313) ;  /* 0x0000000109047547 */ /* 0x000fea000b800000 */
[----:B------:R-:W-:Y:S05]  /*17340*/  BPT.TRAP 0x1 ;  /* 0x000000040000795c */ /* 0x000fea0000300000 */
.L_x_313:
[----:B------:R-:W-:Y:S04]  /*17350*/  BSSY.RECONVERGENT B0, `(.L_x_314) ;  /* 0x0000003000007945 */ /* 0x000fe80003800200 */
[----:B------:R-:W-:Y:S05]  /*17360*/  @P2 BRA `(.L_x_315) ;  /* 0x0000000000042947 */ /* 0x000fea0003800000 */
[----:B------:R-:W-:Y:S05]  /*17370*/  BPT.TRAP 0x1 ;  /* 0x000000040000795c */ /* 0x000fea0000300000 */
.L_x_315:
[----:B------:R-:W-:Y:S05]  /*17380*/  BSYNC.RECONVERGENT B0 ;  /* 0x0000000000007941 */ /* 0x000fea0003800200 */
.L_x_314:
[----:B------:R-:W-:Y:S01]  /*17390*/  ULEA UR16, UR15, UR8, 0xe ;  /* 0x000000080f107291 */ /* 0x000fe2000f8e70ff */
[----:B------:R-:W-:Y:S01]  /*173a0*/  BSSY.RECONVERGENT B0, `(.L_x_316) ;  /* 0x000001a000007945 */ /* 0x000fe20003800200 */
[----:B------:R-:W-:Y:S02]  /*173b0*/  UIADD3 UR32, UP2, UPT, UR4, 0x180, URZ ;  /* 0x0000018004207890 */ /* 0x000fe4000ff5e0ff */
[----:B------:R-:W-:Y:S02]  /*173c0*/  UIADD3 UR6, UPT, UPT, UR15, 0x1, URZ ;  /* 0x000000010f067890 */ /* 0x000fe4000fffe0ff */
[----:B------:R-:W-:Y:S02]  /*173d0*/  UIADD3 UR25, UPT, UPT, UR25, 0x2c020, URZ ;  /* 0x0002c02019197890 */ /* 0x000fe4000fffe0ff */
[----:B------:R-:W-:Y:S02]  /*173e0*/  UIADD3.X UR33, UPT, UPT, URZ, UR5, URZ, UP2, !UPT ;  /* 0x00000005ff217290 */ /* 0x000fe400097fe4ff */
[----:B------:R-:W-:-:S02]  /*173f0*/  UIADD3 UR24, UPT, UPT, UR16, 0x10000, URZ ;  /* 0x0001000010187890 */ /* 0x000fc4000fffe0ff */
[----:B------:R-:W-:Y:S02]  /*17400*/  UIADD3 UR16, UPT, UPT, UR16, 0x12000, URZ ;  /* 0x0001200010107890 */ /* 0x000fe4000fffe0ff */
[----:B------:R-:W-:Y:S01]  /*17410*/  UISETP.NE.AND UP2, UPT, UR6, 0x3, UPT ;  /* 0x000000030600788c */ /* 0x000fe2000bf45270 */
[----:B------:R-:W-:Y:S01]  /*17420*/  UMOV UR27, URZ ;  /* 0x000000ff001b7c82 */ /* 0x000fe20008000000 */
[----:B------:R-:W-:Y:S02]  /*17430*/  UMOV UR30, 0x0 ;  /* 0x00000000001e7882 */ /* 0x000fe40000000000 */
[----:B------:R-:W-:Y:S01]  /*17440*/  USEL UR9, URZ, 0x1, UP2 ;  /* 0x00000001ff097887 */ /* 0x000fe20009000000 */
[----:B------:R-:W-:Y:S01]  /*17450*/  UMOV UR31, 0x10000000 ;  /* 0x10000000001f7882 */ /* 0x000fe20000000000 */
[----:B------:R-:W-:Y:S01]  /*17460*/  UMOV UR26, URZ ;  /* 0x000000ff001a7c82 */ /* 0x000fe20008000000 */
[----:B------:R-:W-:Y:S01]  /*17470*/  UMOV UR28, UR13 ;  /* 0x0000000d001c7c82 */ /* 0x000fe20008000000 */
[----:B------:R-:W-:Y:S01]  /*17480*/  UMOV UR29, UR14 ;  /* 0x0000000e001d7c82 */ /* 0x000fe20008000000 */
[----:B------:R-:W-:Y:S01]  /*17490*/  UMOV UR18, 0x40 ;  /* 0x0000004000127882 */ /* 0x000fe20000000000 */
[----:B------:R-:W-:Y:S01]  /*174a0*/  UMOV UR20, UR13 ;  /* 0x0000000d00147c82 */ /* 0x000fe20008000000 */
[----:B------:R-:W-:Y:S01]  /*174b0*/  UMOV UR21, UR14 ;  /* 0x0000000e00157c82 */ /* 0x000fe20008000000 */
[----:B------:R-:W-:Y:S01]  /*174c0*/  UMOV UR17, UR25 ;  /* 0x0000001900117c82 */ /* 0x000fe20008000000 */
[----:B------:R-:W-:Y:S01]  /*174d0*/  UMOV UR19, UR27 ;  /* 0x0000001b00137c82 */ /* 0x000fe20008000000 */
[----:B------:R3:W-:Y:S01]  /*174e0*/  UTMALDG.4D [UR24], [UR32], desc[UR30] ;  /* 0x00001e18200075b4 */ /* 0x0007e20008019000 */
[----:B------:R-:W-:-:S02]  /*174f0*/  USEL UR6, UR6, URZ, UP2 ;  /* 0x000000ff06067287 */ /* 0x000fc40009000000 */
[----:B------:R-:W-:Y:S01]  /*17500*/  ULOP3.LUT UR23, UR23, UR9, URZ, 0x3c, !UPT ;  /* 0x0000000917177292 */ /* 0x000fe2000f8e3cff */
[----:B------:R3:W-:Y:S02]  /*17510*/  UTMALDG.4D [UR16], [UR32], desc[UR30] ;  /* 0x00001e10200075b4 */ /* 0x0007e40008019000 */
[----:B---3--:R-:W-:Y:S09]  /*17520*/  @!P3 BRA `(.L_x_317) ;  /* 0x000000000004b947 */ /* 0x008ff20003800000 */
[----:B------:R-:W-:Y:S05]  /*17530*/  BPT.TRAP 0x1 ;  /* 0x000000040000795c */ /* 0x000fea0000300000 */
.L_x_317:
[----:B------:R-:W-:Y:S05]  /*17540*/  BSYNC.RECONVERGENT B0 ;  /* 0x0000000000007941 */ /* 0x000fea0003800200 */
.L_x_316:
[----:B------:R-:W3:Y:S01]  /*17550*/  SYNCS.PHASECHK.TRANS64.TRYWAIT P1, [UR8+0x2c018], R5 ;  /* 0x02c01805ff0075a7 */ /* 0x000ee20008021108 */
[----:B--2---:R-:W-:Y:S01]  /*17560*/  @!P0 MOV R2, 0x8000 ;  /* 0x0000800000028802 */ /* 0x004fe20000000f00 */
[----:B---3--:R-:W-:Y:S06]  /*17570*/  @!P1 BRA `(.L_x_318) ;  /* 0x00000060001c9947 */ /* 0x008fec0003800000 */
.L_x_487:
[----:B------:R2:W-:Y:S01]  /*17580*/  @!P0 SYNCS.ARRIVE.TRANS64 RZ, [UR8+0x2c008], R2 ;  /* 0x02c00802ffff89a7 */ /* 0x0005e20008000008 */
[----:B------:R-:W-:Y:S04]  /*17590*/  BSSY.RECONVERGENT B0, `(.L_x_319) ;  /* 0x0000003000007945 */ /* 0x000fe80003800200 */
[----:B------:R-:W-:Y:S05]  /*175a0*/  @!P5 BRA `(.L_x_320) ;  /* 0x000000000004d947 */ /* 0x000fea0003800000 */
[----:B------:R-:W-:Y:S05]  /*175b0*/  BPT.TRAP 0x1 ;  /* 0x000000040000795c */ /* 0x000fea0000300000 */
.L_x_320:
[----:B------:R-:W-:Y:S05]  /*175c0*/  BSYNC.RECONVERGENT B0 ;  /* 0x0000000000007941 */ /* 0x000fea0003800200 */
.L_x_319:
[----:B------:R-:W-:Y:S04]  /*175d0*/  BSSY.RECONVERGENT B0, `(.L_x_321) ;  /* 0x0000003000007945 */ /* 0x000fe80003800200 */
[----:B------:R-:W-:Y:S05]  /*175e0*/  @P2 BRA `(.L_x_322) ;  /* 0x0000000000042947 */ /* 0x000fea0003800000 */
[----:B------:R-:W-:Y:S05]  /*175f0*/  BPT.TRAP 0x1 ;  /* 0x000000040000795c */ /* 0x000fea0000300000 */
.L_x_322:
[----:B------:R-:W-:Y:S05]  /*17600*/  BSYNC.RECONVERGENT B0 ;  /* 0x0000000000007941 */ /* 0x000fea0003800200 */
.L_x_321:
[----:B------:R-:W-:Y:S02]  /*17610*/  UIADD3 UR10, UP2, UPT, UR4, 0x80, URZ ;  /* 0x00000080040a7890 */ /* 0x000fe4000ff5e0ff */
[----:B------:R-:W-:Y:S02]  /*17620*/  UIADD3 UR27, UPT, UPT, UR11, 0x80, URZ ;  /* 0x000000800b1b7890 */ /* 0x000fe4000fffe0ff */
[----:B------:R-:W-:Y:S02]  /*17630*/  UIADD3 UR24, UPT, UPT, UR8, 0x8000, URZ ;  /* 0x0000800008187890 */ /* 0x000fe4000fffe0ff */
[----:B------:R-:W-:Y:S02]  /*17640*/  UIADD3 UR25, UPT, UPT, UR8, 0x2c008, URZ ;  /* 0x0002c00808197890 */ /* 0x000fe4000fffe0ff */
[----:B------:R-:W-:Y:S02]  /*17650*/  UIADD3.X UR11, UPT, UPT, URZ, UR5, URZ, UP2, !UPT ;  /* 0x00000005ff0b7290 */ /* 0x000fe400097fe4ff */
[----:B------:R-:W-:Y:S01]  /*17660*/  UIADD3 UR16, UPT, UPT, UR8, 0xc000, URZ ;  /* 0x0000c00008107890 */ /* 0x000fe2000fffe0ff */
[----:B------:R-:W-:Y:S01]  /*17670*/  UMOV UR32, 0x0 ;  /* 0x0000000000207882 */ /* 0x000fe20000000000 */
[----:B------:R-:W-:Y:S01]  /*17680*/  UMOV UR33, 0x10000000 ;  /* 0x1000000000217882 */ /* 0x000fe20000000000 */
[----:B------:R-:W-:Y:S01]  /*17690*/  UMOV UR26, URZ ;  /* 0x000000ff001a7c82 */ /* 0x000fe20008000000 */
[----:B------:R-:W-:Y:S01]  /*176a0*/  UMOV UR28, UR12 ;  /* 0x0000000c001c7c82 */ /* 0x000fe20008000000 */
[----:B------:R-:W-:Y:S01]  /*176b0*/  UMOV UR29, UR13 ;  /* 0x0000000d001d7c82 */ /* 0x000fe20008000000 */
[----:B------:R-:W-:Y:S01]  /*176c0*/  UMOV UR30, UR14 ;  /* 0x0000000e001e7c82 */ /* 0x000fe20008000000 */
        /* <DEDUP_REMOVED lines=8> */
[----:B---3--:R-:W-:Y:S05]  /*17750*/  BRA.U !UP0, `(.L_x_323) ;  /* 0x0000000108047547 */ /* 0x008fea000b800000 */
[----:B------:R-:W-:Y:S05]  /*17760*/  BPT.TRAP 0x1 ;  /* 0x000000040000795c */ /* 0x000fea0000300000 */
.L_x_323:
[----:B------:R-:W-:Y:S01]  /*17770*/  ULEA UR25, UR6, UR8, 0x3 ;  /* 0x0000000806197291 */ /* 0x000fe2000f8e18ff */
[----:B-1----:R-:W-:Y:S01]  /*17780*/  IMAD.U32 R3, RZ, RZ, UR23 ;  /* 0x00000017ff037e24 */ /* 0x002fe2000f8e00ff */
[----:B--2---:R-:W-:-:S04]  /*17790*/  @!P0 MOV R2, 0x4000 ;  /* 0x0000400000028802 */ /* 0x004fc80000000f00 */
[----:B------:R-:W-:-:S04]  /*177a0*/  SHF.L.U32 R3, R3, 0x1f, RZ ;  /* 0x0000001f03037819 */ /* 0x000fc800000006ff */
[----:B------:R-:W1:Y:S02]  /*177b0*/  SYNCS.PHASECHK.TRANS64.TRYWAIT P1, [UR25+0x2c038], R3 ;  /* 0x02c03803ff0075a7 */ /* 0x000e640008021119 */
[----:B-1----:R-:W-:Y:S05]  /*177c0*/  @!P1 BRA `(.L_x_324) ;  /* 0x0000005c00a09947 */ /* 0x002fea0003800000 */
.L_x_489:
[----:B------:R2:W-:Y:S01]  /*177d0*/  @!P0 SYNCS.ARRIVE.TRANS64 RZ, [UR25+0x2c020], R2 ;  /* 0x02c02002ffff89a7 */ /* 0x0005e20008000019 */
[----:B------:R-:W-:Y:S05]  /*177e0*/  BRA.U !UP1, `(.L_x_325) ;  /* 0x0000000109047547 */ /* 0x000fea000b800000 */
[----:B------:R-:W-:Y:S05]  /*177f0*/  BPT.TRAP 0x1 ;  /* 0x000000040000795c */ /* 0x000fea0000300000 */
.L_x_325:
[----:B------:R-:W-:Y:S04]  /*17800*/  BSSY.RECONVERGENT B0, `(.L_x_326) ;  /* 0x0000003000007945 */ /* 0x000fe80003800200 */
[----:B------:R-:W-:Y:S05]  /*17810*/  @P2 BRA `(.L_x_327) ;  /* 0x0000000000042947 */ /* 0x000fea0003800000 */
[----:B------:R-:W-:Y:S05]  /*17820*/  BPT.TRAP 0x1 ;  /* 0x000000040000795c */ /* 0x000fea0000300000 */
.L_x_327:
[----:B------:R-:W-:Y:S05]  /*17830*/  BSYNC.RECONVERGENT B0 ;  /* 0x0000000000007941 */ /* 0x000fea0003800200 */
.L_x_326:
[----:B------:R-:W-:Y:S01]  /*17840*/  ULEA UR16, UR6, UR8, 0xe ;  /* 0x0000000806107291 */ /* 0x000fe2000f8e70ff */
[----:B------:R-:W-:Y:S01]  /*17850*/  LOP3.LUT R4, R4, 0x1, RZ, 0x3c, !PT ;  /* 0x0000000104047812 */ /* 0x000fe200078e3cff */
[----:B------:R-:W-:Y:S02]  /*17860*/  UIADD3 UR30, UP2, UPT, UR4, 0x280, URZ ;  /* 0x00000280041e7890 */ /* 0x000fe4000ff5e0ff */
[----:B------:R-:W-:Y:S02]  /*17870*/  UIADD3 UR25, UPT, UPT, UR25, 0x2c020, URZ ;  /* 0x0002c02019197890 */ /* 0x000fe4000fffe0ff */
[----:B------:R-:W-:Y:S02]  /*17880*/  UIADD3.X UR31, UPT, UPT, URZ, UR5, URZ, UP2, !UPT ;  /* 0x00000005ff1f7290 */ /* 0x000fe400097fe4ff */
[----:B------:R-:W-:Y:S02]  /*17890*/  UIADD3 UR24, UPT, UPT, UR16, 0x10000, URZ ;  /* 0x0001000010187890 */ /* 0x000fe4000fffe0ff */
[----:B------:R-:W-:Y:S01]  /*178a0*/  UIADD3 UR16, UPT, UPT, UR16, 0x12000, URZ ;  /* 0x0001200010107890 */ /* 0x000fe2000fffe0ff */
[----:B------:R-:W-:Y:S01]  /*178b0*/  UMOV UR27, URZ ;  /* 0x000000ff001b7c82 */ /* 0x000fe20008000000 */
[----:B------:R-:W-:Y:S01]  /*178c0*/  UMOV UR10, 0x0 ;  /* 0x00000000000a7882 */ /* 0x000fe20000000000 */
        /* <DEDUP_REMOVED lines=10> */
[----:B------:R-:W-:-:S04]  /*17970*/  UIADD3 UR6, UPT, UPT, UR6, 0x1, URZ ;  /* 0x0000000106067890 */ /* 0x000fc8000fffe0ff */
[----:B------:R-:W-:Y:S01]  /*17980*/  UISETP.NE.AND UP2, UPT, UR6, 0x3, UPT ;  /* 0x000000030600788c */ /* 0x000fe2000bf45270 */
[----:B------:R3:W-:Y:S03]  /*17990*/  UTMALDG.4D [UR16], [UR30], desc[UR10] ;  /* 0x00000a101e0075b4 */ /* 0x0007e60008019000 */
[----:B------:R-:W-:Y:S02]  /*179a0*/  USEL UR9, URZ, 0x1, UP2 ;  /* 0x00000001ff097887 */ /* 0x000fe40009000000 */
[----:B------:R-:W-:Y:S02]  /*179b0*/  USEL UR15, UR6, URZ, UP2 ;  /* 0x000000ff060f7287 */ /* 0x000fe40009000000 */
[----:B------:R-:W-:Y:S02]  /*179c0*/  UISETP.GE.AND UP2, UPT, UR7, 0x41, UPT ;  /* 0x000000410700788c */ /* 0x000fe4000bf46270 */
[----:B------:R-:W-:-:S07]  /*179d0*/  ULOP3.LUT UR23, UR23, UR9, URZ, 0x3c, !UPT ;  /* 0x0000000917177292 */ /* 0x000fce000f8e3cff */
[----:B---3--:R-:W-:Y:S05]  /*179e0*/  BRA.U !UP2, `(.L_x_303) ;  /* 0x000000250a047547 */ /* 0x008fea000b800000 */
[----:B------:R-:W-:-:S04]  /*179f0*/  UIADD3 UR7, UPT, UPT, UR7, 0x3f, URZ ;  /* 0x0000003f07077890 */ /* 0x000fc8000fffe0ff */
[----:B------:R-:W-:-:S04]  /*17a00*/  USHF.R.S32.HI UR6, URZ, 0x1f, UR7 ;  /* 0x0000001fff067899 */ /* 0x000fc80008011407 */
[----:B------:R-:W-:-:S04]  /*17a10*/  ULEA.HI UR7, UR6, UR7, URZ, 0x6 ;  /* 0x0000000706077291 */ /* 0x000fc8000f8f30ff */
[----:B------:R-:W-:-:S04]  /*17a20*/  USHF.R.S32.HI UR7, URZ, 0x6, UR7 ;  /* 0x00000006ff077899 */ /* 0x000fc80008011407 */
[----:B------:R-:W-:-:S04]  /*17a30*/  UISETP.LT.AND UP2, UPT, UR7, 0x2, UPT ;  /* 0x000000020700788c */ /* 0x000fc8000bf41270 */
[----:B------:R-:W-:-:S04]  /*17a40*/  USEL UR6, UR7, 0x2, UP2 ;  /* 0x0000000207067887 */ /* 0x000fc80009000000 */
[----:B------:R-:W-:-:S04]  /*17a50*/  UIADD3 UR6, UPT, UPT, UR7, -UR6, URZ ;  /* 0x8000000607067290 */ /* 0x000fc8000fffe0ff */
[----:B------:R-:W-:Y:S02]  /*17a60*/  UISETP.GE.U32.AND UP2, UPT, UR6, 0x3, UPT ;  /* 0x000000030600788c */ /* 0x000fe4000bf46070 */
[----:B------:R-:W-:-:S03]  /*17a70*/  UIADD3 UR9, UPT, UPT, UR6, 0x1, URZ ;  /* 0x0000000106097890 */ /* 0x000fc6000fffe0ff */
[----:B------:R-:W-:Y:S01]  /*17a80*/  UMOV UR6, 0x1 ;  /* 0x0000000100067882 */ /* 0x000fe20000000000 */
[----:B------:R-:W-:-:S03]  /*17a90*/  ULOP3.LUT UR7, UR9, 0x3, URZ, 0xc0, !UPT ;  /* 0x0000000309077892 */ /* 0x000fc6000f8ec0ff */
[----:B------:R-:W-:Y:S09]  /*17aa0*/  BRA.U !UP2, `(.L_x_328) ;  /* 0x000000150a107547 */ /* 0x000ff2000b800000 */
[----:B------:R-:W-:Y:S01]  /*17ab0*/  ULOP3.LUT UR9, UR9, 0xfffffffc, URZ, 0xc0, !UPT ;  /* 0xfffffffc09097892 */ /* 0x000fe2000f8ec0ff */
[----:B------:R-:W-:-:S11]  /*17ac0*/  UMOV UR6, 0x1 ;  /* 0x0000000100067882 */ /* 0x000fd60000000000 */
.L_x_369:
[----:B------:R-:W-:Y:S05]  /*17ad0*/  BRA.U !UP0, `(.L_x_329) ;  /* 0x0000000108047547 */ /* 0x000fea000b800000 */
[----:B------:R-:W-:Y:S05]  /*17ae0*/  BPT.TRAP 0x1 ;  /* 0x000000040000795c */ /* 0x000fea0000300000 */
.L_x_329:
[----:B------:R-:W3:Y:S01]  /*17af0*/  S2UR UR8, SR_CgaCtaId ;  /* 0x00000000000879c3 */ /* 0x000ee20000008800 */
[----:B------:R-:W-:Y:S01]  /*17b00*/  UMOV UR10, 0x400 ;  /* 0x00000400000a7882 */ /* 0x000fe20000000000 */
[----:B-1----:R-:W-:Y:S01]  /*17b10*/  IMAD.U32 R3, RZ, RZ, UR23 ;  /* 0x00000017ff037e24 */ /* 0x002fe2000f8e00ff */
[----:B--2---:R-:W-:-:S04]  /*17b20*/  @!P0 MOV R2, 0x4000 ;  /* 0x0000400000028802 */ /* 0x004fc80000000f00 */
[----:B------:R-:W-:Y:S01]  /*17b30*/  SHF.L.U32 R3, R3, 0x1f, RZ ;  /* 0x0000001f03037819 */ /* 0x000fe200000006ff */
[----:B---3--:R-:W-:-:S04]  /*17b40*/  ULEA UR8, UR8, UR10, 0x18 ;  /* 0x0000000a08087291 */ /* 0x008fc8000f8ec0ff */
[----:B------:R-:W-:-:S09]  /*17b50*/  ULEA UR25, UR15, UR8, 0x3 ;  /* 0x000000080f197291 */ /* 0x000fd2000f8e18ff */
[----:B------:R-:W1:Y:S02]  /*17b60*/  SYNCS.PHASECHK.TRANS64.TRYWAIT P1, [UR25+0x2c038], R3 ;  /* 0x02c03803ff0075a7 */ /* 0x000e640008021119 */
[----:B-1----:R-:W-:Y:S05]  /*17b70*/  @!P1 BRA `(.L_x_330) ;  /* 0x0000005800cc9947 */ /* 0x002fea0003800000 */
.L_x_491:
[----:B------:R2:W-:Y:S01]  /*17b80*/  @!P0 SYNCS.ARRIVE.TRANS64 RZ, [UR25+0x2c020], R2 ;  /* 0x02c02002ffff89a7 */ /* 0x0005e20008000019 */
[----:B------:R-:W-:Y:S05]  /*17b90*/  BRA.U !UP1, `(.L_x_331) ;  /* 0x0000000109047547 */ /* 0x000fea000b800000 */
[----:B------:R-:W-:Y:S05]  /*17ba0*/  BPT.TRAP 0x1 ;  /* 0x000000040000795c */ /* 0x000fea0000300000 */
.L_x_331:
[----:B-1----:R-:W1:Y:S01]  /*17bb0*/  S2R R0, SR_TID.X ;  /* 0x0000000000007919 */ /* 0x002e620000002100 */
[----:B------:R-:W-:Y:S01]  /*17bc0*/  BSSY.RECONVERGENT B0, `(.L_x_332) ;  /* 0x0000005000007945 */ /* 0x000fe20003800200 */
[----:B-1----:R-:W-:-:S04]  /*17bd0*/  LOP3.LUT P2, RZ, R0, 0x1f, RZ, 0xc0, !PT ;  /* 0x0000001f00ff7812 */ /* 0x002fc8000784c0ff */
[----:B------:R-:W-:-:S13]  /*17be0*/  PLOP3.LUT P2, PT, P2, P0, PT, 0x8f, 0xf8 ;  /* 0x0000000000f8781c */ /* 0x000fda0001741177 */
[----:B------:R-:W-:Y:S05]  /*17bf0*/  @P2 BRA `(.L_x_333) ;  /* 0x0000000000042947 */ /* 0x000fea0003800000 */
[----:B------:R-:W-:Y:S05]  /*17c00*/  BPT.TRAP 0x1 ;  /* 0x000000040000795c */ /* 0x000fea0000300000 */
.L_x_333:
[----:B------:R-:W-:Y:S05]  /*17c10*/  BSYNC.RECONVERGENT B0 ;  /* 0x0000000000007941 */ /* 0x000fea0003800200 */
.L_x_332:
[----:B------:R-:W-:Y:S02]  /*17c20*/  ULEA UR16, UR15, UR8, 0xe ;  /* 0x000000080f107291 */ /* 0x000fe4000f8e70ff */
[----:B------:R-:W-:Y:S02]  /*17c30*/  UIADD3 UR32, UP2, UPT, UR4, 0x180, URZ ;  /* 0x0000018004207890 */ /* 0x000fe4000ff5e0ff */
[----:B------:R-:W-:Y:S02]  /*17c40*/  USHF.L.U32 UR27, UR6, 0x6, URZ ;  /* 0x00000006061b7899 */ /* 0x000fe400080006ff */
[----:B------:R-:W-:Y:S02]  /*17c50*/  UIADD3 UR25, UPT, UPT, UR25, 0x2c020, URZ ;  /* 0x0002c02019197890 */ /* 0x000fe4000fffe0ff */
[----:B------:R-:W-:Y:S02]  /*17c60*/  UIADD3.X UR33, UPT, UPT, URZ, UR5, URZ, UP2, !UPT ;  /* 0x00000005ff217290 */ /* 0x000fe400097fe4ff */
[----:B------:R-:W-:-:S02]  /*17c70*/  UIADD3 UR24, UPT, UPT, UR16, 0x10000, URZ ;  /* 0x0001000010187890 */ /* 0x000fc4000fffe0ff */
[----:B------:R-:W-:Y:S01]  /*17c80*/  UIADD3 UR16, UPT, UPT, UR16, 0x12000, URZ ;  /* 0x0001200010107890 */ /* 0x000fe2000fffe0ff */
        /* <DEDUP_REMOVED lines=16> */
[----:B------:R-:W-:Y:S01]  /*17d90*/  ULOP3.LUT UR23, UR23, UR11, URZ, 0x3c, !UPT ;  /* 0x0000000b17177292 */ /* 0x000fe2000f8e3cff */
[----:B-1----:R-:W-:Y:S11]  /*17da0*/  BRA.U !UP0, `(.L_x_334) ;  /* 0x0000000108047547 */ /* 0x002ff6000b800000 */
[----:B------:R-:W-:Y:S05]  /*17db0*/  BPT.TRAP 0x1 ;  /* 0x000000040000795c */ /* 0x000fea0000300000 */
.L_x_334:
[----:B------:R-:W-:Y:S01]  /*17dc0*/  ULEA UR25, UR10, UR8, 0x3 ;  /* 0x000000080a197291 */ /* 0x000fe2000f8e18ff */
[----:B------:R-:W-:Y:S01]  /*17dd0*/  IMAD.U32 R3, RZ, RZ, UR23 ;  /* 0x00000017ff037e24 */ /* 0x000fe2000f8e00ff */
[----:B--2---:R-:W-:-:S04]  /*17de0*/  @!P0 MOV R2, 0x4000 ;  /* 0x0000400000028802 */ /* 0x004fc80000000f00 */
[----:B------:R-:W-:-:S04]  /*17df0*/  SHF.L.U32 R3, R3, 0x1f, RZ ;  /* 0x0000001f03037819 */ /* 0x000fc800000006ff */
[----:B------:R-:W1:Y:S02]  /*17e00*/  SYNCS.PHASECHK.TRANS64.TRYWAIT P1, [UR25+0x2c038], R3 ;  /* 0x02c03803ff0075a7 */ /* 0x000e640008021119 */
[----:B-1----:R-:W-:Y:S05]  /*17e10*/  @!P1 BRA `(.L_x_335) ;  /* 0x00000058003c9947 */ /* 0x002fea0003800000 */
.L_x_493:
[----:B------:R2:W-:Y:S01]  /*17e20*/  @!P0 SYNCS.ARRIVE.TRANS64 RZ, [UR25+0x2c020], R2 ;  /* 0x02c02002ffff89a7 */ /* 0x0005e20008000019 */
[----:B------:R-:W-:Y:S05]  /*17e30*/  BRA.U !UP1, `(.L_x_336) ;  /* 0x0000000109047547 */ /* 0x000fea000b800000 */
[----:B------:R-:W-:Y:S05]  /*17e40*/  BPT.TRAP 0x1 ;  /* 0x000000040000795c */ /* 0x000fea0000300000 */
.L_x_336:
[----:B------:R-:W-:Y:S04]  /*17e50*/  BSSY.RECONVERGENT B0, `(.L_x_337) ;  /* 0x0000003000007945 */ /* 0x000fe80003800200 */
[----:B------:R-:W-:Y:S05]  /*17e60*/  @P2 BRA `(.L_x_338) ;  /* 0x0000000000042947 */ /* 0x000fea0003800000 */
[----:B------:R-:W-:Y:S05]  /*17e70*/  BPT.TRAP 0x1 ;  /* 0x000000040000795c */ /* 0x000fea0000300000 */
.L_x_338:
[----:B------:R-:W-:Y:S05]  /*17e80*/  BSYNC.RECONVERGENT B0 ;  /* 0x0000000000007941 */ /* 0x000fea0003800200 */
.L_x_337:
        /* <DEDUP_REMOVED lines=24> */
[----:B---3--:R-:W-:Y:S11]  /*18010*/  BRA.U !UP0, `(.L_x_339) ;  /* 0x0000000108047547 */ /* 0x008ff6000b800000 */
[----:B------:R-:W-:Y:S05]  /*18020*/  BPT.TRAP 0x1 ;  /* 0x000000040000795c */ /* 0x000fea0000300000 */
.L_x_339:
[----:B------:R-:W-:Y:S01]  /*18030*/  ULEA UR25, UR10, UR8, 0x3 ;  /* 0x000000080a197291 */ /* 0x000fe2000f8e18ff */
[----:B-1----:R-:W-:Y:S01]  /*18040*/  IMAD.U32 R3, RZ, RZ, UR23 ;  /* 0x00000017ff037e24 */ /* 0x002fe2000f8e00ff */
[----:B--2---:R-:W-:-:S04]  /*18050*/  @!P0 MOV R2, 0x4000 ;  /* 0x0000400000028802 */ /* 0x004fc80000000f00 */
[----:B------:R-:W-:-:S04]  /*18060*/  SHF.L.U32 R3, R3, 0x1f, RZ ;  /* 0x0000001f03037819 */ /* 0x000fc800000006ff */
[----:B------:R-:W1:Y:S02]  /*18070*/  SYNCS.PHASECHK.TRANS64.TRYWAIT P1, [UR25+0x2c038], R3 ;  /* 0x02c03803ff0075a7 */ /* 0x000e640008021119 */
[----:B-1----:R-:W-:Y:S05]  /*18080*/  @!P1 BRA `(.L_x_340) ;  /* 0x0000005400b89947 */ /* 0x002fea0003800000 */
.L_x_495:
[----:B------:R2:W-:Y:S01]  /*18090*/  @!P0 SYNCS.ARRIVE.TRANS64 RZ, [UR25+0x2c020], R2 ;  /* 0x02c02002ffff89a7 */ /* 0x0005e20008000019 */
[----:B------:R-:W-:Y:S05]  /*180a0*/  BRA.U !UP1, `(.L_x_341) ;  /* 0x0000000109047547 */ /* 0x000fea000b800000 */
[----:B------:R-:W-:Y:S05]  /*180b0*/  BPT.TRAP 0x1 ;  /* 0x000000040000795c */ /* 0x000fea0000300000 */
.L_x_341:
[----:B------:R-:W-:Y:S04]  /*180c0*/  BSSY.RECONVERGENT B0, `(.L_x_342) ;  /* 0x0000003000007945 */ /* 0x000fe80003800200 */
[----:B------:R-:W-:Y:S05]  /*180d0*/  @P2 BRA `(.L_x_343) ;  /* 0x0000000000042947 */ /* 0x000fea0003800000 */
[----:B------:R-:W-:Y:S05]  /*180e0*/  BPT.TRAP 0x1 ;  /* 0x000000040000795c */ /* 0x000fea0000300000 */
.L_x_343:
[----:B------:R-:W-:Y:S05]  /*180f0*/  BSYNC.RECONVERGENT B0 ;  /* 0x0000000000007941 */ /* 0x000fea0003800200 */
.L_x_342:
[----:B------:R-:W-:Y:S02]  /*18100*/  ULEA UR16, UR10, UR8, 0xe ;  /* 0x000000080a107291 */ /* 0x000fe4000f8e70ff */
[----:B------:R-:W-:Y:S02]  /*18110*/  UIADD3 UR32, UP2, UPT, UR4, 0x180, URZ ;  /* 0x0000018004207890 */ /* 0x000fe4000ff5e0ff */
[----:B------:R-:W-:Y:S02]  /*18120*/  ULEA UR27, UR6, 0x40, 0x6 ;  /* 0x00000040061b7891 */ /* 0x000fe4000f8e30ff */
        /* <DEDUP_REMOVED lines=23> */
.L_x_344:
[----:B------:R-:W-:Y:S01]  /*182a0*/  ULEA UR25, UR10, UR8, 0x3 ;  /* 0x000000080a197291 */ /* 0x000fe2000f8e18ff */
[----:B-1----:R-:W-:Y:S01]  /*182b0*/  IMAD.U32 R3, RZ, RZ, UR23 ;  /* 0x00000017ff037e24 */ /* 0x002fe2000f8e00ff */
[----:B--2---:R-:W-:-:S04]  /*182c0*/  @!P0 MOV R2, 0x4000 ;  /* 0x0000400000028802 */ /* 0x004fc80000000f00 */
[----:B------:R-:W-:-:S04]  /*182d0*/  SHF.L.U32 R3, R3, 0x1f, RZ ;  /* 0x0000001f03037819 */ /* 0x000fc800000006ff */
[----:B------:R-:W1:Y:S02]  /*182e0*/  SYNCS.PHASECHK.TRANS64.TRYWAIT P1, [UR25+0x2c038], R3 ;  /* 0x02c03803ff0075a7 */ /* 0x000e640008021119 */
[----:B-1----:R-:W-:Y:S05]  /*182f0*/  @!P1 BRA `(.L_x_345) ;  /* 0x0000005400349947 */ /* 0x002fea0003800000 */
.L_x_497:
[----:B------:R2:W-:Y:S01]  /*18300*/  @!P0 SYNCS.ARRIVE.TRANS64 RZ, [UR25+0x2c020], R2 ;  /* 0x02c02002ffff89a7 */ /* 0x0005e20008000019 */
[----:B------:R-:W-:Y:S05]  /*18310*/  BRA.U !UP1, `(.L_x_346) ;  /* 0x0000000109047547 */ /* 0x000fea000b800000 */
[----:B------:R-:W-:Y:S05]  /*18320*/  BPT.TRAP 0x1 ;  /* 0x000000040000795c */ /* 0x000fea0000300000 */
.L_x_346:
[----:B------:R-:W-:Y:S04]  /*18330*/  BSSY.RECONVERGENT B0, `(.L_x_347) ;  /* 0x0000003000007945 */ /* 0x000fe80003800200 */
[----:B------:R-:W-:Y:S05]  /*18340*/  @P2 BRA `(.L_x_348) ;  /* 0x0000000000042947 */ /* 0x000fea0003800000 */
[----:B------:R-:W-:Y:S05]  /*18350*/  BPT.TRAP 0x1 ;  /* 0x000000040000795c */ /* 0x000fea0000300000 */
.L_x_348:
[----:B------:R-:W-:Y:S05]  /*18360*/  BSYNC.RECONVERGENT B0 ;  /* 0x0000000000007941 */ /* 0x000fea0003800200 */
.L_x_347:
        /* <DEDUP_REMOVED lines=26> */
.L_x_349:
[----:B------:R-:W-:Y:S01]  /*18510*/  ULEA UR25, UR10, UR8, 0x3 ;  /* 0x000000080a197291 */ /* 0x000fe2000f8e18ff */
[----:B-1----:R-:W-:Y:S01]  /*18520*/  IMAD.U32 R3, RZ, RZ, UR23 ;  /* 0x00000017ff037e24 */ /* 0x002fe2000f8e00ff */
[----:B--2---:R-:W-:-:S04]  /*18530*/  @!P0 MOV R2, 0x4000 ;  /* 0x0000400000028802 */ /* 0x004fc80000000f00 */
[----:B------:R-:W-:-:S04]  /*18540*/  SHF.L.U32 R3, R3, 0x1f, RZ ;  /* 0x0000001f03037819 */ /* 0x000fc800000006ff */
[----:B------:R-:W1:Y:S02]  /*18550*/  SYNCS.PHASECHK.TRANS64.TRYWAIT P1, [UR25+0x2c038], R3 ;  /* 0x02c03803ff0075a7 */ /* 0x000e640008021119 */
[----:B-1----:R-:W-:Y:S05]  /*18560*/  @!P1 BRA `(.L_x_350) ;  /* 0x0000005000b09947 */ /* 0x002fea0003800000 */
.L_x_499:
[----:B------:R2:W-:Y:S01]  /*18570*/  @!P0 SYNCS.ARRIVE.TRANS64 RZ, [UR25+0x2c020], R2 ;  /* 0x02c02002ffff89a7 */ /* 0x0005e20008000019 */
[----:B------:R-:W-:Y:S05]  /*18580*/  BRA.U !UP1, `(.L_x_351) ;  /* 0x0000000109047547 */ /* 0x000fea000b800000 */
[----:B------:R-:W-:Y:S05]  /*18590*/  BPT.TRAP 0x1 ;  /* 0x000000040000795c */ /* 0x000fea0000300000 */
.L_x_351:
[----:B------:R-:W-:Y:S04]  /*185a0*/  BSSY.RECONVERGENT B0, `(.L_x_352) ;  /* 0x0000003000007945 */ /* 0x000fe80003800200 */
[----:B------:R-:W-:Y:S05]  /*185b0*/  @P2 BRA `(.L_x_353) ;  /* 0x0000000000042947 */ /* 0x000fea0003800000 */
[----:B------:R-:W-:Y:S05]  /*185c0*/  BPT.TRAP 0x1 ;  /* 0x000000040000795c */ /* 0x000fea0000300000 */
.L_x_353:
[----:B------:R-:W-:Y:S05]  /*185d0*/  BSYNC.RECONVERGENT B0 ;  /* 0x0000000000007941 */ /* 0x000fea0003800200 */
.L_x_352:
        /* <DEDUP_REMOVED lines=26> */
.L_x_354:
[----:B------:R-:W-:Y:S01]  /*18780*/  ULEA UR25, UR10, UR8, 0x3 ;  /* 0x000000080a197291 */ /* 0x000fe2000f8e18ff */
[----:B-1----:R-:W-:Y:S01]  /*18790*/  IMAD.U32 R3, RZ, RZ, UR23 ;  /* 0x00000017ff037e24 */ /* 0x002fe2000f8e00ff */
[----:B--2---:R-:W-:-:S04]  /*187a0*/  @!P0 MOV R2, 0x4000 ;  /* 0x0000400000028802 */ /* 0x004fc80000000f00 */
[----:B------:R-:W-:-:S04]  /*187b0*/  SHF.L.U32 R3, R3, 0x1f, RZ ;  /* 0x0000001f03037819 */ /* 0x000fc800000006ff */
[----:B------:R-:W1:Y:S02]  /*187c0*/  SYNCS.PHASECHK.TRANS64.TRYWAIT P1, [UR25+0x2c038], R3 ;  /* 0x02c03803ff0075a7 */ /* 0x000e640008021119 */
[----:B-1----:R-:W-:Y:S05]  /*187d0*/  @!P1 BRA `(.L_x_355) ;  /* 0x00000050002c9947 */ /* 0x002fea0003800000 */
.L_x_501:
[----:B------:R2:W-:Y:S01]  /*187e0*/  @!P0 SYNCS.ARRIVE.TRANS64 RZ, [UR25+0x2c020], R2 ;  /* 0x02c02002ffff89a7 */ /* 0x0005e20008000019 */
[----:B------:R-:W-:Y:S05]  /*187f0*/  BRA.U !UP1, `(.L_x_356) ;  /* 0x0000000109047547 */ /* 0x000fea000b800000 */
[----:B------:R-:W-:Y:S05]  /*18800*/  BPT.TRAP 0x1 ;  /* 0x000000040000795c */ /* 0x000fea0000300000 */
.L_x_356:
[----:B------:R-:W-:Y:S04]  /*18810*/  BSSY.RECONVERGENT B0, `(.L_x_357) ;  /* 0x0000003000007945 */ /* 0x000fe80003800200 */
[----:B------:R-:W-:Y:S05]  /*18820*/  @P2 BRA `(.L_x_358) ;  /* 0x0000000000042947 */ /* 0x000fea0003800000 */
[----:B------:R-:W-:Y:S05]  /*18830*/  BPT.TRAP 0x1 ;  /* 0x000000040000795c */ /* 0x000fea0000300000 */
.L_x_358:
[----:B------:R-:W-:Y:S05]  /*18840*/  BSYNC.RECONVERGENT B0 ;  /* 0x0000000000007941 */ /* 0x000fea0003800200 */
.L_x_357:
        /* <DEDUP_REMOVED lines=18> */
[----:B------:R-:W-:-:S02]  /*18970*/  UIADD3 UR11, UPT, UPT, UR10, 0x1, URZ ;  /* 0x000000010a0b7890 */ /* 0x000fc4000fffe0ff */
[----:B------:R-:W-:Y:S02]  /*18980*/  UIADD3 UR10, UPT, UPT, UR6, 0x3, URZ ;  /* 0x00000003060a7890 */ /* 0x000fe4000fffe0ff */
[----:B------:R-:W-:Y:S01]  /*18990*/  UISETP.NE.AND UP2, UPT, UR11, 0x3, UPT ;  /* 0x000000030b00788c */ /* 0x000fe2000bf45270 */
[----:B------:R3:W-:Y:S03]  /*189a0*/  UTMALDG.4D [UR16], [UR32], desc[UR30] ;  /* 0x00001e10200075b4 */ /* 0x0007e60008019000 */
[----:B------:R-:W-:Y:S02]  /*189b0*/  USEL UR12, URZ, 0x1, UP2 ;  /* 0x00000001ff0c7887 */ /* 0x000fe40009000000 */
[----:B------:R-:W-:Y:S02]  /*189c0*/  USEL UR11, UR11, URZ, UP2 ;  /* 0x000000ff0b0b7287 */ /* 0x000fe40009000000 */
[----:B------:R-:W-:Y:S01]  /*189d0*/  ULOP3.LUT UR23, UR23, UR12, URZ, 0x3c, !UPT ;  /* 0x0000000c17177292 */ /* 0x000fe2000f8e3cff */
[----:B---3--:R-:W-:Y:S11]  /*189e0*/  BRA.U !UP0, `(.L_x_359) ;  /* 0x0000000108047547 */ /* 0x008ff6000b800000 */
[----:B------:R-:W-:Y:S05]  /*189f0*/  BPT.TRAP 0x1 ;  /* 0x000000040000795c */ /* 0x000fea0000300000 */
.L_x_359:
[----:B------:R-:W-:Y:S01]  /*18a00*/  ULEA UR25, UR11, UR8, 0x3 ;  /* 0x000000080b197291 */ /* 0x000fe2000f8e18ff */
[----:B-1----:R-:W-:Y:S01]  /*18a10*/  IMAD.U32 R3, RZ, RZ, UR23 ;  /* 0x00000017ff037e24 */ /* 0x002fe2000f8e00ff */
[----:B--2---:R-:W-:-:S04]  /*18a20*/  @!P0 MOV R2, 0x4000 ;  /* 0x0000400000028802 */ /* 0x004fc80000000f00 */
[----:B------:R-:W-:-:S04]  /*18a30*/  SHF.L.U32 R3, R3, 0x1f, RZ ;  /* 0x0000001f03037819 */ /* 0x000fc800000006ff */
[----:B------:R-:W1:Y:S02]  /*18a40*/  SYNCS.PHASECHK.TRANS64.TRYWAIT P1, [UR25+0x2c038], R3 ;  /* 0x02c03803ff0075a7 */ /* 0x000e640008021119 */
[----:B-1----:R-:W-:Y:S05]  /*18a50*/  @!P1 BRA `(.L_x_360) ;  /* 0x0000004c00a49947 */ /* 0x002fea0003800000 */
.L_x_503:
[----:B------:R2:W-:Y:S01]  /*18a60*/  @!P0 SYNCS.ARRIVE.TRANS64 RZ, [UR25+0x2c020], R2 ;  /* 0x02c02002ffff89a7 */ /* 0x0005e20008000019 */
[----:B------:R-:W-:Y:S05]  /*18a70*/  BRA.U !UP1, `(.L_x_361) ;  /* 0x0000000109047547 */ /* 0x000fea000b800000 */
[----:B------:R-:W-:Y:S05]  /*18a80*/  BPT.TRAP 0x1 ;  /* 0x000000040000795c */ /* 0x000fea0000300000 */
.L_x_361:
[----:B------:R-:W-:Y:S04]  /*18a90*/  BSSY.RECONVERGENT B0, `(.L_x_362) ;  /* 0x0000003000007945 */ /* 0x000fe80003800200 */
[----:B------:R-:W-:Y:S05]  /*18aa0*/  @P2 BRA `(.L_x_363) ;  /* 0x0000000000042947 */ /* 0x000fea0003800000 */
[----:B------:R-:W-:Y:S05]  /*18ab0*/  BPT.TRAP 0x1 ;  /* 0x000000040000795c */ /* 0x000fea0000300000 */
.L_x_363:
[----:B------:R-:W-:Y:S05]  /*18ac0*/  BSYNC.RECONVERGENT B0 ;  /* 0x0000000000007941 */ /* 0x000fea0003800200 */
.L_x_362:
        /* <DEDUP_REMOVED lines=26> */
.L_x_364:
[----:B------:R-:W-:Y:S01]  /*18c70*/  ULEA UR25, UR11, UR8, 0x3 ;  /* 0x000000080b197291 */ /* 0x000fe2000f8e18ff */
[----:B-1----:R-:W-:Y:S01]  /*18c80*/  IMAD.U32 R3, RZ, RZ, UR23 ;  /* 0x00000017ff037e24 */ /* 0x002fe2000f8e00ff */
[----:B--2---:R-:W-:-:S04]  /*18c90*/  @!P0 MOV R2, 0x4000 ;  /* 0x0000400000028802 */ /* 0x004fc80000000f00 */
[----:B------:R-:W-:-:S04]  /*18ca0*/  SHF.L.U32 R3, R3, 0x1f, RZ ;  /* 0x0000001f03037819 */ /* 0x000fc800000006ff */
[----:B------:R-:W1:Y:S02]  /*18cb0*/  SYNCS.PHASECHK.TRANS64.TRYWAIT P1, [UR25+0x2c038], R3 ;  /* 0x02c03803ff0075a7 */ /* 0x000e640008021119 */
[----:B-1----:R-:W-:Y:S05]  /*18cc0*/  @!P1 BRA `(.L_x_365) ;  /* 0x0000004c00209947 */ /* 0x002fea0003800000 */
.L_x_505:
[----:B------:R2:W-:Y:S01]  /*18cd0*/  @!P0 SYNCS.ARRIVE.TRANS64 RZ, [UR25+0x2c020], R2 ;  /* 0x02c02002ffff89a7 */ /* 0x0005e20008000019 */
[----:B------:R-:W-:Y:S05]  /*18ce0*/  BRA.U !UP1, `(.L_x_366) ;  /* 0x0000000109047547 */ /* 0x000fea000b800000 */
[----:B------:R-:W-:Y:S05]  /*18cf0*/  BPT.TRAP 0x1 ;  /* 0x000000040000795c */ /* 0x000fea0000300000 */
.L_x_366:
[----:B------:R-:W-:Y:S04]  /*18d00*/  BSSY.RECONVERGENT B0, `(.L_x_367) ;  /* 0x0000003000007945 */ /* 0x000fe80003800200 */
[----:B------:R-:W-:Y:S05]  /*18d10*/  @P2 BRA `(.L_x_368) ;  /* 0x0000000000042947 */ /* 0x000fea0003800000 */
[----:B------:R-:W-:Y:S05]  /*18d20*/  BPT.TRAP 0x1 ;  /* 0x000000040000795c */ /* 0x000fea0000300000 */
.L_x_368:
[----:B------:R-:W-:Y:S05]  /*18d30*/  BSYNC.RECONVERGENT B0 ;  /* 0x0000000000007941 */ /* 0x000fea0003800200 */
.L_x_367:
        /* <DEDUP_REMOVED lines=24> */
[----:B------:R-:W-:-:S02]  /*18ec0*/  UISETP.NE.AND UP2, UPT, UR10, UR9, UPT ;  /* 0x000000090a00728c */ /* 0x000fc4000bf45270 */
[----:B------:R-:W-:-:S07]  /*18ed0*/  ULOP3.LUT UR23, UR23, UR12, URZ, 0x3c, !UPT ;  /* 0x0000000c17177292 */ /* 0x000fce000f8e3cff */
[----:B---3--:R-:W-:Y:S05]  /*18ee0*/  BRA.U UP2, `(.L_x_369) ;  /* 0xffffffe902f87547 */ /* 0x008fea000b83ffff */
.L_x_328:
[----:B------:R-:W-:-:S09]  /*18ef0*/  UISETP.NE.AND UP2, UPT, UR7, URZ, UPT ;  /* 0x000000ff0700728c */ /* 0x000fd2000bf45270 */
[----:B------:R-:W-:Y:S05]  /*18f00*/  BRA.U !UP2, `(.L_x_303) ;  /* 0x0000000d0abc7547 */ /* 0x000fea000b800000 */
[----:B------:R-:W-:Y:S05]  /*18f10*/  BRA.U !UP0, `(.L_x_370) ;  /* 0x0000000108047547 */ /* 0x000fea000b800000 */
[----:B------:R-:W-:Y:S05]  /*18f20*/  BPT.TRAP 0x1 ;  /* 0x000000040000795c */ /* 0x000fea0000300000 */
.L_x_370:
[----:B------:R-:W-:Y:S01]  /*18f30*/  ULEA UR25, UR15, UR8, 0x3 ;  /* 0x000000080f197291 */ /* 0x000fe2000f8e18ff */
[----:B-1----:R-:W-:Y:S01]  /*18f40*/  IMAD.U32 R3, RZ, RZ, UR23 ;  /* 0x00000017ff037e24 */ /* 0x002fe2000f8e00ff */
[----:B--2---:R-:W-:-:S04]  /*18f50*/  @!P0 MOV R2, 0x4000 ;  /* 0x0000400000028802 */ /* 0x004fc80000000f00 */
[----:B------:R-:W-:-:S04]  /*18f60*/  SHF.L.U32 R3, R3, 0x1f, RZ ;  /* 0x0000001f03037819 */ /* 0x000fc800000006ff */
[----:B------:R-:W1:Y:S02]  /*18f70*/  SYNCS.PHASECHK.TRANS64.TRYWAIT P1, [UR25+0x2c038], R3 ;  /* 0x02c03803ff0075a7 */ /* 0x000e640008021119 */
[----:B-1----:R-:W-:Y:S05]  /*18f80*/  @!P1 BRA `(.L_x_371) ;  /* 0x0000004800889947 */ /* 0x002fea0003800000 */
.L_x_507:
[----:B------:R2:W-:Y:S01]  /*18f90*/  @!P0 SYNCS.ARRIVE.TRANS64 RZ, [UR25+0x2c020], R2 ;  /* 0x02c02002ffff89a7 */ /* 0x0005e20008000019 */
[----:B------:R-:W-:Y:S05]  /*18fa0*/  BRA.U !UP1, `(.L_x_372) ;  /* 0x0000000109047547 */ /* 0x000fea000b800000 */
[----:B------:R-:W-:Y:S05]  /*18fb0*/  BPT.TRAP 0x1 ;  /* 0x000000040000795c */ /* 0x000fea0000300000 */
.L_x_372:
[----:B------:R-:W-:Y:S04]  /*18fc0*/  BSSY.RECONVERGENT B0, `(.L_x_373) ;  /* 0x0000003000007945 */ /* 0x000fe80003800200 */
[----:B------:R-:W-:Y:S05]  /*18fd0*/  @P2 BRA `(.L_x_374) ;  /* 0x0000000000042947 */ /* 0x000fea0003800000 */
[----:B------:R-:W-:Y:S05]  /*18fe0*/  BPT.TRAP 0x1 ;  /* 0x000000040000795c */ /* 0x000fea0000300000 */
.L_x_374:
[----:B------:R-:W-:Y:S05]  /*18ff0*/  BSYNC.RECONVERGENT B0 ;  /* 0x0000000000007941 */ /* 0x000fea0003800200 */
.L_x_373:
        /* <DEDUP_REMOVED lines=26> */
.L_x_375:
[----:B------:R-:W-:Y:S01]  /*191a0*/  ULEA UR25, UR9, UR8, 0x3 ;  /* 0x0000000809197291 */ /* 0x000fe2000f8e18ff */
[----:B-1----:R-:W-:Y:S01]  /*191b0*/  IMAD.U32 R3, RZ, RZ, UR23 ;  /* 0x00000017ff037e24 */ /* 0x002fe2000f8e00ff */
[----:B--2---:R-:W-:-:S04]  /*191c0*/  @!P0 MOV R2, 0x4000 ;  /* 0x0000400000028802 */ /* 0x004fc80000000f00 */
[----:B------:R-:W-:-:S04]  /*191d0*/  SHF.L.U32 R3, R3, 0x1f, RZ ;  /* 0x0000001f03037819 */ /* 0x000fc800000006ff */
[----:B------:R-:W1:Y:S02]  /*191e0*/  SYNCS.PHASECHK.TRANS64.TRYWAIT P1, [UR25+0x2c038], R3 ;  /* 0x02c03803ff0075a7 */ /* 0x000e640008021119 */
[----:B-1----:R-:W-:Y:S05]  /*191f0*/  @!P1 BRA `(.L_x_376) ;  /* 0x0000004800049947 */ /* 0x002fea0003800000 */
.L_x_509:
[----:B------:R2:W-:Y:S01]  /*19200*/  @!P0 SYNCS.ARRIVE.TRANS64 RZ, [UR25+0x2c020], R2 ;  /* 0x02c02002ffff89a7 */ /* 0x0005e20008000019 */
[----:B------:R-:W-:Y:S05]  /*19210*/  BRA.U !UP1, `(.L_x_377) ;  /* 0x0000000109047547 */ /* 0x000fea000b800000 */
[----:B------:R-:W-:Y:S05]  /*19220*/  BPT.TRAP 0x1 ;  /* 0x000000040000795c */ /* 0x000fea0000300000 */
.L_x_377:
[----:B------:R-:W-:Y:S04]  /*19230*/  BSSY.RECONVERGENT B0, `(.L_x_378) ;  /* 0x0000003000007945 */ /* 0x000fe80003800200 */
[----:B------:R-:W-:Y:S05]  /*19240*/  @P2 BRA `(.L_x_379) ;  /* 0x0000000000042947 */ /* 0x000fea0003800000 */
[----:B------:R-:W-:Y:S05]  /*19250*/  BPT.TRAP 0x1 ;  /* 0x000000040000795c */ /* 0x000fea0000300000 */
.L_x_379:
[----:B------:R-:W-:Y:S05]  /*19260*/  BSYNC.RECONVERGENT B0 ;  /* 0x0000000000007941 */ /* 0x000fea0003800200 */
.L_x_378:
        /* <DEDUP_REMOVED lines=23> */
[----:B------:R-:W-:Y:S02]  /*193e0*/  UISETP.NE.AND UP2, UPT, UR7, 0x1, UPT ;  /* 0x000000010700788c */ /* 0x000fe4000bf45270 */
[----:B------:R-:W-:-:S07]  /*193f0*/  ULOP3.LUT UR23, UR23, UR12, URZ, 0x3c, !UPT ;  /* 0x0000000c17177292 */ /* 0x000fce000f8e3cff */
[----:B---3--:R-:W-:Y:S05]  /*19400*/  BRA.U !UP2, `(.L_x_303) ;  /* 0x000000090a7c7547 */ /* 0x008fea000b800000 */
[----:B------:R-:W-:Y:S05]  /*19410*/  BRA.U !UP0, `(.L_x_380) ;  /* 0x0000000108047547 */ /* 0x000fea000b800000 */
[----:B------:R-:W-:Y:S05]  /*19420*/  BPT.TRAP 0x1 ;  /* 0x000000040000795c */ /* 0x000fea0000300000 */
.L_x_380:
[----:B------:R-:W-:Y:S01]  /*19430*/  ULEA UR25, UR15, UR8, 0x3 ;  /* 0x000000080f197291 */ /* 0x000fe2000f8e18ff */
[----:B-1----:R-:W-:Y:S01]  /*19440*/  IMAD.U32 R3, RZ, RZ, UR23 ;  /* 0x00000017ff037e24 */ /* 0x002fe2000f8e00ff */
[----:B--2---:R-:W-:-:S04]  /*19450*/  @!P0 MOV R2, 0x4000 ;  /* 0x0000400000028802 */ /* 0x004fc80000000f00 */
[----:B------:R-:W-:-:S04]  /*19460*/  SHF.L.U32 R3, R3, 0x1f, RZ ;  /* 0x0000001f03037819 */ /* 0x000fc800000006ff */
[----:B------:R-:W1:Y:S02]  /*19470*/  SYNCS.PHASECHK.TRANS64.TRYWAIT P1, [UR25+0x2c038], R3 ;  /* 0x02c03803ff0075a7 */ /* 0x000e640008021119 */
[----:B-1----:R-:W-:Y:S05]  /*19480*/  @!P1 BRA `(.L_x_381) ;  /* 0x0000004400789947 */ /* 0x002fea0003800000 */
.L_x_511:
[----:B------:R2:W-:Y:S01]  /*19490*/  @!P0 SYNCS.ARRIVE.TRANS64 RZ, [UR25+0x2c020], R2 ;  /* 0x02c02002ffff89a7 */ /* 0x0005e20008000019 */
[----:B------:R-:W-:Y:S05]  /*194a0*/  BRA.U !UP1, `(.L_x_382) ;  /* 0x0000000109047547 */ /* 0x000fea000b800000 */
[----:B------:R-:W-:Y:S05]  /*194b0*/  BPT.TRAP 0x1 ;  /* 0x000000040000795c */ /* 0x000fea0000300000 */
.L_x_382:
[----:B------:R-:W-:Y:S04]  /*194c0*/  BSSY.RECONVERGENT B0, `(.L_x_383) ;  /* 0x0000003000007945 */ /* 0x000fe80003800200 */
[----:B------:R-:W-:Y:S05]  /*194d0*/  @P2 BRA `(.L_x_384) ;  /* 0x0000000000042947 */ /* 0x000fea0003800000 */
[----:B------:R-:W-:Y:S05]  /*194e0*/  BPT.TRAP 0x1 ;  /* 0x000000040000795c */ /* 0x000fea0000300000 */
.L_x_384:
[----:B------:R-:W-:Y:S05]  /*194f0*/  BSYNC.RECONVERGENT B0 ;  /* 0x0000000000007941 */ /* 0x000fea0003800200 */
.L_x_383:
        /* <DEDUP_REMOVED lines=26> */
.L_x_385:
[----:B------:R-:W-:Y:S01]  /*196a0*/  ULEA UR25, UR9, UR8, 0x3 ;  /* 0x0000000809197291 */ /* 0x000fe2000f8e18ff */
[----:B-1----:R-:W-:Y:S01]  /*196b0*/  IMAD.U32 R3, RZ, RZ, UR23 ;  /* 0x00000017ff037e24 */ /* 0x002fe2000f8e00ff */
[----:B--2---:R-:W-:-:S04]  /*196c0*/  @!P0 MOV R2, 0x4000 ;  /* 0x0000400000028802 */ /* 0x004fc80000000f00 */
[----:B------:R-:W-:-:S04]  /*196d0*/  SHF.L.U32 R3, R3, 0x1f, RZ ;  /* 0x0000001f03037819 */ /* 0x000fc800000006ff */
[----:B------:R-:W1:Y:S02]  /*196e0*/  SYNCS.PHASECHK.TRANS64.TRYWAIT P1, [UR25+0x2c038], R3 ;  /* 0x02c03803ff0075a7 */ /* 0x000e640008021119 */
[----:B-1----:R-:W-:Y:S05]  /*196f0*/  @!P1 BRA `(.L_x_386) ;  /* 0x0000004000f49947 */ /* 0x002fea0003800000 */
.L_x_513:
[----:B------:R2:W-:Y:S01]  /*19700*/  @!P0 SYNCS.ARRIVE.TRANS64 RZ, [UR25+0x2c020], R2 ;  /* 0x02c02002ffff89a7 */ /* 0x0005e20008000019 */
[----:B------:R-:W-:Y:S05]  /*19710*/  BRA.U !UP1, `(.L_x_387) ;  /* 0x0000000109047547 */ /* 0x000fea000b800000 */
[----:B------:R-:W-:Y:S05]  /*19720*/  BPT.TRAP 0x1 ;  /* 0x000000040000795c */ /* 0x000fea0000300000 */
.L_x_387:
[----:B------:R-:W-:Y:S04]  /*19730*/  BSSY.RECONVERGENT B0, `(.L_x_388) ;  /* 0x0000003000007945 */ /* 0x000fe80003800200 */
[----:B------:R-:W-:Y:S05]  /*19740*/  @P2 BRA `(.L_x_389) ;  /* 0x0000000000042947 */ /* 0x000fea0003800000 */
[----:B------:R-:W-:Y:S05]  /*19750*/  BPT.TRAP 0x1 ;  /* 0x000000040000795c */ /* 0x000fea0000300000 */
.L_x_389:
[----:B------:R-:W-:Y:S05]  /*19760*/  BSYNC.RECONVERGENT B0 ;  /* 0x0000000000007941 */ /* 0x000fea0003800200 */
.L_x_388:
        /* <DEDUP_REMOVED lines=26> */
[----:B------:R-:W-:Y:S01]  /*19910*/  UIADD3 UR6, UPT, UPT, UR6, 0x2, URZ ;  /* 0x0000000206067890 */ /* 0x000fe2000fffe0ff */
[----:B------:R-:W-:Y:S11]  /*19920*/  BRA.U !UP0, `(.L_x_390) ;  /* 0x0000000108047547 */ /* 0x000ff6000b800000 */
[----:B------:R-:W-:Y:S05]  /*19930*/  BPT.TRAP 0x1 ;  /* 0x000000040000795c */ /* 0x000fea0000300000 */
.L_x_390:
[----:B------:R-:W-:Y:S01]  /*19940*/  ULEA UR25, UR15, UR8, 0x3 ;  /* 0x000000080f197291 */ /* 0x000fe2000f8e18ff */
[----:B-1----:R-:W-:Y:S01]  /*19950*/  IMAD.U32 R3, RZ, RZ, UR23 ;  /* 0x00000017ff037e24 */ /* 0x002fe2000f8e00ff */
[----:B--2---:R-:W-:-:S04]  /*19960*/  @!P0 MOV R2, 0x4000 ;  /* 0x0000400000028802 */ /* 0x004fc80000000f00 */
[----:B------:R-:W-:-:S04]  /*19970*/  SHF.L.U32 R3, R3, 0x1f, RZ ;  /* 0x0000001f03037819 */ /* 0x000fc800000006ff */
[----:B------:R-:W1:Y:S02]  /*19980*/  SYNCS.PHASECHK.TRANS64.TRYWAIT P1, [UR25+0x2c038], R3 ;  /* 0x02c03803ff0075a7 */ /* 0x000e640008021119 */
[----:B-1----:R-:W-:Y:S05]  /*19990*/  @!P1 BRA `(.L_x_391) ;  /* 0x0000004000649947 */ /* 0x002fea0003800000 */
.L_x_515:
[----:B------:R2:W-:Y:S01]  /*199a0*/  @!P0 SYNCS.ARRIVE.TRANS64 RZ, [UR25+0x2c020], R2 ;  /* 0x02c02002ffff89a7 */ /* 0x0005e20008000019 */
[----:B------:R-:W-:Y:S05]  /*199b0*/  BRA.U !UP1, `(.L_x_392) ;  /* 0x0000000109047547 */ /* 0x000fea000b800000 */
[----:B------:R-:W-:Y:S05]  /*199c0*/  BPT.TRAP 0x1 ;  /* 0x000000040000795c */ /* 0x000fea0000300000 */
.L_x_392:
[----:B------:R-:W-:Y:S04]  /*199d0*/  BSSY.RECONVERGENT B0, `(.L_x_393) ;  /* 0x0000003000007945 */ /* 0x000fe80003800200 */
[----:B------:R-:W-:Y:S05]  /*199e0*/  @P2 BRA `(.L_x_394) ;  /* 0x0000000000042947 */ /* 0x000fea0003800000 */
[----:B------:R-:W-:Y:S05]  /*199f0*/  BPT.TRAP 0x1 ;  /* 0x000000040000795c */ /* 0x000fea0000300000 */
.L_x_394:
[----:B------:R-:W-:Y:S05]  /*19a00*/  BSYNC.RECONVERGENT B0 ;  /* 0x0000000000007941 */ /* 0x000fea0003800200 */
.L_x_393:
        /* <DEDUP_REMOVED lines=26> */
.L_x_395:
[----:B------:R-:W-:Y:S01]  /*19bb0*/  ULEA UR17, UR7, UR8, 0x3 ;  /* 0x0000000807117291 */ /* 0x000fe2000f8e18ff */
[----:B-1----:R-:W-:Y:S01]  /*19bc0*/  IMAD.U32 R3, RZ, RZ, UR23 ;  /* 0x00000017ff037e24 */ /* 0x002fe2000f8e00ff */
[----:B--2---:R-:W-:-:S04]  /*19bd0*/  @!P0 MOV R2, 0x4000 ;  /* 0x0000400000028802 */ /* 0x004fc80000000f00 */
[----:B------:R-:W-:-:S04]  /*19be0*/  SHF.L.U32 R3, R3, 0x1f, RZ ;  /* 0x0000001f03037819 */ /* 0x000fc800000006ff */
[----:B------:R-:W1:Y:S02]  /*19bf0*/  SYNCS.PHASECHK.TRANS64.TRYWAIT P1, [UR17+0x2c038], R3 ;  /* 0x02c03803ff0075a7 */ /* 0x000e640008021111 */
[----:B-1----:R-:W-:Y:S05]  /*19c00*/  @!P1 BRA `(.L_x_396) ;  /* 0x0000003c00e09947 */ /* 0x002fea0003800000 */
.L_x_517:
[----:B------:R2:W-:Y:S01]  /*19c10*/  @!P0 SYNCS.ARRIVE.TRANS64 RZ, [UR17+0x2c020], R2 ;  /* 0x02c02002ffff89a7 */ /* 0x0005e20008000011 */
[----:B------:R-:W-:Y:S05]  /*19c20*/  BRA.U !UP1, `(.L_x_397) ;  /* 0x0000000109047547 */ /* 0x000fea000b800000 */
[----:B------:R-:W-:Y:S05]  /*19c30*/  BPT.TRAP 0x1 ;  /* 0x000000040000795c */ /* 0x000fea0000300000 */
.L_x_397:
[----:B------:R-:W-:Y:S04]  /*19c40*/  BSSY.RECONVERGENT B0, `(.L_x_398) ;  /* 0x0000003000007945 */ /* 0x000fe80003800200 */
[----:B------:R-:W-:Y:S05]  /*19c50*/  @P2 BRA `(.L_x_399) ;  /* 0x0000000000042947 */ /* 0x000fea0003800000 */
[----:B------:R-:W-:Y:S05]  /*19c60*/  BPT.TRAP 0x1 ;  /* 0x000000040000795c */ /* 0x000fea0000300000 */
.L_x_399:
[----:B------:R-:W-:Y:S05]  /*19c70*/  BSYNC.RECONVERGENT B0 ;  /* 0x0000000000007941 */ /* 0x000fea0003800200 */
.L_x_398:
        /* <DEDUP_REMOVED lines=23> */
[----:B---3--:R-:W-:-:S12]  /*19df0*/  ULOP3.LUT UR23, UR23, UR6, URZ, 0x3c, !UPT ;  /* 0x0000000617177292 */ /* 0x008fd8000f8e3cff */
.L_x_303:
[----:B------:R-:W3:Y:S01]  /*19e00*/  LDCU UR7, c[0x0][0x370] ;  /* 0x00006e00ff0777ac */ /* 0x000ee20008000800 */
[----:B------:R-:W4:Y:S01]  /*19e10*/  LDCU UR6, c[0x0][0x900] ;  /* 0x00012000ff0677ac */ /* 0x000f220008000800 */
[----:B---3--:R-:W-:-:S04]  /*19e20*/  UIADD3 UR38, UPT, UPT, UR7, UR38, URZ ;  /* 0x0000002607267290 */ /* 0x008fc8000fffe0ff */
[----:B----4-:R-:W-:-:S09]  /*19e30*/  UISETP.GE.AND UP2, UPT, UR38, UR6, UPT ;  /* 0x000000062600728c */ /* 0x010fd2000bf46270 */
[----:B------:R-:W-:Y:S05]  /*19e40*/  BRA.U !UP2, `(.L_x_400) ;  /* 0xffffffcd0a8c7547 */ /* 0x000fea000b83ffff */
[----:B-1----:R-:W-:Y:S05]  /*19e50*/  EXIT ;  /* 0x000000000000794d */ /* 0x002fea0003800000 */
.L_x_536:
[----:B------:R-:W-:-:S08]  /*19e60*/  NOP ;  /* 0x0000000000007918 */ /* 0x000fd00000000000 */
[----:B------:R-:W1:-:S00]  /*19e70*/  USETMAXREG.DEALLOC.CTAPOOL 0x20 ;  /* 0x00000020000079c8 */ /* 0x000e4000080e0500 */
[----:B-1----:R-:W1:Y:S02]  /*19e80*/  LDC R0, c[0x0][0x900] ;  /* 0x00024000ff007b82 */ /* 0x002e640000000800 */
[----:B-1----:R-:W-:-:S13]  /*19e90*/  ISETP.LE.AND P0, PT, R0, UR38, PT ;  /* 0x0000002600007c0c */ /* 0x002fda000bf03270 */
[----:B------:R-:W-:Y:S05]  /*19ea0*/  @P0 EXIT ;  /* 0x000000000000094d */ /* 0x000fea0003800000 */
[----:B------:R-:W-:Y:S01]  /*19eb0*/  HFMA2 R2, -RZ, RZ, 0, 0 ;  /* 0x00000000ff027431 */ /* 0x000fe200000001ff */
[----:B------:R-:W-:Y:S01]  /*19ec0*/  PRMT R0, RZ, 0x7610, R0 ;  /* 0x00007610ff007816 */ /* 0x000fe20000000000 */
[----:B------:R-:W1:Y:S01]  /*19ed0*/  LDCU.64 UR62, c[0x0][0x348] ;  /* 0x00006900ff3e77ac */ /* 0x000e620008000a00 */
[----:B------:R-:W2:Y:S01]  /*19ee0*/  LDCU UR22, c[0x0][0x900] ;  /* 0x00012000ff1677ac */ /* 0x000ea20008000800 */
[----:B------:R-:W3:Y:S01]  /*19ef0*/  LDCU UR47, c[0x0][0x904] ;  /* 0x00012080ff2f77ac */ /* 0x000ee20008000800 */
[----:B------:R-:W4:Y:S01]  /*19f00*/  LDCU UR46, c[0x0][0x380] ;  /* 0x00007000ff2e77ac */ /* 0x000f220008000800 */
[----:B------:R-:W1:Y:S01]  /*19f10*/  LDCU UR31, c[0x0][0x38c] ;  /* 0x00007180ff1f77ac */ /* 0x000e620008000800 */
[----:B------:R-:W1:Y:S01]  /*19f20*/  LDCU UR54, c[0x0][0x91c] ;  /* 0x00012380ff3677ac */ /* 0x000e620008000800 */
[----:B------:R-:W1:Y:S01]  /*19f30*/  LDCU UR39, c[0x0][0x918] ;  /* 0x00012300ff2777ac */ /* 0x000e620008000800 */
[----:B------:R-:W1:Y:S01]  /*19f40*/  LDCU.64 UR14, c[0x0][0x908] ;  /* 0x00012100ff0e77ac */ /* 0x000e620008000a00 */
[----:B------:R-:W1:Y:S01]  /*19f50*/  LDCU.64 UR6, c[0x0][0x920] ;  /* 0x00012400ff0677ac */ /* 0x000e620008000a00 */
[----:B------:R-:W1:Y:S02]  /*19f60*/  LDCU.64 UR4, c[0x0][0x910] ;  /* 0x00012200ff0477ac */ /* 0x000e640008000a00 */
.L_x_412:
[----:B-1----:R-:W-:Y:S02]  /*19f70*/  UIMAD.WIDE.U32 UR8, UR38, UR14, URZ ;  /* 0x0000000e260872a5 */ /* 0x002fe4000f8e00ff */
[----:B---3--:R-:W-:Y:S02]  /*19f80*/  UISETP.NE.AND UP0, UPT, UR47, 0x1, UPT ;  /* 0x000000012f00788c */ /* 0x008fe4000bf05270 */
[----:B------:R-:W-:-:S04]  /*19f90*/  USHF.R.U32.HI UR10, URZ, UR15, UR9 ;  /* 0x0000000fff0a7299 */ /* 0x000fc80008011609 */
[----:B------:R-:W-:Y:S02]  /*19fa0*/  USEL UR10, UR38, UR10, !UP0 ;  /* 0x0000000a260a7287 */ /* 0x000fe4000c000000 */
[----:B------:R-:W-:Y:S02]  /*19fb0*/  UISETP.NE.AND UP0, UPT, UR54, 0x1, UPT ;  /* 0x000000013600788c */ /* 0x000fe4000bf05270 */
[----:B------:R-:W-:Y:S02]  /*19fc0*/  UIADD3 UR11, UPT, UPT, -UR10, URZ, URZ ;  /* 0x000000ff0a0b7290 */ /* 0x000fe4000fffe1ff */
[----:B------:R-:W-:Y:S02]  /*19fd0*/  UIMAD.WIDE.U32 UR8, UR10, UR6, URZ ;  /* 0x000000060a0872a5 */ /* 0x000fe4000f8e00ff */
[----:B------:R-:W-:Y:S02]  /*19fe0*/  UIMAD UR11, UR47, UR11, UR38 ;  /* 0x0000000b2f0b72a4 */ /* 0x000fe4000f8e0226 */
[----:B------:R-:W-:-:S02]  /*19ff0*/  USHF.R.U32.HI UR8, URZ, UR7, UR9 ;  /* 0x00000007ff087299 */ /* 0x000fc40008011609 */
[----:B------:R-:W-:Y:S02]  /*1a000*/  USHF.L.U32 UR12, UR11, 0x8, URZ ;  /* 0x000000080b0c7899 */ /* 0x000fe400080006ff */
[----:B------:R-:W-:Y:S02]  /*1a010*/  USEL UR8, UR10, UR8, !UP0 ;  /* 0x000000080a087287 */ /* 0x000fe4000c000000 */
[----:B----4-:R-:W-:Y:S02]  /*1a020*/  UISETP.GE.AND UP0, UPT, UR12, UR46, UPT ;  /* 0x0000002e0c00728c */ /* 0x010fe4000bf06270 */
[----:B------:R-:W-:Y:S01]  /*1a030*/  UIADD3 UR9, UPT, UPT, -UR8, URZ, URZ ;  /* 0x000000ff08097290 */ /* 0x000fe2000fffe1ff */
[----:B------:R-:W-:-:S03]  /*1a040*/  MOV R18, UR12 ;  /* 0x0000000c00127c02 */ /* 0x000fc60008000f00 */
[----:B------:R-:W-:-:S06]  /*1a050*/  UIMAD UR9, UR54, UR9, UR10 ;  /* 0x00000009360972a4 */ /* 0x000fcc000f8e020a */
[----:B------:R-:W-:Y:S01]  /*1a060*/  MOV R19, UR9 ;  /* 0x0000000900137c02 */ /* 0x000fe20008000f00 */
[----:B------:R-:W-:Y:S06]  /*1a070*/  BRA.U UP0, `(.L_x_401) ;  /* 0x0000002100cc7547 */ /* 0x000fec000b800000 */
[----:B------:R-:W-:Y:S01]  /*1a080*/  IMAD.U32 R4, RZ, RZ, UR31 ;  /* 0x0000001fff047e24 */ /* 0x000fe2000f8e00ff */
[----:B------:R-:W-:Y:S02]  /*1a090*/  UIMAD.WIDE.U32 UR10, UR8, UR5, URZ ;  /* 0x00000005080a72a5 */ /* 0x000fe4000f8e00ff */
[----:B------:R-:W-:Y:S02]  /*1a0a0*/  UISETP.NE.AND UP0, UPT, UR4, 0x1, UPT ;  /* 0x000000010400788c */ /* 0x000fe4000bf05270 */
[----:B------:R-:W-:-:S03]  /*1a0b0*/  IABS R4, R4 ;  /* 0x0000000400047213 */ /* 0x000fc60000000000 */
[----:B------:R-:W-:Y:S01]  /*1a0c0*/  UMOV UR9, UR11 ;  /* 0x0000000b00097c82 */ /* 0x000fe20008000000 */
[----:B------:R-:W1:Y:S01]  /*1a0d0*/  I2F.RP R0, R4 ;  /* 0x0000000400007306 */ /* 0x000e620000209400 */
[----:B------:R-:W-:-:S04]  /*1a0e0*/  USHF.R.U32.HI UR9, URZ, UR39, UR9 ;  /* 0x00000027ff097299 */ /* 0x000fc80008011609 */
[----:B------:R-:W-:Y:S02]  /*1a0f0*/  USEL UR9, UR8, UR9, !UP0 ;  /* 0x0000000908097287 */ /* 0x000fe4000c000000 */
[----:B------:R-:W-:Y:S02]  /*1a100*/  UISETP.NE.AND UP0, UPT, UR31, URZ, UPT ;  /* 0x000000ff1f00728c */ /* 0x000fe4000bf05270 */
[----:B------:R-:W-:-:S04]  /*1a110*/  UIADD3 UR9, UPT, UPT, -UR9, URZ, URZ ;  /* 0x000000ff09097290 */ /* 0x000fc8000fffe1ff */
[----:B------:R-:W-:Y:S01]  /*1a120*/  UIMAD UR8, UR4, UR9, UR8 ;  /* 0x00000009040872a4 */ /* 0x000fe2000f8e0208 */
[----:B-1----:R-:W1:Y:S03]  /*1a130*/  MUFU.RCP R6, R0 ;  /* 0x0000000000067308 */ /* 0x002e660000001000 */
[----:B------:R-:W-:-:S04]  /*1a140*/  ULOP3.LUT UR9, UR8, UR31, URZ, 0x3c, !UPT ;  /* 0x0000001f08097292 */ /* 0x000fc8000f8e3cff */
[----:B------:R-:W-:Y:S01]  /*1a150*/  UISETP.GE.AND UP1, UPT, UR9, URZ, UPT ;  /* 0x000000ff0900728c */ /* 0x000fe2000bf26270 */
[----:B-1----:R-:W-:Y:S02]  /*1a160*/  IADD3 R6, PT, PT, R6, 0xffffffe, RZ ;  /* 0x0ffffffe06067810 */ /* 0x002fe40007ffe0ff */
[----:B------:R-:W-:Y:S02]  /*1a170*/  MOV R0, UR8 ;  /* 0x0000000800007c02 */ /* 0x000fe40008000f00 */
[----:B------:R-:W1:Y:S02]  /*1a180*/  F2I.FTZ.U32.TRUNC.NTZ R7, R6 ;  /* 0x0000000600077305 */ /* 0x000e64000021f000 */
[----:B------:R-:W-:Y:S01]  /*1a190*/  IABS R0, R0 ;  /* 0x0000000000007213 */ /* 0x000fe20000000000 */
[----:B-1----:R-:W-:Y:S02]  /*1a1a0*/  IMAD.MOV R3, RZ, RZ, -R7 ;  /* 0x000000ffff037224 */ /* 0x002fe400078e0a07 */
        /* <DEDUP_REMOVED lines=10> */
[----:B------:R-:W-:Y:S01]  /*1a250*/  @P1 VIADD R5, R5, 0x1 ;  /* 0x0000000105051836 */ /* 0x000fe20000000000 */
[----:B------:R-:W-:-:S04]  /*1a260*/  ELECT P1, URZ, PT ;  /* 0x0000000000ff782f */ /* 0x000fc80003820000 */
[----:B------:R-:W-:-:S13]  /*1a270*/  R2UR UR12, R5 ;  /* 0x00000000050c72ca */ /* 0x000fda00000e0000 */
[----:B------:R-:W-:Y:S02]  /*1a280*/  @!UP1 UIADD3 UR12, UPT, UPT, -UR12, URZ, URZ ;  /* 0x000000ff0c0c9290 */ /* 0x000fe4000fffe1ff */
[----:B------:R-:W-:-:S04]  /*1a290*/  @!UP0 ULOP3.LUT UR12, URZ, UR31, URZ, 0x33, !UPT ;  /* 0x0000001fff0c8292 */ /* 0x000fc8000f8e33ff */
[----:B------:R-:W-:Y:S02]  /*1a2a0*/  UIADD3 UR9, UPT, UPT, -UR12, URZ, URZ ;  /* 0x000000ff0c097290 */ /* 0x000fe4000fffe1ff */
[----:B------:R-:W-:Y:S02]  /*1a2b0*/  MOV R17, UR12 ;  /* 0x0000000c00117c02 */ /* 0x000fe40008000f00 */
[----:B------:R-:W-:-:S06]  /*1a2c0*/  UIMAD UR8, UR31, UR9, UR8 ;  /* 0x000000091f0872a4 */ /* 0x000fcc000f8e0208 */
[----:B------:R-:W-:Y:S01]  /*1a2d0*/  IMAD.U32 R16, RZ, RZ, UR8 ;  /* 0x00000008ff107e24 */ /* 0x000fe2000f8e00ff */
[----:B------:R-:W-:Y:S06]  /*1a2e0*/  BRA.U UP6, `(.L_x_402) ;  /* 0x0000000106047547 */ /* 0x000fec000b800000 */
[----:B--2---:R-:W-:Y:S05]  /*1a2f0*/  BPT.TRAP 0x1 ;  /* 0x000000040000795c */ /* 0x004fea0000300000 */
.L_x_402:
[----:B------:R-:W1:Y:S01]  /*1a300*/  S2UR UR30, SR_CgaCtaId ;  /* 0x00000000001e79c3 */ /* 0x000e620000008800 */
[----:B------:R-:W-:Y:S01]  /*1a310*/  UMOV UR23, 0x400 ;  /* 0x0000040000177882 */ /* 0x000fe20000000000 */
[----:B------:R-:W-:Y:S01]  /*1a320*/  SHF.L.U32 R0, R2, 0x1f, RZ ;  /* 0x0000001f02007819 */ /* 0x000fe200000006ff */
[----:B-1----:R-:W-:-:S09]  /*1a330*/  ULEA UR23, UR30, UR23, 0x18 ;  /* 0x000000171e177291 */ /* 0x002fd2000f8ec0ff */
[----:B------:R-:W1:Y:S02]  /*1a340*/  SYNCS.PHASECHK.TRANS64.TRYWAIT P0, [UR23+0x2c0b0], R0 ;  /* 0x02c0b000ff0075a7 */ /* 0x000e640008001117 */
[----:B-1----:R-:W-:Y:S05]  /*1a350*/  @!P0 BRA `(.L_x_403) ;  /* 0x0000003800248947 */ /* 0x002fea0003800000 */
.L_x_519:
[----:B------:R-:W-:Y:S04]  /*1a360*/  BSSY.RECONVERGENT B0, `(.L_x_404) ;  /* 0x0000121000007945 */ /* 0x000fe80003800200 */
[----:B------:R-:W-:Y:S05]  /*1a370*/  @!P1 BRA `(.L_x_405) ;  /* 0x00000010007c9947 */ /* 0x000fea0003800000 */
[----:B------:R-:W-:Y:S01]  /*1a380*/  R2UR UR50, R18 ;  /* 0x00000000123272ca */ /* 0x000fe200000e0000 */
[----:B------:R3:W-:Y:S01]  /*1a390*/  STL [R1+0x6c], R19 ;  /* 0x00006c1301007387 */ /* 0x0007e20000100800 */
[----:B------:R-:W-:Y:S01]  /*1a3a0*/  R2UR UR53, R19 ;  /* 0x00000000133572ca */ /* 0x000fe200000e0000 */
[----:B------:R-:W-:Y:S01]  /*1a3b0*/  UIADD3 UR70, UP0, UPT, UR62, 0x400, URZ ;  /* 0x000004003e467890 */ /* 0x000fe2000ff1e0ff */
[----:B------:R-:W-:Y:S01]  /*1a3c0*/  R2UR UR51, R16 ;  /* 0x00000000103372ca */ /* 0x000fe200000e0000 */
[----:B------:R-:W-:Y:S01]  /*1a3d0*/  UIADD3 UR48, UPT, UPT, UR23, 0x1c000, URZ ;  /* 0x0001c00017307890 */ /* 0x000fe2000fffe0ff */
[----:B------:R-:W-:Y:S01]  /*1a3e0*/  R2UR UR52, R17 ;  /* 0x00000000113472ca */ /* 0x000fe200000e0000 */
[----:B------:R-:W-:Y:S01]  /*1a3f0*/  UIADD3.X UR71, UPT, UPT, URZ, UR63, URZ, UP0, !UPT ;  /* 0x0000003fff477290 */ /* 0x000fe200087fe4ff */
[----:B------:R-:W-:Y:S01]  /*1a400*/  MOV.SPILL R29, UR54 ;  /* 0x00000036001d7c02 */ /* 0x000fe20009000f00 */
[----:B------:R-:W-:Y:S01]  /*1a410*/  UIADD3 UR24, UPT, UPT, UR23, 0x1c800, URZ ;  /* 0x0001c80017187890 */ /* 0x000fe2000fffe0ff */
[----:B------:R1:W-:Y:S01]  /*1a420*/  STL [R1+0x58], R0 ;  /* 0x0000580001007387 */ /* 0x0003e20000100800 */
[----:B------:R-:W-:Y:S01]  /*1a430*/  UIADD3 UR16, UPT, UPT, UR23, 0x1d000, URZ ;  /* 0x0001d00017107890 */ /* 0x000fe2000fffe0ff */
[----:B------:R-:W-:Y:S01]  /*1a440*/  R2UR.FILL UR54, R29 ;  /* 0x000000001d3672ca */ /* 0x000fe200004e0000 */
[----:B------:R-:W-:Y:S01]  /*1a450*/  UIADD3 UR9, UPT, UPT, UR50, 0x20, URZ ;  /* 0x0000002032097890 */ /* 0x000fe2000fffe0ff */
[----:B------:R4:W-:Y:S01]  /*1a460*/  STL [R1+0x64], R16 ;  /* 0x0000641001007387 */ /* 0x0009e20000100800 */
[----:B------:R-:W-:Y:S01]  /*1a470*/  UIADD3 UR26, UPT, UPT, UR50, 0x8, URZ ;  /* 0x00000008321a7890 */ /* 0x000fe2000fffe0ff */
[----:B------:R-:W-:Y:S01]  /*1a480*/  IMAD.U32 R25, RZ, RZ, UR53 ;  /* 0x00000035ff197e24 */ /* 0x000fe2000f8e00ff */
[----:B------:R-:W-:Y:S01]  /*1a490*/  UIADD3 UR18, UPT, UPT, UR50, 0x10, URZ ;  /* 0x0000001032127890 */ /* 0x000fe2000fffe0ff */
[----:B------:R-:W-:Y:S01]  /*1a4a0*/  IMAD.U32 R27, RZ, RZ, UR51 ;  /* 0x00000033ff1b7e24 */ /* 0x000fe2000f8e00ff */
[----:B------:R-:W-:Y:S01]  /*1a4b0*/  UIADD3 UR10, UPT, UPT, UR50, 0x18, URZ ;  /* 0x00000018320a7890 */ /* 0x000fe2000fffe0ff */
[----:B------:R-:W-:Y:S01]  /*1a4c0*/  IMAD.U32 R28, RZ, RZ, UR9 ;  /* 0x00000009ff1c7e24 */ /* 0x000fe2000f8e00ff */
[----:B------:R-:W-:Y:S01]  /*1a4d0*/  UIADD3 UR9, UPT, UPT, UR50, 0x28, URZ ;  /* 0x0000002832097890 */ /* 0x000fe2000fffe0ff */
[----:B------:R-:W-:Y:S01]  /*1a4e0*/  IMAD.U32 R26, RZ, RZ, UR52 ;  /* 0x00000034ff1a7e24 */ /* 0x000fe2000f8e00ff */
[----:B------:R-:W-:Y:S01]  /*1a4f0*/  UIADD3 UR8, UPT, UPT, UR23, 0x1d800, URZ ;  /* 0x0001d80017087890 */ /* 0x000fe2000fffe0ff */
[----:B------:R2:W-:Y:S01]  /*1a500*/  STL [R1+0x5c], R2 ;  /* 0x00005c0201007387 */ /* 0x0005e20000100800 */
[----:B------:R-:W-:Y:S01]  /*1a510*/  UMOV UR49, URZ ;  /* 0x000000ff00317c82 */ /* 0x000fe20008000000 */
[----:B------:R-:W-:Y:S01]  /*1a520*/  UMOV UR41, URZ ;  /* 0x000000ff00297c82 */ /* 0x000fe20008000000 */
[----:B---3--:R-:W-:Y:S01]  /*1a530*/  IMAD.U32 R19, RZ, RZ, UR9 ;  /* 0x00000009ff137e24 */ /* 0x008fe2000f8e00ff */
[----:B------:R-:W-:Y:S01]  /*1a540*/  UIADD3 UR9, UPT, UPT, UR50, 0x30, URZ ;  /* 0x0000003032097890 */ /* 0x000fe2000fffe0ff */
[----:B------:R3:W-:Y:S01]  /*1a550*/  UTMASTG.5D [UR48], [UR70] ;  /* 0x00000030460073b5 */ /* 0x0007e20008020000 */
[----:B------:R-:W-:Y:S01]  /*1a560*/  UMOV UR27, UR51 ;  /* 0x00000033001b7c82 */ /* 0x000fe20008000000 */
[----:B------:R-:W-:Y:S01]  /*1a570*/  UMOV UR28, UR52 ;  /* 0x00000034001c7c82 */ /* 0x000fe20008000000 */
[----:B------:R-:W-:Y:S01]  /*1a580*/  UMOV UR29, UR53 ;  /* 0x00000035001d7c82 */ /* 0x000fe20008000000 */
[----:B------:R-:W-:Y:S01]  /*1a590*/  UMOV UR25, UR49 ;  /* 0x0000003100197c82 */ /* 0x000fe20008000000 */
[----:B------:R-:W-:Y:S01]  /*1a5a0*/  IMAD.U32 R24, RZ, RZ, UR9 ;  /* 0x00000009ff187e24 */ /* 0x000fe2000f8e00ff */
[----:B------:R-:W-:Y:S01]  /*1a5b0*/  UIADD3 UR9, UPT, UPT, UR50, 0x38, URZ ;  /* 0x0000003832097890 */ /* 0x000fe2000fffe0ff */
[----:B------:R-:W-:Y:S01]  /*1a5c0*/  MOV.SPILL R29, UR10 ;  /* 0x0000000a001d7c02 */ /* 0x000fe20009000f00 */
[----:B------:R-:W-:Y:S01]  /*1a5d0*/  UMOV UR19, UR51 ;  /* 0x0000003300137c82 */ /* 0x000fe20008000000 */
[----:B------:R-:W-:Y:S01]  /*1a5e0*/  UMOV UR20, UR52 ;  /* 0x0000003400147c82 */ /* 0x000fe20008000000 */
[----:B------:R-:W-:Y:S01]  /*1a5f0*/  UMOV UR21, UR53 ;  /* 0x0000003500157c82 */ /* 0x000fe20008000000 */
[----:B------:R-:W-:Y:S01]  /*1a600*/  UMOV UR17, UR41 ;  /* 0x0000002900117c82 */ /* 0x000fe20008000000 */
[----:B------:R-:W-:Y:S01]  /*1a610*/  IMAD.U32 R23, RZ, RZ, UR9 ;  /* 0x00000009ff177e24 */ /* 0x000fe2000f8e00ff */
[----:B------:R-:W-:Y:S01]  /*1a620*/  UIADD3 UR9, UPT, UPT, UR50, 0x40, URZ ;  /* 0x0000004032097890 */ /* 0x000fe2000fffe0ff */
[----:B------:R-:W-:Y:S01]  /*1a630*/  UTMASTG.5D [UR24], [UR70] ;  /* 0x00000018460073b5 */ /* 0x000fe20008020000 */
[----:B------:R-:W-:Y:S01]  /*1a640*/  UMOV UR11, UR51 ;  /* 0x00000033000b7c82 */ /* 0x000fe20008000000 */
[----:B------:R-:W-:Y:S01]  /*1a650*/  UMOV UR12, UR52 ;  /* 0x00000034000c7c82 */ /* 0x000fe20008000000 */
[----:B------:R-:W-:Y:S01]  /*1a660*/  UMOV UR13, UR53 ;  /* 0x00000035000d7c82 */ /* 0x000fe20008000000 */
[----:B------:R-:W-:Y:S01]  /*1a670*/  UMOV UR34, UR50 ;  /* 0x0000003200227c82 */ /* 0x000fe20008000000 */
[----:B------:R-:W-:Y:S01]  /*1a680*/  IMAD.U32 R22, RZ, RZ, UR9 ;  /* 0x00000009ff167e24 */ /* 0x000fe2000f8e00ff */
[----:B------:R-:W-:Y:S01]  /*1a690*/  UIADD3 UR9, UPT, UPT, UR50, 0x48, URZ ;  /* 0x0000004832097890 */ /* 0x000fe2000fffe0ff */
[----:B-1----:R-:W-:Y:S01]  /*1a6a0*/  MOV.SPILL R0, UR15 ;  /* 0x0000000f00007c02 */ /* 0x002fe20009000f00 */
[----:B------:R-:W-:Y:S01]  /*1a6b0*/  UTMASTG.5D [UR16], [UR70] ;  /* 0x00000010460073b5 */ /* 0x000fe20008020000 */
[----:B------:R-:W-:Y:S01]  /*1a6c0*/  UIADD3 UR58, UPT, UPT, UR34, 0x68, URZ ;  /* 0x00000068223a7890 */ /* 0x000fe2000fffe0ff */
[----:B----4-:R-:W-:Y:S01]  /*1a6d0*/  IMAD.U32 R16, RZ, RZ, UR52 ;  /* 0x00000034ff107e24 */ /* 0x010fe2000f8e00ff */
[----:B------:R-:W-:Y:S01]  /*1a6e0*/  R2UR.FILL UR15, R0 ;  /* 0x00000000000f72ca */ /* 0x000fe200004e0000 */
[----:B------:R-:W-:Y:S01]  /*1a6f0*/  IMAD.U32 R21, RZ, RZ, UR9 ;  /* 0x00000009ff157e24 */ /* 0x000fe2000f8e00ff */
[----:B------:R-:W-:Y:S01]  /*1a700*/  UIADD3 UR9, UPT, UPT, UR50, 0x50, URZ ;  /* 0x0000005032097890 */ /* 0x000fe2000fffe0ff */
[----:B--2---:R-:W-:Y:S01]  /*1a710*/  MOV.SPILL R2, UR14 ;  /* 0x0000000e00027c02 */ /* 0x004fe20009000f00 */
[----:B------:R-:W-:Y:S01]  /*1a720*/  UMOV UR22, UR52 ;  /* 0x0000003400167c82 */ /* 0x000fe20008000000 */
[----:B------:R1:W-:Y:S01]  /*1a730*/  STL [R1+0x68], R17 ;  /* 0x0000681101007387 */ /* 0x0003e20000100800 */
[----:B------:R-:W-:Y:S01]  /*1a740*/  UMOV UR60, UR22 ;  /* 0x00000016003c7c82 */ /* 0x000fe20008000000 */
[----:B------:R-:W-:Y:S01]  /*1a750*/  UMOV UR30, UR51 ;  /* 0x00000033001e7c82 */ /* 0x000fe20008000000 */
[----:B------:R-:W-:Y:S01]  /*1a760*/  IMAD.U32 R20, RZ, RZ, UR9 ;  /* 0x00000009ff147e24 */ /* 0x000fe2000f8e00ff */
[----:B------:R-:W-:Y:S01]  /*1a770*/  UMOV UR9, UR41 ;  /* 0x0000002900097c82 */ /* 0x000fe20008000000 */
[----:B------:R2:W-:Y:S01]  /*1a780*/  STL [R1+0x60], R18 ;  /* 0x0000601201007387 */ /* 0x0005e20000100800 */
[----:B------:R-:W-:Y:S01]  /*1a790*/  UMOV UR55, UR53 ;  /* 0x0000003500377c82 */ /* 0x000fe20008000000 */
[----:B------:R-:W-:Y:S01]  /*1a7a0*/  IMAD.U32 R15, RZ, RZ, UR51 ;  /* 0x00000033ff0f7e24 */ /* 0x000fe2000f8e00ff */
[----:B------:R-:W-:Y:S01]  /*1a7b0*/  UMOV UR59, UR30 ;  /* 0x0000001e003b7c82 */ /* 0x000fe20008000000 */
[----:B------:R4:W-:Y:S01]  /*1a7c0*/  UTMASTG.5D [UR8], [UR70] ;  /* 0x00000008460073b5 */ /* 0x0009e20008020000 */
[----:B------:R-:W-:Y:S01]  /*1a7d0*/  IMAD.U32 R14, RZ, RZ, UR52 ;  /* 0x00000034ff0e7e24 */ /* 0x000fe2000f8e00ff */
[----:B------:R-:W-:Y:S01]  /*1a7e0*/  UIADD3 UR56, UPT, UPT, UR23, 0x22800, URZ ;  /* 0x0002280017387890 */ /* 0x000fe2000fffe0ff */
[----:B------:R-:W-:Y:S01]  /*1a7f0*/  IMAD.U32 R13, RZ, RZ, UR53 ;  /* 0x00000035ff0d7e24 */ /* 0x000fe2000f8e00ff */
[----:B------:R-:W-:Y:S01]  /*1a800*/  UMOV UR61, UR55 ;  /* 0x00000037003d7c82 */ /* 0x000fe20008000000 */
[----:B------:R-:W-:Y:S01]  /*1a810*/  R2UR.FILL UR14, R2 ;  /* 0x00000000020e72ca */ /* 0x000fe200004e0000 */
[----:B------:R-:W-:Y:S01]  /*1a820*/  UMOV UR57, UR41 ;  /* 0x0000002900397c82 */ /* 0x000fe20008000000 */
[----:B------:R-:W-:Y:S01]  /*1a830*/  MOV.SPILL R2, UR63 ;  /* 0x0000003f00027c02 */ /* 0x000fe20009000f00 */
[----:B------:R-:W-:Y:S01]  /*1a840*/  IMAD.U32 R3, RZ, RZ, UR51 ;  /* 0x00000033ff037e24 */ /* 0x000fe2000f8e00ff */
[----:B------:R-:W-:Y:S01]  /*1a850*/  MOV.SPILL R0, UR62 ;  /* 0x0000003e00007c02 */ /* 0x000fe20009000f00 */
[----:B------:R-:W-:Y:S01]  /*1a860*/  IMAD.U32 R6, RZ, RZ, UR51 ;  /* 0x00000033ff067e24 */ /* 0x000fe2000f8e00ff */
[----:B------:R-:W-:Y:S01]  /*1a870*/  UIADD3 UR74, UPT, UPT, UR34, 0x58, URZ ;  /* 0x00000058224a7890 */ /* 0x000fe2000fffe0ff */
[----:B------:R-:W-:Y:S01]  /*1a880*/  IMAD.U32 R5, RZ, RZ, UR52 ;  /* 0x00000034ff057e24 */ /* 0x000fe2000f8e00ff */
[----:B------:R-:W-:Y:S01]  /*1a890*/  UIADD3 UR72, UPT, UPT, UR23, 0x21800, URZ ;  /* 0x0002180017487890 */ /* 0x000fe2000fffe0ff */
[----:B------:R-:W-:Y:S01]  /*1a8a0*/  IMAD.U32 R4, RZ, RZ, UR53 ;  /* 0x00000035ff047e24 */ /* 0x000fe2000f8e00ff */
[----:B------:R-:W-:Y:S01]  /*1a8b0*/  UIADD3 UR66, UPT, UPT, UR34, 0x60, URZ ;  /* 0x0000006022427890 */ /* 0x000fe2000fffe0ff */
[----:B-1----:R-:W-:Y:S01]  /*1a8c0*/  IMAD.U32 R17, RZ, RZ, UR51 ;  /* 0x00000033ff117e24 */ /* 0x002fe2000f8e00ff */
[----:B------:R-:W-:Y:S01]  /*1a8d0*/  UIADD3 UR64, UPT, UPT, UR23, 0x22000, URZ ;  /* 0x0002200017407890 */ /* 0x000fe2000fffe0ff */
[----:B------:R-:W-:Y:S01]  /*1a8e0*/  IMAD.U32 R9, RZ, RZ, UR51 ;  /* 0x00000033ff097e24 */ /* 0x000fe2000f8e00ff */
[----:B------:R-:W-:Y:S01]  /*1a8f0*/  UMOV UR75, UR30 ;  /* 0x0000001e004b7c82 */ /* 0x000fe20008000000 */
[----:B------:R-:W-:Y:S01]  /*1a900*/  IMAD.U32 R8, RZ, RZ, UR52 ;  /* 0x00000034ff087e24 */ /* 0x000fe2000f8e00ff */
[----:B------:R-:W-:Y:S01]  /*1a910*/  UMOV UR76, UR22 ;  /* 0x00000016004c7c82 */ /* 0x000fe20008000000 */
[----:B--2---:R-:W-:Y:S01]  /*1a920*/  IMAD.U32 R18, RZ, RZ, UR53 ;  /* 0x00000035ff127e24 */ /* 0x004fe2000f8e00ff */
[----:B------:R-:W-:Y:S01]  /*1a930*/  UMOV UR77, UR55 ;  /* 0x00000037004d7c82 */ /* 0x000fe20008000000 */
[----:B------:R-:W-:-:S02]  /*1a940*/  IMAD.U32 R7, RZ, RZ, UR53 ;  /* 0x00000035ff077e24 */ /* 0x000fc4000f8e00ff */
[----:B------:R-:W-:Y:S02]  /*1a950*/  IMAD.U32 R12, RZ, RZ, UR51 ;  /* 0x00000033ff0c7e24 */ /* 0x000fe4000f8e00ff */
[----:B------:R-:W-:Y:S02]  /*1a960*/  IMAD.U32 R11, RZ, RZ, UR52 ;  /* 0x00000034ff0b7e24 */ /* 0x000fe4000f8e00ff */
[----:B------:R-:W-:Y:S01]  /*1a970*/  IMAD.U32 R10, RZ, RZ, UR53 ;  /* 0x00000035ff0a7e24 */ /* 0x000fe2000f8e00ff */
[----:B---3--:R-:W-:Y:S02]  /*1a980*/  UIADD3 UR50, UPT, UPT, UR34, 0x70, URZ ;  /* 0x0000007022327890 */ /* 0x008fe4000fffe0ff */
[----:B------:R-:W-:Y:S01]  /*1a990*/  UIADD3 UR48, UPT, UPT, UR23, 0x23000, URZ ;  /* 0x0002300017307890 */ /* 0x000fe2000fffe0ff */
[----:B------:R-:W-:Y:S01]  /*1a9a0*/  UMOV UR73, UR41 ;  /* 0x0000002900497c82 */ /* 0x000fe20008000000 */
[----:B------:R-:W-:Y:S01]  /*1a9b0*/  UMOV UR67, UR30 ;  /* 0x0000001e00437c82 */ /* 0x000fe20008000000 */
[----:B----4-:R-:W-:Y:S01]  /*1a9c0*/  R2UR UR10, R28 ;  /* 0x000000001c0a72ca */ /* 0x010fe200000e0000 */
[----:B------:R-:W-:Y:S01]  /*1a9d0*/  UIADD3 UR8, UPT, UPT, UR23, 0x1e000, URZ ;  /* 0x0001e00017087890 */ /* 0x000fe2000fffe0ff */
[----:B------:R-:W-:Y:S01]  /*1a9e0*/  R2UR UR11, R27 ;  /* 0x000000001b0b72ca */ /* 0x000fe200000e0000 */
[----:B------:R-:W-:Y:S01]  /*1a9f0*/  UMOV UR68, UR22 ;  /* 0x0000001600447c82 */ /* 0x000fe20008000000 */
[----:B------:R-:W-:Y:S01]  /*1aa00*/  R2UR UR12, R26 ;  /* 0x000000001a0c72ca */ /* 0x000fe200000e0000 */
[----:B------:R-:W-:Y:S01]  /*1aa10*/  UMOV UR69, UR55 ;  /* 0x0000003700457c82 */ /* 0x000fe20008000000 */
[----:B------:R-:W-:-:S02]  /*1aa20*/  R2UR UR13, R25 ;  /* 0x00000000190d72ca */ /* 0x000fc400000e0000 */
[----:B------:R-:W-:Y:S02]  /*1aa30*/  MOV.SPILL R26, UR58 ;  /* 0x0000003a001a7c02 */ /* 0x000fe40009000f00 */
[----:B------:R-:W-:Y:S02]  /*1aa40*/  R2UR UR58, R19 ;  /* 0x00000000133a72ca */ /* 0x000fe400000e0000 */
[----:B------:R-:W-:Y:S02]  /*1aa50*/  MOV.SPILL R28, UR60 ;  /* 0x0000003c001c7c02 */ /* 0x000fe40009000f00 */
[----:B------:R-:W-:Y:S02]  /*1aa60*/  R2UR UR60, R16 ;  /* 0x00000000103c72ca */ /* 0x000fe400000e0000 */
[----:B------:R-:W-:Y:S02]  /*1aa70*/  MOV.SPILL R16, UR15 ;  /* 0x0000000f00107c02 */ /* 0x000fe40009000f00 */
[----:B------:R-:W-:Y:S01]  /*1aa80*/  MOV.SPILL R27, UR59 ;  /* 0x0000003b001b7c02 */ /* 0x000fe20009000f00 */
[----:B------:R1:W-:Y:S01]  /*1aa90*/  UTMASTG.5D [UR8], [UR70] ;  /* 0x00000008460073b5 */ /* 0x0003e20008020000 */
[----:B------:R-:W-:-:S02]  /*1aaa0*/  R2UR UR59, R17 ;  /* 0x00000000113b72ca */ /* 0x000fc400000e0000 */
[----:B------:R-:W-:Y:S01]  /*1aab0*/  MOV.SPILL R25, UR56 ;  /* 0x0000003800197c02 */ /* 0x000fe20009000f00 */
[----:B------:R-:W-:Y:S01]  /*1aac0*/  UIADD3 UR56, UPT, UPT, UR23, 0x1e800, URZ ;  /* 0x0001e80017387890 */ /* 0x000fe2000fffe0ff */
[----:B------:R-:W-:Y:S01]  /*1aad0*/  MOV.SPILL R19, UR14 ;  /* 0x0000000e00137c02 */ /* 0x000fe20009000f00 */
[----:B------:R2:W-:Y:S01]  /*1aae0*/  STL [R1+0x10], R16 ;  /* 0x0000101001007387 */ /* 0x0005e20000100800 */
[----:B-1----:R-:W-:Y:S01]  /*1aaf0*/  UMOV UR8, UR10 ;  /* 0x0000000a00087c82 */ /* 0x002fe20008000000 */
[----:B------:R-:W-:Y:S01]  /*1ab00*/  R2UR.FILL UR10, R29 ;  /* 0x000000001d0a72ca */ /* 0x000fe200004e0000 */
[----:B------:R-:W-:Y:S01]  /*1ab10*/  UMOV UR11, UR58 ;  /* 0x0000003a000b7c82 */ /* 0x000fe20008000000 */
[----:B------:R-:W-:Y:S02]  /*1ab20*/  MOV.SPILL R29, UR61 ;  /* 0x0000003d001d7c02 */ /* 0x000fe40009000f00 */
[----:B------:R-:W-:Y:S02]  /*1ab30*/  R2UR UR61, R18 ;  /* 0x00000000123d72ca */ /* 0x000fe400000e0000 */
[----:B------:R-:W-:-:S02]  /*1ab40*/  MOV.SPILL R17, UR11 ;  /* 0x0000000b00117c02 */ /* 0x000fc40009000f00 */
[----:B------:R-:W-:Y:S02]  /*1ab50*/  R2UR UR11, R15 ;  /* 0x000000000f0b72ca */ /* 0x000fe400000e0000 */
[----:B------:R-:W-:Y:S02]  /*1ab60*/  R2UR UR12, R14 ;  /* 0x000000000e0c72ca */ /* 0x000fe400000e0000 */
[----:B------:R-:W-:Y:S02]  /*1ab70*/  R2UR UR13, R13 ;  /* 0x000000000d0d72ca */ /* 0x000fe400000e0000 */
[----:B--2---:R-:W-:Y:S02]  /*1ab80*/  MOV.SPILL R16, UR10 ;  /* 0x0000000a00107c02 */ /* 0x004fe40009000f00 */
[----:B------:R-:W-:Y:S01]  /*1ab90*/  R2UR UR10, R24 ;  /* 0x00000000180a72ca */ /* 0x000fe200000e0000 */
[----:B------:R1:W-:Y:S01]  /*1aba0*/  UTMASTG.5D [UR56], [UR70] ;  /* 0x00000038460073b5 */ /* 0x0003e20008020000 */
[----:B------:R-:W-:Y:S01]  /*1abb0*/  MOV.SPILL R18, UR8 ;  /* 0x0000000800127c02 */ /* 0x000fe20009000f00 */
[----:B------:R-:W-:Y:S01]  /*1abc0*/  UIADD3 UR8, UPT, UPT, UR23, 0x1f000, URZ ;  /* 0x0001f00017087890 */ /* 0x000fe2000fffe0ff */
[----:B------:R-:W2:Y:S01]  /*1abd0*/  LDL.LU R24, [R1+0x10] ;  /* 0x0000100001187983 */ /* 0x000ea20000300800 */
[----:B------:R-:W-:Y:S01]  /*1abe0*/  R2UR.FILL UR14, R19 ;  /* 0x00000000130e72ca */ /* 0x000fe200004e0000 */
[----:B------:R-:W-:-:S07]  /*1abf0*/  UIADD3 UR42, UPT, UPT, UR34, 0x78, URZ ;  /* 0x00000078222a7890 */ /* 0x000fce000fffe0ff */
[----:B------:R3:W-:Y:S01]  /*1ac00*/  UTMASTG.5D [UR8], [UR70] ;  /* 0x00000008460073b5 */ /* 0x0007e20008020000 */
[----:B------:R-:W-:Y:S01]  /*1ac10*/  R2UR.FILL UR63, R2 ;  /* 0x00000000023f72ca */ /* 0x000fe200004e0000 */
[----:B------:R-:W-:Y:S01]  /*1ac20*/  UIADD3 UR40, UPT, UPT, UR23, 0x23800, URZ ;  /* 0x0002380017287890 */ /* 0x000fe2000fffe0ff */
[----:B------:R-:W-:Y:S01]  /*1ac30*/  R2UR.FILL UR62, R0 ;  /* 0x00000000003e72ca */ /* 0x000fe200004e0000 */
[----:B------:R-:W-:Y:S01]  /*1ac40*/  UMOV UR65, UR41 ;  /* 0x0000002900417c82 */ /* 0x000fe20008000000 */
[----:B------:R-:W-:Y:S02]  /*1ac50*/  UIADD3 UR32, UPT, UPT, UR23, 0x1c400, URZ ;  /* 0x0001c40017207890 */ /* 0x000fe4000fffe0ff */
[----:B------:R-:W-:Y:S01]  /*1ac60*/  UIADD3 UR24, UPT, UPT, UR23, 0x1cc00, URZ ;  /* 0x0001cc0017187890 */ /* 0x000fe2000fffe0ff */
[----:B------:R4:W5:Y:S01]  /*1ac70*/  LDL.LU R19, [R1+0x6c] ;  /* 0x00006c0001137983 */ /* 0x0009620000300800 */
[----:B------:R-:W-:Y:S01]  /*1ac80*/  UMOV UR51, UR30 ;  /* 0x0000001e00337c82 */ /* 0x000fe20008000000 */
[----:B------:R-:W-:-:S02]  /*1ac90*/  UMOV UR52, UR22 ;  /* 0x0000001600347c82 */ /* 0x000fc40008000000 */
[----:B------:R4:W5:Y:S04]  /*1aca0*/  LDL.LU R2, [R1+0x5c] ;  /* 0x00005c0001027983 */ /* 0x0009680000300800 */
[----:B------:R4:W5:Y:S01]  /*1acb0*/  LDL.LU R0, [R1+0x58] ;  /* 0x0000580001007983 */ /* 0x0009620000300800 */
[----:B-1----:R-:W-:Y:S02]  /*1acc0*/  R2UR UR58, R20 ;  /* 0x00000000143a72ca */ /* 0x002fe400000e0000 */
[----:B------:R-:W-:Y:S02]  /*1acd0*/  R2UR UR59, R3 ;  /* 0x00000000033b72ca */ /* 0x000fe400000e0000 */
[----:B------:R-:W-:Y:S02]  /*1ace0*/  R2UR UR60, R5 ;  /* 0x00000000053c72ca */ /* 0x000fe400000e0000 */
[----:B------:R-:W-:Y:S01]  /*1acf0*/  R2UR UR61, R4 ;  /* 0x00000000043d72ca */ /* 0x000fe200000e0000 */
[----:B---3--:R-:W-:Y:S01]  /*1ad00*/  UMOV UR13, UR10 ;  /* 0x0000000a000d7c82 */ /* 0x008fe20008000000 */
[----:B------:R-:W-:-:S02]  /*1ad10*/  R2UR.FILL UR11, R17 ;  /* 0x00000000110b72ca */ /* 0x000fc400004e0000 */
[----:B------:R-:W-:Y:S01]  /*1ad20*/  R2UR.FILL UR10, R16 ;  /* 0x00000000100a72ca */ /* 0x000fe200004e0000 */
[----:B------:R4:W5:Y:S01]  /*1ad30*/  LDL.LU R17, [R1+0x68] ;  /* 0x0000680001117983 */ /* 0x0009620000300800 */
[----:B------:R-:W-:-:S03]  /*1ad40*/  R2UR.FILL UR8, R18 ;  /* 0x00000000120872ca */ /* 0x000fc600004e0000 */
[----:B------:R-:W-:Y:S01]  /*1ad50*/  MOV.SPILL R13, UR59 ;  /* 0x0000003b000d7c02 */ /* 0x000fe20009000f00 */
[----:B------:R4:W5:Y:S01]  /*1ad60*/  LDL.LU R16, [R1+0x64] ;  /* 0x0000640001107983 */ /* 0x0009620000300800 */
[----:B------:R-:W-:Y:S02]  /*1ad70*/  MOV.SPILL R3, UR58 ;  /* 0x0000003a00037c02 */ /* 0x000fe40009000f00 */
[----:B------:R-:W-:Y:S01]  /*1ad80*/  R2UR UR58, R21 ;  /* 0x00000000153a72ca */ /* 0x000fe200000e0000 */
[----:B------:R4:W5:Y:S01]  /*1ad90*/  LDL.LU R18, [R1+0x60] ;  /* 0x0000600001127983 */ /* 0x0009620000300800 */
[----:B------:R-:W-:Y:S02]  /*1ada0*/  R2UR UR59, R6 ;  /* 0x00000000063b72ca */ /* 0x000fe400000e0000 */
[----:B------:R-:W-:Y:S02]  /*1adb0*/  MOV.SPILL R14, UR61 ;  /* 0x0000003d000e7c02 */ /* 0x000fe40009000f00 */
[----:B------:R-:W-:-:S02]  /*1adc0*/  MOV.SPILL R6, UR60 ;  /* 0x0000003c00067c02 */ /* 0x000fc40009000f00 */
[----:B------:R-:W-:Y:S02]  /*1add0*/  R2UR UR60, R8 ;  /* 0x00000000083c72ca */ /* 0x000fe400000e0000 */
[----:B------:R-:W-:-:S03]  /*1ade0*/  R2UR UR61, R7 ;  /* 0x00000000073d72ca */ /* 0x000fc600000e0000 */
[----:B------:R-:W-:Y:S02]  /*1adf0*/  MOV.SPILL R4, UR58 ;  /* 0x0000003a00047c02 */ /* 0x000fe40009000f00 */
[----:B------:R-:W-:Y:S02]  /*1ae00*/  MOV.SPILL R5, UR59 ;  /* 0x0000003b00057c02 */ /* 0x000fe40009000f00 */
[----:B------:R-:W-:Y:S02]  /*1ae10*/  R2UR UR58, R22 ;  /* 0x00000000163a72ca */ /* 0x000fe400000e0000 */
        /* <DEDUP_REMOVED lines=8> */
[----:B------:R-:W-:Y:S01]  /*1aea0*/  R2UR UR59, R12 ;  /* 0x000000000c3b72ca */ /* 0x000fe200000e0000 */
[----:B------:R-:W-:-:S10]  /*1aeb0*/  UIADD3 UR56, UPT, UPT, UR23, 0x1f800, URZ ;  /* 0x0001f80017387890 */ /* 0x000fd4000fffe0ff */
[----:B------:R-:W-:Y:S02]  /*1aec0*/  UMOV UR31, UR58 ;  /* 0x0000003a001f7c82 */ /* 0x000fe40008000000 */
[----:B------:R1:W-:Y:S02]  /*1aed0*/  UTMASTG.5D [UR56], [UR70] ;  /* 0x00000038460073b5 */ /* 0x0003e40008020000 */
[----:B-1----:R-:W-:Y:S02]  /*1aee0*/  R2UR.FILL UR61, R15 ;  /* 0x000000000f3d72ca */ /* 0x002fe400004e0000 */
[----:B------:R-:W-:Y:S02]  /*1aef0*/  R2UR.FILL UR60, R9 ;  /* 0x00000000093c72ca */ /* 0x000fe400004e0000 */
[----:B------:R-:W-:Y:S02]  /*1af00*/  R2UR.FILL UR59, R8 ;  /* 0x00000000083b72ca */ /* 0x000fe400004e0000 */
[----:B------:R-:W-:Y:S01]  /*1af10*/  R2UR.FILL UR58, R7 ;  /* 0x00000000073a72ca */ /* 0x000fe200004e0000 */
[----:B------:R-:W-:-:S12]  /*1af20*/  UIADD3 UR56, UPT, UPT, UR23, 0x20000, URZ ;  /* 0x0002000017387890 */ /* 0x000fd8000fffe0ff */
[----:B------:R1:W-:Y:S01]  /*1af30*/  UTMASTG.5D [UR56], [UR70] ;  /* 0x00000038460073b5 */ /* 0x0003e20008020000 */
[----:B------:R-:W-:Y:S01]  /*1af40*/  UMOV UR16, UR58 ;  /* 0x0000003a00107c82 */ /* 0x000fe20008000000 */
[----:B-1----:R-:W-:Y:S02]  /*1af50*/  R2UR.FILL UR61, R14 ;  /* 0x000000000e3d72ca */ /* 0x002fe400004e0000 */
[----:B------:R-:W-:Y:S02]  /*1af60*/  R2UR.FILL UR60, R6 ;  /* 0x00000000063c72ca */ /* 0x000fe400004e0000 */
[----:B------:R-:W-:Y:S02]  /*1af70*/  R2UR.FILL UR59, R5 ;  /* 0x00000000053b72ca */ /* 0x000fe400004e0000 */
[----:B------:R-:W-:Y:S01]  /*1af80*/  R2UR.FILL UR58, R4 ;  /* 0x00000000043a72ca */ /* 0x000fe200004e0000 */
[----:B------:R-:W-:-:S12]  /*1af90*/  UIADD3 UR56, UPT, UPT, UR23, 0x20800, URZ ;  /* 0x0002080017387890 */ /* 0x000fd8000fffe0ff */
[----:B------:R1:W-:Y:S01]  /*1afa0*/  UTMASTG.5D [UR56], [UR70] ;  /* 0x00000038460073b5 */ /* 0x0003e20008020000 */
[----:B------:R-:W-:Y:S01]  /*1afb0*/  UMOV UR9, UR58 ;  /* 0x0000003a00097c82 */ /* 0x000fe20008000000 */
[----:B------:R-:W-:Y:S01]  /*1afc0*/  UMOV UR53, UR55 ;  /* 0x0000003700357c82 */ /* 0x000fe20008000000 */
[----:B------:R-:W-:Y:S01]  /*1afd0*/  UMOV UR49, UR41 ;  /* 0x0000002900317c82 */ /* 0x000fe20008000000 */
[----:B------:R-:W-:Y:S01]  /*1afe0*/  UMOV UR43, UR30 ;  /* 0x0000001e002b7c82 */ /* 0x000fe20008000000 */
[----:B------:R-:W-:Y:S01]  /*1aff0*/  UMOV UR44, UR22 ;  /* 0x00000016002c7c82 */ /* 0x000fe20008000000 */
[----:B------:R-:W-:Y:S01]  /*1b000*/  UMOV UR45, UR55 ;  /* 0x00000037002d7c82 */ /* 0x000fe20008000000 */
[----:B------:R-:W-:Y:S01]  /*1b010*/  UMOV UR33, 0x40 ;  /* 0x0000004000217882 */ /* 0x000fe20000000000 */
[----:B------:R-:W-:Y:S01]  /*1b020*/  UMOV UR35, UR30 ;  /* 0x0000001e00237c82 */ /* 0x000fe20008000000 */
[----:B------:R-:W-:Y:S01]  /*1b030*/  UMOV UR36, UR22 ;  /* 0x0000001600247c82 */ /* 0x000fe20008000000 */
[----:B-1----:R-:W-:-:S02]  /*1b040*/  R2UR.FILL UR59, R13 ;  /* 0x000000000d3b72ca */ /* 0x002fc400004e0000 */
[----:B------:R-:W-:Y:S01]  /*1b050*/  R2UR.FILL UR58, R3 ;  /* 0x00000000033a72ca */ /* 0x000fe200004e0000 */
[----:B------:R-:W-:Y:S01]  /*1b060*/  UIADD3 UR56, UPT, UPT, UR23, 0x21000, URZ ;  /* 0x0002100017387890 */ /* 0x000fe2000fffe0ff */
[----:B------:R-:W-:Y:S01]  /*1b070*/  UMOV UR60, UR22 ;  /* 0x00000016003c7c82 */ /* 0x000fe20008000000 */
[----:B------:R-:W-:-:S10]  /*1b080*/  UMOV UR61, UR55 ;  /* 0x00000037003d7c82 */ /* 0x000fd40008000000 */
[----:B------:R1:W-:Y:S01]  /*1b090*/  UTMASTG.5D [UR56], [UR70] ;  /* 0x00000038460073b5 */ /* 0x0003e20008020000 */
[----:B------:R-:W-:Y:S01]  /*1b0a0*/  UMOV UR12, UR58 ;  /* 0x0000003a000c7c82 */ /* 0x000fe20008000000 */
[----:B------:R3:W-:Y:S01]  /*1b0b0*/  UTMASTG.5D [UR72], [UR70] ;  /* 0x00000048460073b5 */ /* 0x0007e20008020000 */
[----:B------:R-:W-:Y:S01]  /*1b0c0*/  UMOV UR37, UR55 ;  /* 0x0000003700257c82 */ /* 0x000fe20008000000 */
[----:B------:R4:W-:Y:S01]  /*1b0d0*/  UTMASTG.5D [UR64], [UR70] ;  /* 0x00000040460073b5 */ /* 0x0009e20008020000 */
[----:B------:R-:W-:Y:S01]  /*1b0e0*/  UMOV UR25, 0x40 ;  /* 0x0000004000197882 */ /* 0x000fe20000000000 */
[----:B------:R-:W-:Y:S01]  /*1b0f0*/  UMOV UR27, UR30 ;  /* 0x0000001e001b7c82 */ /* 0x000fe20008000000 */
[----:B------:R-:W-:Y:S01]  /*1b100*/  UMOV UR28, UR22 ;  /* 0x00000016001c7c82 */ /* 0x000fe20008000000 */
[----:B------:R-:W-:Y:S01]  /*1b110*/  UMOV UR29, UR55 ;  /* 0x00000037001d7c82 */ /* 0x000fe20008000000 */
[----:B------:R-:W-:Y:S01]  /*1b120*/  UMOV UR17, 0x40 ;  /* 0x0000004000117882 */ /* 0x000fe20000000000 */
[----:B------:R-:W-:Y:S01]  /*1b130*/  UMOV UR19, UR30 ;  /* 0x0000001e00137c82 */ /* 0x000fe20008000000 */
[----:B------:R-:W-:Y:S01]  /*1b140*/  UMOV UR20, UR22 ;  /* 0x0000001600147c82 */ /* 0x000fe20008000000 */
[----:B------:R-:W-:Y:S01]  /*1b150*/  UMOV UR21, UR55 ;  /* 0x0000003700157c82 */ /* 0x000fe20008000000 */
[----:B--2---:R-:W-:-:S02]  /*1b160*/  R2UR.FILL UR15, R24 ;  /* 0x00000000180f72ca */ /* 0x004fc400004e0000 */
[----:B-1----:R-:W-:Y:S02]  /*1b170*/  R2UR.FILL UR61, R29 ;  /* 0x000000001d3d72ca */ /* 0x002fe400004e0000 */
[----:B------:R-:W-:Y:S02]  /*1b180*/  R2UR.FILL UR60, R28 ;  /* 0x000000001c3c72ca */ /* 0x000fe400004e0000 */
[----:B------:R-:W-:Y:S02]  /*1b190*/  R2UR.FILL UR59, R27 ;  /* 0x000000001b3b72ca */ /* 0x000fe400004e0000 */
[----:B------:R-:W-:Y:S02]  /*1b1a0*/  R2UR.FILL UR58, R26 ;  /* 0x000000001a3a72ca */ /* 0x000fe400004e0000 */
[----:B------:R-:W-:Y:S01]  /*1b1b0*/  R2UR.FILL UR56, R25 ;  /* 0x00000000193872ca */ /* 0x000fe200004e0000 */
[----:B---3--:R-:W-:Y:S01]  /*1b1c0*/  UMOV UR75, UR16 ;  /* 0x00000010004b7c82 */ /* 0x008fe20008000000 */
[----:B------:R-:W-:Y:S01]  /*1b1d0*/  UIADD3 UR16, UPT, UPT, UR23, 0x1d400, URZ ;  /* 0x0001d40017107890 */ /* 0x000fe2000fffe0ff */
[----:B----4-:R-:W-:Y:S01]  /*1b1e0*/  UMOV UR69, UR8 ;  /* 0x0000000800457c82 */ /* 0x010fe20008000000 */
[----:B------:R-:W-:-:S09]  /*1b1f0*/  UIADD3 UR8, UPT, UPT, UR23, 0x1dc00, URZ ;  /* 0x0001dc0017087890 */ /* 0x000fd2000fffe0ff */
[----:B------:R-:W-:Y:S01]  /*1b200*/  UTMASTG.5D [UR56], [UR70] ;  /* 0x00000038460073b5 */ /* 0x000fe20008020000 */
[----:B------:R-:W-:Y:S01]  /*1b210*/  UMOV UR73, UR13 ;  /* 0x0000000d00497c82 */ /* 0x000fe20008000000 */
[----:B------:R-:W-:Y:S01]  /*1b220*/  UMOV UR77, UR12 ;  /* 0x0000000c004d7c82 */ /* 0x000fe20008000000 */
[----:B------:R-:W-:Y:S01]  /*1b230*/  UMOV UR72, UR11 ;  /* 0x0000000b00487c82 */ /* 0x000fe20008000000 */
[----:B------:R-:W-:Y:S01]  /*1b240*/  UMOV UR76, UR9 ;  /* 0x00000009004c7c82 */ /* 0x000fe20008000000 */
[----:B------:R-:W-:Y:S01]  /*1b250*/  UMOV UR9, 0x40 ;  /* 0x0000004000097882 */ /* 0x000fe20000000000 */
[----:B------:R-:W-:Y:S01]  /*1b260*/  UTMASTG.5D [UR48], [UR70] ;  /* 0x00000030460073b5 */ /* 0x000fe20008020000 */
[----:B------:R-:W-:Y:S01]  /*1b270*/  UMOV UR11, UR30 ;  /* 0x0000001e000b7c82 */ /* 0x000fe20008000000 */
[----:B------:R-:W-:Y:S01]  /*1b280*/  UMOV UR12, UR22 ;  /* 0x00000016000c7c82 */ /* 0x000fe20008000000 */
[----:B------:R-:W-:Y:S01]  /*1b290*/  UMOV UR13, UR55 ;  /* 0x00000037000d7c82 */ /* 0x000fe20008000000 */
[----:B------:R-:W-:Y:S01]  /*1b2a0*/  UTMASTG.5D [UR40], [UR70] ;  /* 0x00000028460073b5 */ /* 0x000fe20008020000 */
[----:B------:R-:W3:Y:S01]  /*1b2b0*/  S2UR UR30, SR_CgaCtaId ;  /* 0x00000000001e79c3 */ /* 0x000ee20000008800 */
[----:B------:R-:W4:Y:S01]  /*1b2c0*/  LDCU UR22, c[0x0][0x900] ;  /* 0x00012000ff1677ac */ /* 0x000f220008000800 */
[----:B------:R1:W-:Y:S01]  /*1b2d0*/  UTMASTG.5D [UR32], [UR70] ;  /* 0x00000020460073b5 */ /* 0x0003e20008020000 */
[----:B------:R2:W-:Y:S01]  /*1b2e0*/  UTMASTG.5D [UR24], [UR70] ;  /* 0x00000018460073b5 */ /* 0x0005e20008020000 */
[----:B------:R2:W-:Y:S01]  /*1b2f0*/  UTMASTG.5D [UR16], [UR70] ;  /* 0x00000010460073b5 */ /* 0x0005e20008020000 */
[----:B------:R2:W-:Y:S01]  /*1b300*/  UTMASTG.5D [UR8], [UR70] ;  /* 0x00000008460073b5 */ /* 0x0005e20008020000 */
[----:B-1----:R-:W-:Y:S01]  /*1b310*/  UIADD3 UR32, UPT, UPT, UR23, 0x1e400, URZ ;  /* 0x0001e40017207890 */ /* 0x002fe2000fffe0ff */
[----:B------:R-:W-:Y:S01]  /*1b320*/  UMOV UR34, UR69 ;  /* 0x0000004500227c82 */ /* 0x000fe20008000000 */
[----:B--2---:R-:W-:-:S07]  /*1b330*/  UIADD3 UR24, UPT, UPT, UR23, 0x1ec00, URZ ;  /* 0x0001ec0017187890 */ /* 0x004fce000fffe0ff */
[----:B------:R1:W-:Y:S01]  /*1b340*/  UTMASTG.5D [UR32], [UR70] ;  /* 0x00000020460073b5 */ /* 0x0003e20008020000 */
[----:B------:R-:W-:Y:S01]  /*1b350*/  UMOV UR26, UR72 ;  /* 0x00000048001a7c82 */ /* 0x000fe20008000000 */
[----:B------:R-:W-:Y:S01]  /*1b360*/  UIADD3 UR16, UPT, UPT, UR23, 0x1f400, URZ ;  /* 0x0001f40017107890 */ /* 0x000fe2000fffe0ff */
[----:B------:R2:W-:Y:S01]  /*1b370*/  UTMASTG.5D [UR24], [UR70] ;  /* 0x00000018460073b5 */ /* 0x0005e20008020000 */
[----:B------:R-:W-:Y:S01]  /*1b380*/  UMOV UR18, UR73 ;  /* 0x0000004900127c82 */ /* 0x000fe20008000000 */
[----:B------:R-:W-:-:S06]  /*1b390*/  UIADD3 UR8, UPT, UPT, UR23, 0x1fc00, URZ ;  /* 0x0001fc0017087890 */ /* 0x000fcc000fffe0ff */
[----:B------:R4:W-:Y:S01]  /*1b3a0*/  UTMASTG.5D [UR16], [UR70] ;  /* 0x00000010460073b5 */ /* 0x0009e20008020000 */
[----:B------:R-:W-:Y:S01]  /*1b3b0*/  UMOV UR10, UR31 ;  /* 0x0000001f000a7c82 */ /* 0x000fe20008000000 */
[----:B------:R-:W3:Y:S01]  /*1b3c0*/  LDCU UR31, c[0x0][0x38c] ;  /* 0x00007180ff1f77ac */ /* 0x000ee20008000800 */
[----:B------:R4:W-:Y:S01]  /*1b3d0*/  UTMASTG.5D [UR8], [UR70] ;  /* 0x00000008460073b5 */ /* 0x0009e20008020000 */
[----:B-1----:R-:W-:Y:S01]  /*1b3e0*/  UIADD3 UR32, UPT, UPT, UR23, 0x20400, URZ ;  /* 0x0002040017207890 */ /* 0x002fe2000fffe0ff */
[----:B------:R-:W-:Y:S01]  /*1b3f0*/  UMOV UR34, UR75 ;  /* 0x0000004b00227c82 */ /* 0x000fe20008000000 */
[----:B--2---:R-:W-:-:S07]  /*1b400*/  UIADD3 UR24, UPT, UPT, UR23, 0x20c00, URZ ;  /* 0x00020c0017187890 */ /* 0x004fce000fffe0ff */
[----:B------:R1:W-:Y:S01]  /*1b410*/  UTMASTG.5D [UR32], [UR70] ;  /* 0x00000020460073b5 */ /* 0x0003e20008020000 */
[----:B------:R-:W-:Y:S01]  /*1b420*/  UMOV UR26, UR76 ;  /* 0x0000004c001a7c82 */ /* 0x000fe20008000000 */
[----:B----4-:R-:W-:Y:S01]  /*1b430*/  UIADD3 UR16, UPT, UPT, UR23, 0x21400, URZ ;  /* 0x0002140017107890 */ /* 0x010fe2000fffe0ff */
[----:B------:R2:W-:Y:S01]  /*1b440*/  UTMASTG.5D [UR24], [UR70] ;  /* 0x00000018460073b5 */ /* 0x0005e20008020000 */
[----:B------:R-:W-:Y:S01]  /*1b450*/  UMOV UR18, UR77 ;  /* 0x0000004d00127c82 */ /* 0x000fe20008000000 */
[----:B------:R-:W-:-:S06]  /*1b460*/  UIADD3 UR8, UPT, UPT, UR23, 0x21c00, URZ ;  /* 0x00021c0017087890 */ /* 0x000fcc000fffe0ff */
[----:B------:R4:W-:Y:S01]  /*1b470*/  UTMASTG.5D [UR16], [UR70] ;  /* 0x00000010460073b5 */ /* 0x0009e20008020000 */
[----:B------:R-:W-:Y:S02]  /*1b480*/  UMOV UR10, UR74 ;  /* 0x0000004a000a7c82 */ /* 0x000fe40008000000 */
        /* <DEDUP_REMOVED lines=9> */
[----:B---3--:R-:W-:-:S06]  /*1b520*/  UIADD3 UR8, UPT, UPT, UR23, 0x23c00, URZ ;  /* 0x00023c0017087890 */ /* 0x008fcc000fffe0ff */
[----:B------:R1:W-:Y:S01]  /*1b530*/  UTMASTG.5D [UR16], [UR70] ;  /* 0x00000010460073b5 */ /* 0x0003e20008020000 */
[----:B------:R-:W-:Y:S02]  /*1b540*/  UMOV UR10, UR42 ;  /* 0x0000002a000a7c82 */ /* 0x000fe40008000000 */
[----:B------:R1:W-:Y:S02]  /*1b550*/  UTMASTG.5D [UR8], [UR70] ;  /* 0x00000008460073b5 */ /* 0x0003e40008020000 */
[----:B-1----:R-:W-:Y:S01]  /*1b560*/  NOP ;  /* 0x0000000000007918 */ /* 0x002fe20000000000 */
.L_x_405:
[----:B--2---:R-:W-:Y:S05]  /*1b570*/  BSYNC.RECONVERGENT B0 ;  /* 0x0000000000007941 */ /* 0x004fea0003800200 */
.L_x_404:
[----:B------:R0:W-:Y:S01]  /*1b580*/  UTMACMDFLUSH ;  /* 0x00000000000079b7 */ /* 0x0001e20000000000 */
[----:B------:R-:W-:Y:S05]  /*1b590*/  BRA.U UP6, `(.L_x_406) ;  /* 0x0000000106047547 */ /* 0x000fea000b800000 */
[----:B------:R-:W-:Y:S05]  /*1b5a0*/  BPT.TRAP 0x1 ;  /* 0x000000040000795c */ /* 0x000fea0000300000 */
.L_x_406:
[----:B-----5:R-:W2:Y:S02]  /*1b5b0*/  SYNCS.PHASECHK.TRANS64.TRYWAIT P0, [UR23+0x2c0b8], R0 ;  /* 0x02c0b800ff0075a7 */ /* 0x020ea40008001117 */
[----:B--2---:R-:W-:Y:S05]  /*1b5c0*/  @!P0 BRA `(.L_x_407) ;  /* 0x0000002400a08947 */ /* 0x004fea0003800000 */
.L_x_521:
[----:B------:R-:W-:Y:S04]  /*1b5d0*/  BSSY.RECONVERGENT B0, `(.L_x_408) ;  /* 0x00000ce000007945 */ /* 0x000fe80003800200 */
[----:B------:R-:W-:Y:S05]  /*1b5e0*/  @!P1 BRA `(.L_x_409) ;  /* 0x0000000c00309947 */ /* 0x000fea0003800000 */
[----:B------:R-:W-:Y:S01]  /*1b5f0*/  R2UR UR33, R18 ;  /* 0x00000000122172ca */ /* 0x000fe200000e0000 */
[----:B------:R-:W-:Y:S01]  /*1b600*/  UIADD3 UR70, UP0, UPT, UR62, 0x400, URZ ;  /* 0x000004003e467890 */ /* 0x000fe2000ff1e0ff */
[----:B------:R-:W-:Y:S01]  /*1b610*/  R2UR UR30, R16 ;  /* 0x00000000101e72ca */ /* 0x000fe200000e0000 */
[----:B------:R-:W-:Y:S01]  /*1b620*/  UIADD3 UR56, UPT, UPT, UR23, 0x24000, URZ ;  /* 0x0002400017387890 */ /* 0x000fe2000fffe0ff */
[----:B------:R-:W-:Y:S01]  /*1b630*/  R2UR UR22, R17 ;  /* 0x00000000111672ca */ /* 0x000fe200000e0000 */
[----:B------:R-:W-:Y:S01]  /*1b640*/  UIADD3.X UR71, UPT, UPT, URZ, UR63, URZ, UP0, !UPT ;  /* 0x0000003fff477290 */ /* 0x000fe200087fe4ff */
[----:B------:R-:W-:Y:S01]  /*1b650*/  R2UR UR55, R19 ;  /* 0x00000000133772ca */ /* 0x000fe200000e0000 */
[----:B------:R-:W-:Y:S01]  /*1b660*/  UIADD3 UR24, UPT, UPT, UR23, 0x24800, URZ ;  /* 0x0002480017187890 */ /* 0x000fe2000fffe0ff */
[----:B------:R-:W-:Y:S01]  /*1b670*/  MOV.SPILL R6, UR62 ;  /* 0x0000003e00067c02 */ /* 0x000fe20009000f00 */
[----:B------:R-:W-:Y:S01]  /*1b680*/  UMOV UR57, URZ ;  /* 0x000000ff00397c82 */ /* 0x000fe20008000000 */
[----:B------:R-:W-:Y:S01]  /*1b690*/  UIADD3 UR16, UPT, UPT, UR23, 0x25000, URZ ;  /* 0x0002500017107890 */ /* 0x000fe2000fffe0ff */
[----:B------:R-:W-:Y:S01]  /*1b6a0*/  MOV.SPILL R7, UR63 ;  /* 0x0000003f00077c02 */ /* 0x000fe20009000f00 */
[----:B------:R-:W-:Y:S01]  /*1b6b0*/  UIADD3 UR8, UPT, UPT, UR23, 0x25800, URZ ;  /* 0x0002580017087890 */ /* 0x000fe2000fffe0ff */
[----:B------:R-:W-:Y:S01]  /*1b6c0*/  R2UR.FILL UR62, R6 ;  /* 0x00000000063e72ca */ /* 0x000fe200004e0000 */
[----:B------:R-:W-:Y:S01]  /*1b6d0*/  UIADD3 UR58, UPT, UPT, UR33, 0x80, URZ ;  /* 0x00000080213a7890 */ /* 0x000fe2000fffe0ff */
[----:B------:R-:W-:Y:S01]  /*1b6e0*/  R2UR.FILL UR63, R7 ;  /* 0x00000000073f72ca */ /* 0x000fe200004e0000 */
[----:B------:R-:W-:Y:S01]  /*1b6f0*/  UIADD3 UR9, UPT, UPT, UR33, 0xc8, URZ ;  /* 0x000000c821097890 */ /* 0x000fe2000fffe0ff */
[----:B------:R-:W-:Y:S01]  /*1b700*/  MOV.SPILL R14, UR39 ;  /* 0x00000027000e7c02 */ /* 0x000fe20009000f00 */
[----:B------:R-:W-:Y:S01]  /*1b710*/  UIADD3 UR26, UPT, UPT, UR33, 0x88, URZ ;  /* 0x00000088211a7890 */ /* 0x000fe2000fffe0ff */
[----:B------:R-:W-:Y:S01]  /*1b720*/  MOV.SPILL R13, UR38 ;  /* 0x00000026000d7c02 */ /* 0x000fe20009000f00 */
[----:B------:R-:W-:Y:S01]  /*1b730*/  UIADD3 UR25, UPT, UPT, UR33, 0xb8, URZ ;  /* 0x000000b821197890 */ /* 0x000fe2000fffe0ff */
[----:B------:R-:W-:Y:S01]  /*1b740*/  MOV.SPILL R22, UR15 ;  /* 0x0000000f00167c02 */ /* 0x000fe20009000f00 */
[----:B------:R-:W-:Y:S01]  /*1b750*/  UMOV UR59, UR30 ;  /* 0x0000001e003b7c82 */ /* 0x000fe20008000000 */
[----:B------:R-:W-:Y:S01]  /*1b760*/  UMOV UR60, UR22 ;  /* 0x00000016003c7c82 */ /* 0x000fe20008000000 */
[----:B------:R-:W-:Y:S01]  /*1b770*/  UMOV UR61, UR55 ;  /* 0x00000037003d7c82 */ /* 0x000fe20008000000 */
[----:B------:R-:W-:Y:S01]  /*1b780*/  UIADD3 UR18, UPT, UPT, UR33, 0x90, URZ ;  /* 0x0000009021127890 */ /* 0x000fe2000fffe0ff */
[----:B-1----:R-:W-:Y:S01]  /*1b790*/  IMAD.U32 R3, RZ, RZ, UR9 ;  /* 0x00000009ff037e24 */ /* 0x002fe2000f8e00ff */
[----:B------:R-:W-:Y:S01]  /*1b7a0*/  UIADD3 UR17, UPT, UPT, UR33, 0xc0, URZ ;  /* 0x000000c021117890 */ /* 0x000fe2000fffe0ff */
[----:B------:R1:W-:Y:S01]  /*1b7b0*/  UTMASTG.5D [UR56], [UR70] ;  /* 0x00000038460073b5 */ /* 0x0003e20008020000 */
[----:B------:R-:W-:Y:S01]  /*1b7c0*/  UIADD3 UR10, UPT, UPT, UR33, 0x98, URZ ;  /* 0x00000098210a7890 */ /* 0x000fe2000fffe0ff */
[----:B------:R-:W-:Y:S01]  /*1b7d0*/  IMAD.U32 R5, RZ, RZ, UR25 ;  /* 0x00000019ff057e24 */ /* 0x000fe2000f8e00ff */
[----:B------:R-:W-:Y:S01]  /*1b7e0*/  UMOV UR34, UR58 ;  /* 0x0000003a00227c82 */ /* 0x000fe20008000000 */
[----:B------:R-:W-:Y:S01]  /*1b7f0*/  UIADD3 UR9, UPT, UPT, UR33, 0xd0, URZ ;  /* 0x000000d021097890 */ /* 0x000fe2000fffe0ff */
[----:B------:R-:W-:Y:S01]  /*1b800*/  IMAD.U32 R4, RZ, RZ, UR17 ;  /* 0x00000011ff047e24 */ /* 0x000fe2000f8e00ff */
[----:B------:R-:W-:Y:S01]  /*1b810*/  UMOV UR41, URZ ;  /* 0x000000ff00297c82 */ /* 0x000fe20008000000 */
[----:B------:R-:W-:Y:S01]  /*1b820*/  UMOV UR27, UR30 ;  /* 0x0000001e001b7c82 */ /* 0x000fe20008000000 */
[----:B------:R-:W-:Y:S01]  /*1b830*/  UMOV UR28, UR22 ;  /* 0x00000016001c7c82 */ /* 0x000fe20008000000 */
[----:B------:R-:W-:Y:S01]  /*1b840*/  UMOV UR29, UR55 ;  /* 0x00000037001d7c82 */ /* 0x000fe20008000000 */
[----:B------:R-:W-:Y:S01]  /*1b850*/  UMOV UR25, UR41 ;  /* 0x0000002900197c82 */ /* 0x000fe20008000000 */
[----:B------:R-:W-:Y:S01]  /*1b860*/  UMOV UR19, UR30 ;  /* 0x0000001e00137c82 */ /* 0x000fe20008000000 */
[----:B------:R-:W-:Y:S01]  /*1b870*/  UMOV UR20, UR22 ;  /* 0x0000001600147c82 */ /* 0x000fe20008000000 */
[----:B------:R-:W-:Y:S01]  /*1b880*/  UMOV UR21, UR55 ;  /* 0x0000003700157c82 */ /* 0x000fe20008000000 */
[----:B------:R-:W-:Y:S01]  /*1b890*/  IMAD.U32 R0, RZ, RZ, UR9 ;  /* 0x00000009ff007e24 */ /* 0x000fe2000f8e00ff */
[----:B------:R-:W-:Y:S01]  /*1b8a0*/  UMOV UR17, UR41 ;  /* 0x0000002900117c82 */ /* 0x000fe20008000000 */
[----:B------:R-:W-:Y:S01]  /*1b8b0*/  UMOV UR11, UR30 ;  /* 0x0000001e000b7c82 */ /* 0x000fe20008000000 */
[----:B------:R-:W-:Y:S01]  /*1b8c0*/  UMOV UR12, UR22 ;  /* 0x00000016000c7c82 */ /* 0x000fe20008000000 */
[----:B------:R-:W-:Y:S01]  /*1b8d0*/  UMOV UR13, UR55 ;  /* 0x00000037000d7c82 */ /* 0x000fe20008000000 */
[----:B------:R2:W-:Y:S01]  /*1b8e0*/  UTMASTG.5D [UR24], [UR70] ;  /* 0x00000018460073b5 */ /* 0x0005e20008020000 */
[----:B------:R-:W-:Y:S01]  /*1b8f0*/  UMOV UR9, UR41 ;  /* 0x0000002900097c82 */ /* 0x000fe20008000000 */
[----:B------:R-:W-:Y:S01]  /*1b900*/  MOV.SPILL R20, UR10 ;  /* 0x0000000a00147c02 */ /* 0x000fe20009000f00 */
[----:B------:R-:W-:Y:S01]  /*1b910*/  UIADD3 UR32, UPT, UPT, UR23, 0x27800, URZ ;  /* 0x0002780017207890 */ /* 0x000fe2000fffe0ff */
[----:B------:R-:W-:Y:S01]  /*1b920*/  MOV.SPILL R12, UR34 ;  /* 0x00000022000c7c02 */ /* 0x000fe20009000f00 */
[----:B------:R-:W-:Y:S01]  /*1b930*/  UIADD3 UR74, UPT, UPT, UR33, 0xd8, URZ ;  /* 0x000000d8214a7890 */ /* 0x000fe2000fffe0ff */
[----:B------:R-:W-:Y:S01]  /*1b940*/  R2UR UR34, R5 ;  /* 0x00000000052272ca */ /* 0x000fe200000e0000 */
[----:B------:R-:W-:Y:S01]  /*1b950*/  UIADD3 UR66, UPT, UPT, UR33, 0xe0, URZ ;  /* 0x000000e021427890 */ /* 0x000fe2000fffe0ff */
[----:B------:R3:W-:Y:S01]  /*1b960*/  UTMASTG.5D [UR16], [UR70] ;  /* 0x00000010460073b5 */ /* 0x0007e20008020000 */
[----:B------:R-:W-:Y:S01]  /*1b970*/  UIADD3 UR50, UPT, UPT, UR33, 0xf0, URZ ;  /* 0x000000f021327890 */ /* 0x000fe2000fffe0ff */
[----:B------:R-:W-:Y:S01]  /*1b980*/  MOV.SPILL R9, UR61 ;  /* 0x0000003d00097c02 */ /* 0x000fe20009000f00 */
[----:B------:R-:W-:Y:S01]  /*1b990*/  UIADD3 UR42, UPT, UPT, UR33, 0xf8, URZ ;  /* 0x000000f8212a7890 */ /* 0x000fe2000fffe0ff */
[----:B------:R-:W-:Y:S01]  /*1b9a0*/  MOV.SPILL R8, UR60 ;  /* 0x0000003c00087c02 */ /* 0x000fe20009000f00 */
[----:B------:R-:W-:Y:S01]  /*1b9b0*/  UMOV UR35, UR30 ;  /* 0x0000001e00237c82 */ /* 0x000fe20008000000 */
[----:B------:R-:W-:Y:S01]  /*1b9c0*/  UMOV UR36, UR22 ;  /* 0x0000001600247c82 */ /* 0x000fe20008000000 */
[----:B------:R-:W-:Y:S01]  /*1b9d0*/  UMOV UR37, UR55 ;  /* 0x0000003700257c82 */ /* 0x000fe20008000000 */
[----:B------:R4:W-:Y:S01]  /*1b9e0*/  UTMASTG.5D [UR8], [UR70] ;  /* 0x00000008460073b5 */ /* 0x0009e20008020000 */
[----:B------:R-:W-:Y:S01]  /*1b9f0*/  MOV.SPILL R7, UR59 ;  /* 0x0000003b00077c02 */ /* 0x000fe20009000f00 */
[----:B-1----:R-:W-:Y:S01]  /*1ba00*/  UIADD3 UR56, UPT, UPT, UR23, 0x26000, URZ ;  /* 0x0002600017387890 */ /* 0x002fe2000fffe0ff */
[----:B------:R-:W-:Y:S01]  /*1ba10*/  MOV.SPILL R21, UR14 ;  /* 0x0000000e00157c02 */ /* 0x000fe20009000f00 */
[----:B------:R-:W-:Y:S01]  /*1ba20*/  UIADD3 UR58, UPT, UPT, UR33, 0xa0, URZ ;  /* 0x000000a0213a7890 */ /* 0x000fe2000fffe0ff */
[----:B------:R-:W-:Y:S01]  /*1ba30*/  MOV.SPILL R11, UR63 ;  /* 0x0000003f000b7c02 */ /* 0x000fe20009000f00 */
[----:B------:R-:W-:Y:S01]  /*1ba40*/  UMOV UR57, UR41 ;  /* 0x0000002900397c82 */ /* 0x000fe20008000000 */
[----:B------:R-:W-:Y:S01]  /*1ba50*/  UIADD3 UR72, UPT, UPT, UR23, 0x29800, URZ ;  /* 0x0002980017487890 */ /* 0x000fe2000fffe0ff */
[----:B------:R-:W-:Y:S01]  /*1ba60*/  MOV.SPILL R10, UR62 ;  /* 0x0000003e000a7c02 */ /* 0x000fe20009000f00 */
[----:B------:R-:W-:Y:S01]  /*1ba70*/  UIADD3 UR64, UPT, UPT, UR23, 0x2a000, URZ ;  /* 0x0002a00017407890 */ /* 0x000fe2000fffe0ff */
[----:B------:R-:W-:Y:S01]  /*1ba80*/  R2UR.FILL UR15, R22 ;  /* 0x00000000160f72ca */ /* 0x000fe200004e0000 */
[----:B------:R-:W-:Y:S01]  /*1ba90*/  UMOV UR75, UR30 ;  /* 0x0000001e004b7c82 */ /* 0x000fe20008000000 */
[----:B------:R-:W-:Y:S01]  /*1baa0*/  UMOV UR76, UR22 ;  /* 0x00000016004c7c82 */ /* 0x000fe20008000000 */
[----:B------:R1:W-:Y:S01]  /*1bab0*/  UTMASTG.5D [UR56], [UR70] ;  /* 0x00000038460073b5 */ /* 0x0003e20008020000 */
[----:B------:R-:W-:Y:S01]  /*1bac0*/  UMOV UR77, UR55 ;  /* 0x00000037004d7c82 */ /* 0x000fe20008000000 */
[----:B------:R-:W-:Y:S01]  /*1bad0*/  UIADD3 UR48, UPT, UPT, UR23, 0x2b000, URZ ;  /* 0x0002b00017307890 */ /* 0x000fe2000fffe0ff */
[----:B------:R-:W-:Y:S01]  /*1bae0*/  R2UR.FILL UR14, R21 ;  /* 0x00000000150e72ca */ /* 0x000fe200004e0000 */
[----:B------:R-:W-:Y:S01]  /*1baf0*/  UMOV UR73, UR41 ;  /* 0x0000002900497c82 */ /* 0x000fe20008000000 */
[----:B------:R-:W-:Y:S01]  /*1bb00*/  UMOV UR67, UR30 ;  /* 0x0000001e00437c82 */ /* 0x000fe20008000000 */
[----:B------:R-:W-:Y:S01]  /*1bb10*/  UMOV UR68, UR22 ;  /* 0x0000001600447c82 */ /* 0x000fe20008000000 */
[----:B------:R-:W-:Y:S01]  /*1bb20*/  UMOV UR69, UR55 ;  /* 0x0000003700457c82 */ /* 0x000fe20008000000 */
[----:B------:R-:W-:Y:S01]  /*1bb30*/  UIADD3 UR40, UPT, UPT, UR23, 0x2b800, URZ ;  /* 0x0002b80017287890 */ /* 0x000fe2000fffe0ff */
[----:B------:R-:W-:Y:S01]  /*1bb40*/  R2UR.FILL UR39, R14 ;  /* 0x000000000e2772ca */ /* 0x000fe200004e0000 */
[----:B------:R-:W-:Y:S01]  /*1bb50*/  UMOV UR65, UR41 ;  /* 0x0000002900417c82 */ /* 0x000fe20008000000 */
[----:B--2---:R-:W-:Y:S01]  /*1bb60*/  UIADD3 UR24, UPT, UPT, UR23, 0x24c00, URZ ;  /* 0x00024c0017187890 */ /* 0x004fe2000fffe0ff */
[----:B------:R-:W-:Y:S01]  /*1bb70*/  R2UR.FILL UR38, R13 ;  /* 0x000000000d2672ca */ /* 0x000fe200004e0000 */
[----:B------:R-:W-:Y:S01]  /*1bb80*/  UMOV UR51, UR30 ;  /* 0x0000001e00337c82 */ /* 0x000fe20008000000 */
[----:B------:R-:W-:Y:S01]  /*1bb90*/  UMOV UR52, UR22 ;  /* 0x0000001600347c82 */ /* 0x000fe20008000000 */
[----:B------:R-:W-:Y:S01]  /*1bba0*/  UMOV UR53, UR55 ;  /* 0x0000003700357c82 */ /* 0x000fe20008000000 */
[----:B------:R-:W-:Y:S01]  /*1bbb0*/  UMOV UR49, UR41 ;  /* 0x0000002900317c82 */ /* 0x000fe20008000000 */
[----:B------:R-:W-:Y:S01]  /*1bbc0*/  UMOV UR43, UR30 ;  /* 0x0000001e002b7c82 */ /* 0x000fe20008000000 */
[----:B------:R-:W-:Y:S01]  /*1bbd0*/  UMOV UR44, UR22 ;  /* 0x00000016002c7c82 */ /* 0x000fe20008000000 */
[----:B------:R-:W-:Y:S01]  /*1bbe0*/  UMOV UR45, UR55 ;  /* 0x00000037002d7c82 */ /* 0x000fe20008000000 */
[----:B------:R-:W-:Y:S01]  /*1bbf0*/  UMOV UR25, 0x40 ;  /* 0x0000004000197882 */ /* 0x000fe20000000000 */
[----:B---3--:R-:W-:Y:S01]  /*1bc00*/  UMOV UR17, 0x40 ;  /* 0x0000004000117882 */ /* 0x008fe20000000000 */
[----:B------:R-:W-:Y:S01]  /*1bc10*/  R2UR.FILL UR63, R11 ;  /* 0x000000000b3f72ca */ /* 0x000fe200004e0000 */
[----:B----4-:R-:W-:Y:S01]  /*1bc20*/  UMOV UR8, UR58 ;  /* 0x0000003a00087c82 */ /* 0x010fe20008000000 */
[----:B------:R-:W-:Y:S01]  /*1bc30*/  UIADD3 UR10, UPT, UPT, UR33, 0xa8, URZ ;  /* 0x000000a8210a7890 */ /* 0x000fe2000fffe0ff */
[----:B------:R-:W-:Y:S01]  /*1bc40*/  MOV.SPILL R15, UR8 ;  /* 0x00000008000f7c02 */ /* 0x000fe20009000f00 */
[----:B------:R-:W-:Y:S01]  /*1bc50*/  UIADD3 UR8, UPT, UPT, UR23, 0x26800, URZ ;  /* 0x0002680017087890 */ /* 0x000fe2000fffe0ff */
[----:B------:R-:W-:-:S04]  /*1bc60*/  R2UR.FILL UR62, R10 ;  /* 0x000000000a3e72ca */ /* 0x000fc800004e0000 */
[----:B------:R-:W-:-:S04]  /*1bc70*/  UMOV UR31, UR10 ;  /* 0x0000000a001f7c82 */ /* 0x000fc80008000000 */
[----:B------:R2:W-:Y:S01]  /*1bc80*/  UTMASTG.5D [UR8], [UR70] ;  /* 0x00000008460073b5 */ /* 0x0005e20008020000 */
[----:B-1----:R-:W-:Y:S02]  /*1bc90*/  UIADD3 UR58, UPT, UPT, UR33, 0xe8, URZ ;  /* 0x000000e8213a7890 */ /* 0x002fe4000fffe0ff */
[----:B------:R-:W-:-:S04]  /*1bca0*/  UIADD3 UR56, UPT, UPT, UR23, 0x2a800, URZ ;  /* 0x0002a80017387890 */ /* 0x000fc8000fffe0ff */
[----:B------:R-:W-:Y:S02]  /*1bcb0*/  MOV.SPILL R6, UR58 ;  /* 0x0000003a00067c02 */ /* 0x000fe40009000f00 */
[----:B------:R-:W-:Y:S02]  /*1bcc0*/  R2UR UR58, R0 ;  /* 0x00000000003a72ca */ /* 0x000fe400000e0000 */
[----:B------:R-:W-:Y:S01]  /*1bcd0*/  MOV.SPILL R5, UR56 ;  /* 0x0000003800057c02 */ /* 0x000fe20009000f00 */
[----:B------:R-:W-:-:S10]  /*1bce0*/  UIADD3 UR56, UPT, UPT, UR23, 0x28000, URZ ;  /* 0x0002800017387890 */ /* 0x000fd4000fffe0ff */
[----:B------:R-:W-:Y:S02]  /*1bcf0*/  MOV.SPILL R0, UR58 ;  /* 0x0000003a00007c02 */ /* 0x000fe40009000f00 */
[----:B------:R-:W-:-:S13]  /*1bd00*/  R2UR UR58, R3 ;  /* 0x00000000033a72ca */ /* 0x000fda00000e0000 */
[----:B------:R-:W-:Y:S01]  /*1bd10*/  MOV.SPILL R3, UR58 ;  /* 0x0000003a00037c02 */ /* 0x000fe20009000f00 */
[----:B--2---:R-:W-:Y:S01]  /*1bd20*/  UIADD3 UR8, UPT, UPT, UR23, 0x27000, URZ ;  /* 0x0002700017087890 */ /* 0x004fe2000fffe0ff */
[----:B------:R-:W-:Y:S01]  /*1bd30*/  R2UR UR58, R4 ;  /* 0x00000000043a72ca */ /* 0x000fe200000e0000 */
[----:B------:R-:W-:-:S03]  /*1bd40*/  UIADD3 UR10, UPT, UPT, UR33, 0xb0, URZ ;  /* 0x000000b0210a7890 */ /* 0x000fc6000fffe0ff */
[----:B------:R-:W-:-:S06]  /*1bd50*/  UMOV UR33, UR41 ;  /* 0x0000002900217c82 */ /* 0x000fcc0008000000 */
[----:B------:R1:W-:Y:S03]  /*1bd60*/  UTMASTG.5D [UR8], [UR70] ;  /* 0x00000008460073b5 */ /* 0x0003e60008020000 */
[----:B------:R-:W-:Y:S01]  /*1bd70*/  UMOV UR16, UR58 ;  /* 0x0000003a00107c82 */ /* 0x000fe20008000000 */
[----:B------:R2:W-:Y:S01]  /*1bd80*/  UTMASTG.5D [UR32], [UR70] ;  /* 0x00000020460073b5 */ /* 0x0005e20008020000 */
[----:B------:R3:W-:Y:S01]  /*1bd90*/  UTMASTG.5D [UR56], [UR70] ;  /* 0x00000038460073b5 */ /* 0x0007e20008020000 */
[----:B-1----:R-:W-:Y:S01]  /*1bda0*/  R2UR.FILL UR8, R15 ;  /* 0x000000000f0872ca */ /* 0x002fe200004e0000 */
[----:B------:R-:W-:Y:S01]  /*1bdb0*/  UMOV UR13, UR34 ;  /* 0x00000022000d7c82 */ /* 0x000fe20008000000 */
[----:B------:R-:W-:Y:S01]  /*1bdc0*/  UMOV UR12, UR10 ;  /* 0x0000000a000c7c82 */ /* 0x000fe20008000000 */
[----:B------:R-:W-:Y:S02]  /*1bdd0*/  R2UR.FILL UR10, R20 ;  /* 0x00000000140a72ca */ /* 0x000fe400004e0000 */
[----:B--2---:R-:W-:Y:S01]  /*1bde0*/  R2UR.FILL UR34, R12 ;  /* 0x000000000c2272ca */ /* 0x004fe200004e0000 */
[----:B------:R-:W-:Y:S01]  /*1bdf0*/  UIADD3 UR32, UPT, UPT, UR23, 0x24400, URZ ;  /* 0x0002440017207890 */ /* 0x000fe2000fffe0ff */
[----:B------:R-:W-:Y:S01]  /*1be00*/  UMOV UR33, 0x40 ;  /* 0x0000004000217882 */ /* 0x000fe20000000000 */
[----:B---3--:R-:W-:Y:S01]  /*1be10*/  R2UR.FILL UR58, R3 ;  /* 0x00000000033a72ca */ /* 0x008fe200004e0000 */
[----:B------:R-:W-:-:S12]  /*1be20*/  UIADD3 UR56, UPT, UPT, UR23, 0x28800, URZ ;  /* 0x0002880017387890 */ /* 0x000fd8000fffe0ff */
[----:B------:R1:W-:Y:S01]  /*1be30*/  UTMASTG.5D [UR56], [UR70] ;  /* 0x00000038460073b5 */ /* 0x0003e20008020000 */
[----:B------:R-:W-:Y:S01]  /*1be40*/  UMOV UR9, UR58 ;  /* 0x0000003a00097c82 */ /* 0x000fe20008000000 */
[----:B-1----:R-:W-:Y:S01]  /*1be50*/  R2UR.FILL UR58, R0 ;  /* 0x00000000003a72ca */ /* 0x002fe200004e0000 */
[----:B------:R-:W-:-:S12]  /*1be60*/  UIADD3 UR56, UPT, UPT, UR23, 0x29000, URZ ;  /* 0x0002900017387890 */ /* 0x000fd8000fffe0ff */
[----:B------:R1:W-:Y:S01]  /*1be70*/  UTMASTG.5D [UR56], [UR70] ;  /* 0x00000038460073b5 */ /* 0x0003e20008020000 */
[----:B------:R-:W-:Y:S01]  /*1be80*/  UMOV UR11, UR58 ;  /* 0x0000003a000b7c82 */ /* 0x000fe20008000000 */
[----:B------:R2:W-:Y:S01]  /*1be90*/  UTMASTG.5D [UR72], [UR70] ;  /* 0x00000048460073b5 */ /* 0x0005e20008020000 */
[----:B------:R3:W-:Y:S01]  /*1bea0*/  UTMASTG.5D [UR64], [UR70] ;  /* 0x00000040460073b5 */ /* 0x0007e20008020000 */
[----:B-1----:R-:W-:Y:S02]  /*1beb0*/  R2UR.FILL UR61, R9 ;  /* 0x00000000093d72ca */ /* 0x002fe400004e0000 */
[----:B------:R-:W-:Y:S02]  /*1bec0*/  R2UR.FILL UR60, R8 ;  /* 0x00000000083c72ca */ /* 0x000fe400004e0000 */
[----:B------:R-:W-:Y:S02]  /*1bed0*/  R2UR.FILL UR59, R7 ;  /* 0x00000000073b72ca */ /* 0x000fe400004e0000 */
[----:B------:R-:W-:-:S02]  /*1bee0*/  R2UR.FILL UR58, R6 ;  /* 0x00000000063a72ca */ /* 0x000fc400004e0000 */
[----:B------:R-:W-:Y:S01]  /*1bef0*/  R2UR.FILL UR56, R5 ;  /* 0x00000000053872ca */ /* 0x000fe200004e0000 */
[----:B--2---:R-:W-:Y:S01]  /*1bf00*/  UMOV UR75, UR16 ;  /* 0x00000010004b7c82 */ /* 0x004fe20008000000 */
[----:B------:R-:W-:Y:S01]  /*1bf10*/  UIADD3 UR16, UPT, UPT, UR23, 0x25400, URZ ;  /* 0x0002540017107890 */ /* 0x000fe2000fffe0ff */
[----:B------:R-:W-:Y:S01]  /*1bf20*/  UMOV UR73, UR13 ;  /* 0x0000000d00497c82 */ /* 0x000fe20008000000 */
[----:B------:R-:W-:Y:S01]  /*1bf30*/  UMOV UR72, UR12 ;  /* 0x0000000c00487c82 */ /* 0x000fe20008000000 */
[----:B------:R-:W-:Y:S01]  /*1bf40*/  UMOV UR77, UR11 ;  /* 0x0000000b004d7c82 */ /* 0x000fe20008000000 */
[----:B------:R-:W-:Y:S01]  /*1bf50*/  UMOV UR76, UR9 ;  /* 0x00000009004c7c82 */ /* 0x000fe20008000000 */
[----:B---3--:R-:W-:Y:S01]  /*1bf60*/  UMOV UR69, UR8 ;  /* 0x0000000800457c82 */ /* 0x008fe20008000000 */
[----:B------:R-:W-:Y:S01]  /*1bf70*/  UIADD3 UR8, UPT, UPT, UR23, 0x25c00, URZ ;  /* 0x00025c0017087890 */ /* 0x000fe2000fffe0ff */
[----:B------:R-:W-:Y:S01]  /*1bf80*/  UMOV UR9, 0x40 ;  /* 0x0000004000097882 */ /* 0x000fe20000000000 */
[----:B------:R-:W-:-:S03]  /*1bf90*/  UMOV UR11, UR30 ;  /* 0x0000001e000b7c82 */ /* 0x000fc60008000000 */
[----:B------:R-:W-:Y:S01]  /*1bfa0*/  UTMASTG.5D [UR56], [UR70] ;  /* 0x00000038460073b5 */ /* 0x000fe20008020000 */
[----:B------:R-:W-:Y:S01]  /*1bfb0*/  UMOV UR12, UR22 ;  /* 0x00000016000c7c82 */ /* 0x000fe20008000000 */
[----:B------:R-:W-:Y:S01]  /*1bfc0*/  UMOV UR13, UR55 ;  /* 0x00000037000d7c82 */ /* 0x000fe20008000000 */
[----:B------:R-:W2:Y:S01]  /*1bfd0*/  S2UR UR30, SR_CgaCtaId ;  /* 0x00000000001e79c3 */ /* 0x000ea20000008800 */
[----:B------:R-:W3:Y:S01]  /*1bfe0*/  LDCU UR22, c[0x0][0x900] ;  /* 0x00012000ff1677ac */ /* 0x000ee20008000800 */
[----:B------:R-:W-:Y:S01]  /*1bff0*/  UTMASTG.5D [UR48], [UR70] ;  /* 0x00000030460073b5 */ /* 0x000fe20008020000 */
[----:B------:R-:W-:Y:S01]  /*1c000*/  UTMASTG.5D [UR40], [UR70] ;  /* 0x00000028460073b5 */ /* 0x000fe20008020000 */
[----:B------:R1:W-:Y:S01]  /*1c010*/  UTMASTG.5D [UR32], [UR70] ;  /* 0x00000020460073b5 */ /* 0x0003e20008020000 */
[----:B------:R4:W-:Y:S01]  /*1c020*/  UTMASTG.5D [UR24], [UR70] ;  /* 0x00000018460073b5 */ /* 0x0009e20008020000 */
[----:B------:R5:W-:Y:S01]  /*1c030*/  UTMASTG.5D [UR16], [UR70] ;  /* 0x00000010460073b5 */ /* 0x000be20008020000 */
[----:B------:R5:W-:Y:S01]  /*1c040*/  UTMASTG.5D [UR8], [UR70] ;  /* 0x00000008460073b5 */ /* 0x000be20008020000 */
[----:B-1----:R-:W-:Y:S01]  /*1c050*/  UIADD3 UR32, UPT, UPT, UR23, 0x26400, URZ ;  /* 0x0002640017207890 */ /* 0x002fe2000fffe0ff */
[----:B------:R-:W-:Y:S01]  /*1c060*/  UMOV UR34, UR69 ;  /* 0x0000004500227c82 */ /* 0x000fe20008000000 */
[----:B----4-:R-:W-:-:S07]  /*1c070*/  UIADD3 UR24, UPT, UPT, UR23, 0x26c00, URZ ;  /* 0x00026c0017187890 */ /* 0x010fce000fffe0ff */
[----:B------:R1:W-:Y:S01]  /*1c080*/  UTMASTG.5D [UR32], [UR70] ;  /* 0x00000020460073b5 */ /* 0x0003e20008020000 */
[----:B------:R-:W-:Y:S01]  /*1c090*/  UMOV UR26, UR31 ;  /* 0x0000001f001a7c82 */ /* 0x000fe20008000000 */
[----:B------:R-:W4:Y:S01]  /*1c0a0*/  LDCU UR31, c[0x0][0x38c] ;  /* 0x00007180ff1f77ac */ /* 0x000f220008000800 */
[----:B-----5:R-:W-:Y:S01]  /*1c0b0*/  UIADD3 UR16, UPT, UPT, UR23, 0x27400, URZ ;  /* 0x0002740017107890 */ /* 0x020fe2000fffe0ff */
        /* <DEDUP_REMOVED lines=8> */
[----:B-----5:R-:W-:-:S07]  /*1c140*/  UIADD3 UR24, UPT, UPT, UR23, 0x28c00, URZ ;  /* 0x00028c0017187890 */ /* 0x020fce000fffe0ff */
[----:B------:R1:W-:Y:S01]  /*1c150*/  UTMASTG.5D [UR32], [UR70] ;  /* 0x00000020460073b5 */ /* 0x0003e20008020000 */
[----:B------:R-:W-:Y:S01]  /*1c160*/  UMOV UR26, UR76 ;  /* 0x0000004c001a7c82 */ /* 0x000fe20008000000 */
[----:B---3--:R-:W-:Y:S01]  /*1c170*/  UIADD3 UR16, UPT, UPT, UR23, 0x29400, URZ ;  /* 0x0002940017107890 */ /* 0x008fe2000fffe0ff */
[----:B------:R3:W-:Y:S01]  /*1c180*/  UTMASTG.5D [UR24], [UR70] ;  /* 0x00000018460073b5 */ /* 0x0007e20008020000 */
[----:B------:R-:W-:Y:S01]  /*1c190*/  UMOV UR18, UR77 ;  /* 0x0000004d00127c82 */ /* 0x000fe20008000000 */
[----:B--2---:R-:W-:-:S06]  /*1c1a0*/  UIADD3 UR8, UPT, UPT, UR23, 0x29c00, URZ ;  /* 0x00029c0017087890 */ /* 0x004fcc000fffe0ff */
[----:B------:R2:W-:Y:S01]  /*1c1b0*/  UTMASTG.5D [UR16], [UR70] ;  /* 0x00000010460073b5 */ /* 0x0005e20008020000 */
[----:B------:R-:W-:Y:S02]  /*1c1c0*/  UMOV UR10, UR74 ;  /* 0x0000004a000a7c82 */ /* 0x000fe40008000000 */
[----:B------:R5:W-:Y:S01]  /*1c1d0*/  UTMASTG.5D [UR8], [UR70] ;  /* 0x00000008460073b5 */ /* 0x000be20008020000 */
[----:B-1----:R-:W-:Y:S01]  /*1c1e0*/  UIADD3 UR32, UPT, UPT, UR23, 0x2a400, URZ ;  /* 0x0002a40017207890 */ /* 0x002fe2000fffe0ff */
[----:B------:R-:W-:Y:S01]  /*1c1f0*/  UMOV UR34, UR66 ;  /* 0x0000004200227c82 */ /* 0x000fe20008000000 */
[----:B---3--:R-:W-:-:S07]  /*1c200*/  UIADD3 UR24, UPT, UPT, UR23, 0x2ac00, URZ ;  /* 0x0002ac0017187890 */ /* 0x008fce000fffe0ff */
[----:B------:R3:W-:Y:S01]  /*1c210*/  UTMASTG.5D [UR32], [UR70] ;  /* 0x00000020460073b5 */ /* 0x0007e20008020000 */
[----:B------:R-:W-:Y:S01]  /*1c220*/  UMOV UR26, UR58 ;  /* 0x0000003a001a7c82 */ /* 0x000fe20008000000 */
[----:B--2---:R-:W-:Y:S01]  /*1c230*/  UIADD3 UR16, UPT, UPT, UR23, 0x2b400, URZ ;  /* 0x0002b40017107890 */ /* 0x004fe2000fffe0ff */
[----:B------:R3:W-:Y:S01]  /*1c240*/  UTMASTG.5D [UR24], [UR70] ;  /* 0x00000018460073b5 */ /* 0x0007e20008020000 */
[----:B------:R-:W-:Y:S01]  /*1c250*/  UMOV UR18, UR50 ;  /* 0x0000003200127c82 */ /* 0x000fe20008000000 */
[----:B-----5:R-:W-:-:S06]  /*1c260*/  UIADD3 UR8, UPT, UPT, UR23, 0x2bc00, URZ ;  /* 0x0002bc0017087890 */ /* 0x020fcc000fffe0ff */
[----:B------:R3:W-:Y:S01]  /*1c270*/  UTMASTG.5D [UR16], [UR70] ;  /* 0x00000010460073b5 */ /* 0x0007e20008020000 */
[----:B------:R-:W-:Y:S02]  /*1c280*/  UMOV UR10, UR42 ;  /* 0x0000002a000a7c82 */ /* 0x000fe40008000000 */
[----:B------:R3:W-:Y:S02]  /*1c290*/  UTMASTG.5D [UR8], [UR70] ;  /* 0x00000008460073b5 */ /* 0x0007e40008020000 */
[----:B---34-:R-:W-:Y:S01]  /*1c2a0*/  NOP ;  /* 0x0000000000007918 */ /* 0x018fe20000000000 */
.L_x_409:
[----:B------:R-:W-:Y:S05]  /*1c2b0*/  BSYNC.RECONVERGENT B0 ;  /* 0x0000000000007941 */ /* 0x000fea0003800200 */
.L_x_408:
[----:B------:R0:W-:Y:S01]  /*1c2c0*/  UTMACMDFLUSH ;  /* 0x00000000000079b7 */ /* 0x0001e20000000000 */
[----:B------:R-:W-:-:S04]  /*1c2d0*/  DEPBAR.LE SB0, 0x1 ;  /* 0x000080400000791a */ /* 0x000fc80000000000 */
[----:B------:R-:W-:Y:S05]  /*1c2e0*/  BRA.U UP6, `(.L_x_410) ;  /* 0x0000000106047547 */ /* 0x000fea000b800000 */
[----:B------:R-:W-:Y:S05]  /*1c2f0*/  BPT.TRAP 0x1 ;  /* 0x000000040000795c */ /* 0x000fea0000300000 */
.L_x_410:
[----:B------:R-:W-:-:S04]  /*1c300*/  UIADD3 UR8, UPT, UPT, UR23, 0x2c0c0, URZ ;  /* 0x0002c0c017087890 */ /* 0x000fc8000fffe0ff */
[----:B------:R-:W-:-:S09]  /*1c310*/  UPRMT UR8, UR30, 0x654, UR8 ;  /* 0x000006541e087896 */ /* 0x000fd20008000008 */
[----:B------:R-:W-:Y:S01]  /*1c320*/  SYNCS.ARRIVE.TRANS64.RED.A1T0 RZ, [UR8], RZ ;  /* 0x000000ffffff79a7 */ /* 0x000fe20008100408 */
[----:B------:R-:W-:-:S04]  /*1c330*/  DEPBAR.LE SB0, 0x0 ;  /* 0x000080000000791a */ /* 0x000fc80000000000 */
[----:B------:R-:W-:Y:S05]  /*1c340*/  BRA.U UP6, `(.L_x_411) ;  /* 0x0000000106047547 */ /* 0x000fea000b800000 */
[----:B------:R-:W-:Y:S05]  /*1c350*/  BPT.TRAP 0x1 ;  /* 0x000000040000795c */ /* 0x000fea0000300000 */
.L_x_411:
[----:B------:R-:W-:Y:S01]  /*1c360*/  UIADD3 UR23, UPT, UPT, UR23, 0x2c0c8, URZ ;  /* 0x0002c0c817177890 */ /* 0x000fe2000fffe0ff */
[----:B-1----:R-:W-:Y:S01]  /*1c370*/  HFMA2 R0, -RZ, RZ, 0, 5.9604644775390625e-08 ;  /* 0x00000001ff007431 */ /* 0x002fe200000001ff */
[----:B------:R-:W-:Y:S02]  /*1c380*/  LOP3.LUT R2, R2, 0x1, RZ, 0x3c, !PT ;  /* 0x0000000102027812 */ /* 0x000fe400078e3cff */
[----:B------:R-:W-:-:S09]  /*1c390*/  UPRMT UR23, UR30, 0x654, UR23 ;  /* 0x000006541e177896 */ /* 0x000fd20008000017 */
[----:B------:R-:W-:Y:S03]  /*1c3a0*/  SYNCS.ARRIVE.TRANS64.RED.A1T0 RZ, [UR23], RZ ;  /* 0x000000ffffff79a7 */ /* 0x000fe60008100417 */
.L_x_401:
[----:B------:R-:W1:Y:S02]  /*1c3b0*/  LDCU UR8, c[0x0][0x370] ;  /* 0x00006e00ff0877ac */ /* 0x000e640008000800 */
[----:B-1----:R-:W-:-:S04]  /*1c3c0*/  UIADD3 UR38, UPT, UPT, UR8, UR38, URZ ;  /* 0x0000002608267290 */ /* 0x002fc8000fffe0ff */
[----:B--2---:R-:W-:-:S09]  /*1c3d0*/  UISETP.GE.AND UP0, UPT, UR38, UR22, UPT ;  /* 0x000000162600728c */ /* 0x004fd2000bf06270 */
[----:B------:R-:W-:Y:S05]  /*1c3e0*/  BRA.U !UP0, `(.L_x_412) ;  /* 0xffffffd908e07547 */ /* 0x000fea000b83ffff */
[----:B------:R-:W-:-:S13]  /*1c3f0*/  LOP3.LUT P0, RZ, R0, 0xff, RZ, 0xc0, !PT ;  /* 0x000000ff00ff7812 */ /* 0x000fda000780c0ff */
[----:B------:R-:W-:Y:S05]  /*1c400*/  @!P0 EXIT ;  /* 0x000000000000894d */ /* 0x000fea0003800000 */
[----:B------:R-:W1:Y:S01]  /*1c410*/  S2UR UR4, SR_CgaCtaId ;  /* 0x00000000000479c3 */ /* 0x000e620000008800 */
[----:B------:R-:W-:Y:S01]  /*1c420*/  UMOV UR5, 0x400 ;  /* 0x0000040000057882 */ /* 0x000fe20000000000 */
[----:B------:R-:W-:Y:S01]  /*1c430*/  UMOV UR6, 0x40 ;  /* 0x0000004000067882 */ /* 0x000fe20000000000 */
[----:B------:R-:W-:Y:S02]  /*1c440*/  IMAD.MOV.U32 R2, RZ, RZ, 0xffff ;  /* 0x0000ffffff027424 */ /* 0x000fe400078e00ff */
[----:B------:R-:W-:Y:S01]  /*1c450*/  IMAD.MOV.U32 R0, RZ, RZ, 0x1 ;  /* 0x00000001ff007424 */ /* 0x000fe200078e00ff */
[----:B-1----:R-:W-:Y:S02]  /*1c460*/  ULEA UR5, UR4, UR5, 0x18 ;  /* 0x0000000504057291 */ /* 0x002fe4000f8ec0ff */
[----:B------:R-:W-:-:S07]  /*1c470*/  ULEA UR6, UR4, UR6, 0x18 ;  /* 0x0000000604067291 */ /* 0x000fce000f8ec0ff */
[----:B------:R-:W1:Y:S01]  /*1c480*/  LDS R3, [UR5+0x2c0e0] ;  /* 0x02c0e005ff037984 */ /* 0x000e620008000800 */
[----:B------:R-:W-:-:S03]  /*1c490*/  NOP ;  /* 0x0000000000007918 */ /* 0x000fc60000000000 */
[----:B------:R-:W2:Y:S01]  /*1c4a0*/  LDS R5, [UR6+0x14] ;  /* 0x00001406ff057984 */ /* 0x000ea20008000800 */
[----:B-1----:R-:W-:-:S04]  /*1c4b0*/  LOP3.LUT R3, R3, 0xffff, RZ, 0xc0, !PT ;  /* 0x0000ffff03037812 */ /* 0x002fc800078ec0ff */
[----:B------:R-:W-:-:S04]  /*1c4c0*/  SHF.R.U32.HI R3, RZ, 0x5, R3 ;  /* 0x00000005ff037819 */ /* 0x000fc80000011603 */
[-C--:B------:R-:W-:Y:S02]  /*1c4d0*/  SHF.L.U32 R2, R2, R3.reuse, RZ ;  /* 0x0000000302027219 */ /* 0x080fe400000006ff */
[----:B------:R-:W-:Y:S02]  /*1c4e0*/  SHF.L.U32 R0, R0, R3, RZ ;  /* 0x0000000300007219 */ /* 0x000fe400000006ff */
[----:B--2---:R-:W-:-:S04]  /*1c4f0*/  LOP3.LUT R5, R5, R2, RZ, 0xc0, !PT ;  /* 0x0000000205057212 */ /* 0x004fc800078ec0ff */
[----:B------:R-:W-:-:S13]  /*1c500*/  ISETP.NE.AND P0, PT, R5, R2, PT ;  /* 0x000000020500720c */ /* 0x000fda0003f05270 */
[----:B------:R-:W-:Y:S05]  /*1c510*/  @P0 BRA `(.L_x_413) ;  /* 0x00000000005c0947 */ /* 0x000fea0003800000 */
[----:B------:R-:W1:Y:S02]  /*1c520*/  LDS R3, [UR6+0x18] ;  /* 0x00001806ff037984 */ /* 0x000e640008000800 */
[----:B-1----:R-:W-:-:S04]  /*1c530*/  LOP3.LUT R3, R3, R0, RZ, 0xc0, !PT ;  /* 0x0000000003037212 */ /* 0x002fc800078ec0ff */
[----:B------:R-:W-:-:S13]  /*1c540*/  ISETP.NE.AND P0, PT, R3, R0, PT ;  /* 0x000000000300720c */ /* 0x000fda0003f05270 */
[----:B------:R-:W-:Y:S05]  /*1c550*/  @P0 BRA `(.L_x_414) ;  /* 0x0000000000400947 */ /* 0x000fea0003800000 */
[----:B------:R-:W-:Y:S01]  /*1c560*/  R2UR UR8, R2 ;  /* 0x00000000020872ca */ /* 0x000fe200000e0000 */
[----:B------:R-:W1:Y:S01]  /*1c570*/  S2R R3, SR_LANEID ;  /* 0x0000000000037919 */ /* 0x000e620000000000 */
[----:B------:R-:W-:Y:S01]  /*1c580*/  LOP3.LUT R4, RZ, R0, RZ, 0x33, !PT ;  /* 0x00000000ff047212 */ /* 0x000fe200078e33ff */
[----:B------:R-:W-:Y:S02]  /*1c590*/  VOTEU.ANY UR7, UPT, PT ;  /* 0x0000000000077886 */ /* 0x000fe400038e0100 */
[----:B------:R-:W-:Y:S01]  /*1c5a0*/  UFLO.U32 UR7, UR7 ;  /* 0x00000007000772bd */ /* 0x000fe200080e0000 */
[----:B------:R-:W2:Y:S07]  /*1c5b0*/  REDUX UR4, R4 ;  /* 0x00000000040473c4 */ /* 0x000eae0000000000 */
[----:B------:R-:W-:-:S06]  /*1c5c0*/  ULOP3.LUT UR8, URZ, UR8, URZ, 0x33, !UPT ;  /* 0x00000008ff087292 */ /* 0x000fcc000f8e33ff */
[----:B------:R-:W-:-:S04]  /*1c5d0*/  IMAD.U32 R2, RZ, RZ, UR8 ;  /* 0x00000008ff027e24 */ /* 0x000fc8000f8e00ff */
[----:B------:R-:W3:Y:S02]  /*1c5e0*/  REDUX UR5, R2 ;  /* 0x00000000020573c4 */ /* 0x000ee40000000000 */
[----:B------:R4:W-:Y:S01]  /*1c5f0*/  UTCATOMSWS.AND URZ, UR8 ;  /* 0x0000000800ff79e3 */ /* 0x0009e20008000000 */
[----:B--2---:R-:W-:Y:S01]  /*1c600*/  IMAD.U32 R0, RZ, RZ, UR4 ;  /* 0x00000004ff007e24 */ /* 0x004fe2000f8e00ff */
[----:B-1----:R-:W-:Y:S01]  /*1c610*/  ISETP.EQ.U32.AND P0, PT, R3, UR7, PT ;  /* 0x0000000703007c0c */ /* 0x002fe2000bf02070 */
[----:B---3--:R-:W-:-:S12]  /*1c620*/  IMAD.U32 R3, RZ, RZ, UR5 ;  /* 0x00000005ff037e24 */ /* 0x008fd8000f8e00ff */
[----:B------:R4:W-:Y:S04]  /*1c630*/  @P0 ATOMS.AND RZ, [UR6+0x14], R3 ;  /* 0x00001403ffff098c */ /* 0x0009e8000a800006 */
[----:B------:R4:W-:Y:S01]  /*1c640*/  @P0 ATOMS.AND RZ, [UR6+0x18], R0 ;  /* 0x00001800ffff098c */ /* 0x0009e2000a800006 */
[----:B------:R-:W-:Y:S05]  /*1c650*/  BRA `(.L_x_415) ;  /* 0x0000000000147947 */ /* 0x000fea0003800000 */
.L_x_414:
[----:B------:R-:W-:Y:S02]  /*1c660*/  MOV R2, 0x1c680 ;  /* 0x0001c68000027802 */ /* 0x000fe40000000f00 */
[----:B------:R-:W-:Y:S05]  /*1c670*/  CALL.REL.NOINC `($__internal_0_$__cuda_sm10x_tcgen05_guardrail_trap_col_being_dealloced_not_returned_by_alloc) ;  /* 0x00000014008c7944 */ /* 0x000fea0003c00000 */
[----:B------:R-:W-:Y:S05]  /*1c680*/  BRA `(.L_x_415) ;  /* 0x0000000000087947 */ /* 0x000fea0003800000 */
.L_x_413:
[----:B------:R-:W-:Y:S02]  /*1c690*/  MOV R2, 0x1c6b0 ;  /* 0x0001c6b000027802 */ /* 0x000fe40000000f00 */
[----:B------:R-:W-:Y:S05]  /*1c6a0*/  CALL.REL.NOINC `($__internal_2_$__cuda_sm10x_tcgen05_guardrail_trap_unallocated_columns_being_dealloced) ;  /* 0x0000001400987944 */ /* 0x000fea0003c00000 */
.L_x_415:
[----:B------:R-:W-:Y:S01]  /*1c6b0*/  NOP ;  /* 0x0000000000007918 */ /* 0x000fe20000000000 */
[----:B----4-:R-:W-:Y:S05]  /*1c6c0*/  EXIT ;  /* 0x000000000000794d */ /* 0x010fea0003800000 */
.L_x_37:
[----:B-1----:R-:W-:-:S07]  /*1c6d0*/  MOV R0, UR12 ;  /* 0x0000000c00007c02 */ /* 0x002fce0008000f00 */
.L_x_416:
[----:B-1----:R1:W2:Y:S02]  /*1c6e0*/  SYNCS.PHASECHK.TRANS64.TRYWAIT P0, [R0+URZ+0x2c000], R5 ;  /* 0x02c00005000075a7 */ /* 0x0022a400080011ff */
[----:B--2---:R-:W-:Y:S05]  /*1c6f0*/  @!P0 NANOSLEEP.SYNCS 0x989680 ;  /* 0x009896800000895d */ /* 0x004fea0003900000 */
[----:B------:R-:W2:Y:S02]  /*1c700*/  @!P0 SYNCS.PHASECHK.TRANS64 P0, [R0+URZ+0x2c000], R5 ;  /* 0x02c00005000085a7 */ /* 0x000ea400080010ff */
[----:B--2---:R-:W-:Y:S05]  /*1c710*/  @!P0 BRA `(.L_x_416) ;  /* 0xfffffffc00f08947 */ /* 0x004fea000383ffff */
[----:B------:R-:W-:Y:S05]  /*1c720*/  BRA `(.L_x_417) ;  /* 0xfffffe5400787947 */ /* 0x000fea000383ffff */
.L_x_39:
[----:B------:R-:W-:-:S07]  /*1c730*/  MOV R0, UR5 ;  /* 0x0000000500007c02 */ /* 0x000fce0008000f00 */
.L_x_418:
[----:B-1----:R1:W2:Y:S02]  /*1c740*/  SYNCS.PHASECHK.TRANS64.TRYWAIT P0, [R0+URZ+0x2c020], R3 ;  /* 0x02c02003000075a7 */ /* 0x0022a400080011ff */
[----:B--2---:R-:W-:Y:S05]  /*1c750*/  @!P0 NANOSLEEP.SYNCS 0x989680 ;  /* 0x009896800000895d */ /* 0x004fea0003900000 */
[----:B------:R-:W2:Y:S02]  /*1c760*/  @!P0 SYNCS.PHASECHK.TRANS64 P0, [R0+URZ+0x2c020], R3 ;  /* 0x02c02003000085a7 */ /* 0x000ea400080010ff */
[----:B--2---:R-:W-:Y:S05]  /*1c770*/  @!P0 BRA `(.L_x_418) ;  /* 0xfffffffc00f08947 */ /* 0x004fea000383ffff */
[----:B------:R-:W-:Y:S05]  /*1c780*/  BRA `(.L_x_419) ;  /* 0xfffffe5400807947 */ /* 0x000fea000383ffff */
.L_x_41:
[----:B------:R-:W-:-:S07]  /*1c790*/  MOV R0, UR12 ;  /* 0x0000000c00007c02 */ /* 0x000fce0008000f00 */
.L_x_420:
[----:B-1----:R1:W2:Y:S02]  /*1c7a0*/  SYNCS.PHASECHK.TRANS64.TRYWAIT P0, [R0+URZ+0x2c058], R9 ;  /* 0x02c05809000075a7 */ /* 0x0022a400080011ff */
[----:B--2---:R-:W-:Y:S05]  /*1c7b0*/  @!P0 NANOSLEEP.SYNCS 0x989680 ;  /* 0x009896800000895d */ /* 0x004fea0003900000 */
[----:B------:R-:W2:Y:S02]  /*1c7c0*/  @!P0 SYNCS.PHASECHK.TRANS64 P0, [R0+URZ+0x2c058], R9 ;  /* 0x02c05809000085a7 */ /* 0x000ea400080010ff */
[----:B--2---:R-:W-:Y:S05]  /*1c7d0*/  @!P0 BRA `(.L_x_420) ;  /* 0xfffffffc00f08947 */ /* 0x004fea000383ffff */
[----:B------:R-:W-:Y:S05]  /*1c7e0*/  BRA `(.L_x_421) ;  /* 0xfffffe5400a87947 */ /* 0x000fea000383ffff */
.L_x_45:
[----:B------:R-:W-:-:S07]  /*1c7f0*/  MOV R0, UR12 ;  /* 0x0000000c00007c02 */ /* 0x000fce0008000f00 */
.L_x_422:
[----:B-1----:R1:W2:Y:S02]  /*1c800*/  SYNCS.PHASECHK.TRANS64.TRYWAIT P0, [R0+URZ+0x2c008], R5 ;  /* 0x02c00805000075a7 */ /* 0x0022a400080011ff */
[----:B--2---:R-:W-:Y:S05]  /*1c810*/  @!P0 NANOSLEEP.SYNCS 0x989680 ;  /* 0x009896800000895d */ /* 0x004fea0003900000 */
[----:B------:R-:W2:Y:S02]  /*1c820*/  @!P0 SYNCS.PHASECHK.TRANS64 P0, [R0+URZ+0x2c008], R5 ;  /* 0x02c00805000085a7 */ /* 0x000ea400080010ff */
[----:B--2---:R-:W-:Y:S05]  /*1c830*/  @!P0 BRA `(.L_x_422) ;  /* 0xfffffffc00f08947 */ /* 0x004fea000383ffff */
[----:B------:R-:W-:Y:S05]  /*1c840*/  BRA `(.L_x_423) ;  /* 0xfffffe5800c47947 */ /* 0x000fea000383ffff */
.L_x_47:
[----:B------:R-:W-:-:S07]  /*1c850*/  MOV R0, UR12 ;  /* 0x0000000c00007c02 */ /* 0x000fce0008000f00 */
.L_x_424:
[----:B-1----:R1:W2:Y:S02]  /*1c860*/  SYNCS.PHASECHK.TRANS64.TRYWAIT P0, [R0+URZ+0x2c068], R5 ;  /* 0x02c06805000075a7 */ /* 0x0022a400080011ff */
[----:B--2---:R-:W-:Y:S05]  /*1c870*/  @!P0 NANOSLEEP.SYNCS 0x989680 ;  /* 0x009896800000895d */ /* 0x004fea0003900000 */
[----:B------:R-:W2:Y:S02]  /*1c880*/  @!P0 SYNCS.PHASECHK.TRANS64 P0, [R0+URZ+0x2c068], R5 ;  /* 0x02c06805000085a7 */ /* 0x000ea400080010ff */
[----:B--2---:R-:W-:Y:S05]  /*1c890*/  @!P0 BRA `(.L_x_424) ;  /* 0xfffffffc00f08947 */ /* 0x004fea000383ffff */
[----:B------:R-:W-:Y:S05]  /*1c8a0*/  BRA `(.L_x_425) ;  /* 0xfffffe5800cc7947 */ /* 0x000fea000383ffff */
.L_x_51:
[----:B------:R-:W-:-:S07]  /*1c8b0*/  MOV R0, UR5 ;  /* 0x0000000500007c02 */ /* 0x000fce0008000f00 */
.L_x_426:
[----:B--2---:R2:W3:Y:S02]  /*1c8c0*/  SYNCS.PHASECHK.TRANS64.TRYWAIT P0, [R0+URZ+0x2c020], R3 ;  /* 0x02c02003000075a7 */ /* 0x0044e400080011ff */
[----:B---3--:R-:W-:Y:S05]  /*1c8d0*/  @!P0 NANOSLEEP.SYNCS 0x989680 ;  /* 0x009896800000895d */ /* 0x008fea0003900000 */
[----:B------:R-:W3:Y:S02]  /*1c8e0*/  @!P0 SYNCS.PHASECHK.TRANS64 P0, [R0+URZ+0x2c020], R3 ;  /* 0x02c02003000085a7 */ /* 0x000ee400080010ff */
[----:B---3--:R-:W-:Y:S05]  /*1c8f0*/  @!P0 BRA `(.L_x_426) ;  /* 0xfffffffc00f08947 */ /* 0x008fea000383ffff */
[----:B------:R-:W-:Y:S05]  /*1c900*/  BRA `(.L_x_427) ;  /* 0xfffffe5c00e47947 */ /* 0x000fea000383ffff */
.L_x_53:
[----:B------:R-:W-:-:S07]  /*1c910*/  MOV R0, UR12 ;  /* 0x0000000c00007c02 */ /* 0x000fce0008000f00 */
.L_x_428:
[----:B-1----:R1:W2:Y:S02]  /*1c920*/  SYNCS.PHASECHK.TRANS64.TRYWAIT P0, [R0+URZ+0x2c0a0], R3 ;  /* 0x02c0a003000075a7 */ /* 0x0022a400080011ff */
[----:B--2---:R-:W-:Y:S05]  /*1c930*/  @!P0 NANOSLEEP.SYNCS 0x989680 ;  /* 0x009896800000895d */ /* 0x004fea0003900000 */
[----:B------:R-:W2:Y:S02]  /*1c940*/  @!P0 SYNCS.PHASECHK.TRANS64 P0, [R0+URZ+0x2c0a0], R3 ;  /* 0x02c0a003000085a7 */ /* 0x000ea400080010ff */
[----:B--2---:R-:W-:Y:S05]  /*1c950*/  @!P0 BRA `(.L_x_428) ;  /* 0xfffffffc00f08947 */ /* 0x004fea000383ffff */
[----:B------:R-:W-:Y:S05]  /*1c960*/  BRA `(.L_x_429) ;  /* 0xfffffe5c00f87947 */ /* 0x000fea000383ffff */
.L_x_55:
[----:B------:R-:W-:Y:S01]  /*1c970*/  IMAD.U32 R3, RZ, RZ, UR7 ;  /* 0x00000007ff037e24 */ /* 0x000fe2000f8e00ff */
[----:B------:R-:W-:-:S04]  /*1c980*/  MOV R4, UR12 ;  /* 0x0000000c00047c02 */ /* 0x000fc80008000f00 */
[----:B------:R-:W-:-:S07]  /*1c990*/  SHF.L.U32 R3, R3, 0x1f, RZ ;  /* 0x0000001f03037819 */ /* 0x000fce00000006ff */
.L_x_430:
[----:B-1----:R1:W2:Y:S02]  /*1c9a0*/  SYNCS.PHASECHK.TRANS64.TRYWAIT P0, [R4+URZ+0x2c058], R3 ;  /* 0x02c05803040075a7 */ /* 0x0022a400080011ff */
[----:B--2---:R-:W-:Y:S05]  /*1c9b0*/  @!P0 NANOSLEEP.SYNCS 0x989680 ;  /* 0x009896800000895d */ /* 0x004fea0003900000 */
[----:B------:R-:W2:Y:S02]  /*1c9c0*/  @!P0 SYNCS.PHASECHK.TRANS64 P0, [R4+URZ+0x2c058], R3 ;  /* 0x02c05803040085a7 */ /* 0x000ea400080010ff */
[----:B--2---:R-:W-:Y:S05]  /*1c9d0*/  @!P0 BRA `(.L_x_430) ;  /* 0xfffffffc00f08947 */ /* 0x004fea000383ffff */
[----:B------:R-:W-:Y:S05]  /*1c9e0*/  BRA `(.L_x_431) ;  /* 0xfffffe5c00fc7947 */ /* 0x000fea000383ffff */
.L_x_59:
[----:B------:R-:W-:Y:S07]  /*1c9f0*/  MOV R3, UR7 ;  /* 0x0000000700037c02 */ /* 0x000fee0008000f00 */
.L_x_432:
[----:B--2---:R2:W3:Y:S02]  /*1ca00*/  SYNCS.PHASECHK.TRANS64.TRYWAIT P0, [R3+URZ+0x2c020], R4 ;  /* 0x02c02004030075a7 */ /* 0x0044e400080011ff */
[----:B---3--:R-:W-:Y:S05]  /*1ca10*/  @!P0 NANOSLEEP.SYNCS 0x989680 ;  /* 0x009896800000895d */ /* 0x008fea0003900000 */
[----:B------:R-:W3:Y:S02]  /*1ca20*/  @!P0 SYNCS.PHASECHK.TRANS64 P0, [R3+URZ+0x2c020], R4 ;  /* 0x02c02004030085a7 */ /* 0x000ee400080010ff */
[----:B---3--:R-:W-:Y:S05]  /*1ca30*/  @!P0 BRA `(.L_x_432) ;  /* 0xfffffffc00f08947 */ /* 0x008fea000383ffff */
[----:B------:R-:W-:Y:S05]  /*1ca40*/  BRA `(.L_x_433) ;  /* 0xfffffe6400187947 */ /* 0x000fea000383ffff */
.L_x_62:
[----:B------:R-:W-:Y:S07]  /*1ca50*/  MOV R0, UR12 ;  /* 0x0000000c00007c02 */ /* 0x000fee0008000f00 */
.L_x_434:
[----:B--2---:R2:W3:Y:S02]  /*1ca60*/  SYNCS.PHASECHK.TRANS64.TRYWAIT P0, [R0+URZ+0x2c0a8], R3 ;  /* 0x02c0a803000075a7 */ /* 0x0044e400080011ff */
[----:B---3--:R-:W-:Y:S05]  /*1ca70*/  @!P0 NANOSLEEP.SYNCS 0x989680 ;  /* 0x009896800000895d */ /* 0x008fea0003900000 */
[----:B------:R-:W3:Y:S02]  /*1ca80*/  @!P0 SYNCS.PHASECHK.TRANS64 P0, [R0+URZ+0x2c0a8], R3 ;  /* 0x02c0a803000085a7 */ /* 0x000ee400080010ff */
[----:B---3--:R-:W-:Y:S05]  /*1ca90*/  @!P0 BRA `(.L_x_434) ;  /* 0xfffffffc00f08947 */ /* 0x008fea000383ffff */
[----:B------:R-:W-:Y:S05]  /*1caa0*/  BRA `(.L_x_435) ;  /* 0xfffffe6800487947 */ /* 0x000fea000383ffff */
.L_x_64:
[----:B------:R-:W-:Y:S07]  /*1cab0*/  MOV R3, UR12 ;  /* 0x0000000c00037c02 */ /* 0x000fee0008000f00 */
.L_x_436:
[----:B--2---:R2:W3:Y:S02]  /*1cac0*/  SYNCS.PHASECHK.TRANS64.TRYWAIT P0, [R3+URZ+0x2c068], R4 ;  /* 0x02c06804030075a7 */ /* 0x0044e400080011ff */
[----:B---3--:R-:W-:Y:S05]  /*1cad0*/  @!P0 NANOSLEEP.SYNCS 0x989680 ;  /* 0x009896800000895d */ /* 0x008fea0003900000 */
[----:B------:R-:W3:Y:S02]  /*1cae0*/  @!P0 SYNCS.PHASECHK.TRANS64 P0, [R3+URZ+0x2c068], R4 ;  /* 0x02c06804030085a7 */ /* 0x000ee400080010ff */
[----:B---3--:R-:W-:Y:S05]  /*1caf0*/  @!P0 BRA `(.L_x_436) ;  /* 0xfffffffc00f08947 */ /* 0x008fea000383ffff */
[----:B------:R-:W-:Y:S05]  /*1cb00*/  BRA `(.L_x_437) ;  /* 0xfffffe6800507947 */ /* 0x000fea000383ffff */
.L_x_70:
[----:B------:R-:W-:Y:S07]  /*1cb10*/  MOV R0, UR4 ;  /* 0x0000000400007c02 */ /* 0x000fee0008000f00 */
.L_x_438:
[----:B-1----:R1:W2:Y:S02]  /*1cb20*/  SYNCS.PHASECHK.TRANS64.TRYWAIT P0, [R0+URZ+0x2c020], R3 ;  /* 0x02c02003000075a7 */ /* 0x0022a400080011ff */
[----:B--2---:R-:W-:Y:S05]  /*1cb30*/  @!P0 NANOSLEEP.SYNCS 0x989680 ;  /* 0x009896800000895d */ /* 0x004fea0003900000 */
[----:B------:R-:W2:Y:S02]  /*1cb40*/  @!P0 SYNCS.PHASECHK.TRANS64 P0, [R0+URZ+0x2c020], R3 ;  /* 0x02c02003000085a7 */ /* 0x000ea400080010ff */
[----:B--2---:R-:W-:Y:S05]  /*1cb50*/  @!P0 BRA `(.L_x_438) ;  /* 0xfffffffc00f08947 */ /* 0x004fea000383ffff */
[----:B------:R-:W-:Y:S05]  /*1cb60*/  BRA `(.L_x_439) ;  /* 0xfffffe7000407947 */ /* 0x000fea000383ffff */
.L_x_72:
[----:B------:R-:W-:Y:S07]  /*1cb70*/  MOV R0, UR12 ;  /* 0x0000000c00007c02 */ /* 0x000fee0008000f00 */
.L_x_440:
[----:B-1----:R1:W2:Y:S02]  /*1cb80*/  SYNCS.PHASECHK.TRANS64.TRYWAIT P0, [R0+URZ+0x2c0a0], R3 ;  /* 0x02c0a003000075a7 */ /* 0x0022a400080011ff */
[----:B--2---:R-:W-:Y:S05]  /*1cb90*/  @!P0 NANOSLEEP.SYNCS 0x989680 ;  /* 0x009896800000895d */ /* 0x004fea0003900000 */
[----:B------:R-:W2:Y:S02]  /*1cba0*/  @!P0 SYNCS.PHASECHK.TRANS64 P0, [R0+URZ+0x2c0a0], R3 ;  /* 0x02c0a003000085a7 */ /* 0x000ea400080010ff */
[----:B--2---:R-:W-:Y:S05]  /*1cbb0*/  @!P0 BRA `(.L_x_440) ;  /* 0xfffffffc00f08947 */ /* 0x004fea000383ffff */
[----:B------:R-:W-:Y:S05]  /*1cbc0*/  BRA `(.L_x_441) ;  /* 0xfffffe7000547947 */ /* 0x000fea000383ffff */
.L_x_74:
[----:B------:R-:W-:Y:S01]  /*1cbd0*/  MOV R5, UR12 ;  /* 0x0000000c00057c02 */ /* 0x000fe20008000f00 */
[----:B------:R-:W-:Y:S05]  /*1cbe0*/  IMAD.U32 R4, RZ, RZ, UR7 ;  /* 0x00000007ff047e24 */ /* 0x000fea000f8e00ff */
[----:B------:R-:W-:Y:S07]  /*1cbf0*/  SHF.L.U32 R4, R4, 0x1f, RZ ;  /* 0x0000001f04047819 */ /* 0x000fee00000006ff */
.L_x_442:
[----:B-1----:R1:W2:Y:S02]  /*1cc00*/  SYNCS.PHASECHK.TRANS64.TRYWAIT P0, [R5+URZ+0x2c058], R4 ;  /* 0x02c05804050075a7 */ /* 0x0022a400080011ff */
[----:B--2---:R-:W-:Y:S05]  /*1cc10*/  @!P0 NANOSLEEP.SYNCS 0x989680 ;  /* 0x009896800000895d */ /* 0x004fea0003900000 */
[----:B------:R-:W2:Y:S02]  /*1cc20*/  @!P0 SYNCS.PHASECHK.TRANS64 P0, [R5+URZ+0x2c058], R4 ;  /* 0x02c05804050085a7 */ /* 0x000ea400080010ff */
[----:B--2---:R-:W-:Y:S05]  /*1cc30*/  @!P0 BRA `(.L_x_442) ;  /* 0xfffffffc00f08947 */ /* 0x004fea000383ffff */
[----:B------:R-:W-:Y:S05]  /*1cc40*/  BRA `(.L_x_443) ;  /* 0xfffffe70005c7947 */ /* 0x000fea000383ffff */
.L_x_82:
[----:B------:R-:W-:-:S07]  /*1cc50*/  MOV R0, UR12 ;  /* 0x0000000c00007c02 */ /* 0x000fce0008000f00 */
.L_x_444:
[----:B--2---:R2:W3:Y:S02]  /*1cc60*/  SYNCS.PHASECHK.TRANS64.TRYWAIT P0, [R0+URZ+0x2c0a8], R3 ;  /* 0x02c0a803000075a7 */ /* 0x0044e400080011ff */
[----:B---3--:R-:W-:Y:S05]  /*1cc70*/  @!P0 NANOSLEEP.SYNCS 0x989680 ;  /* 0x009896800000895d */ /* 0x008fea0003900000 */
[----:B------:R-:W3:Y:S02]  /*1cc80*/  @!P0 SYNCS.PHASECHK.TRANS64 P0, [R0+URZ+0x2c0a8], R3 ;  /* 0x02c0a803000085a7 */ /* 0x000ee400080010ff */
[----:B---3--:R-:W-:Y:S05]  /*1cc90*/  @!P0 BRA `(.L_x_444) ;  /* 0xfffffffc00f08947 */ /* 0x008fea000383ffff */
[----:B------:R-:W-:Y:S05]  /*1cca0*/  BRA `(.L_x_445) ;  /* 0xfffffe7400307947 */ /* 0x000fea000383ffff */
.L_x_84:
[----:B------:R-:W-:-:S07]  /*1ccb0*/  MOV R4, UR12 ;  /* 0x0000000c00047c02 */ /* 0x000fce0008000f00 */
.L_x_446:
[----:B--2---:R2:W3:Y:S02]  /*1ccc0*/  SYNCS.PHASECHK.TRANS64.TRYWAIT P0, [R4+URZ+0x2c068], R5 ;  /* 0x02c06805040075a7 */ /* 0x0044e400080011ff */
[----:B---3--:R-:W-:Y:S05]  /*1ccd0*/  @!P0 NANOSLEEP.SYNCS 0x989680 ;  /* 0x009896800000895d */ /* 0x008fea0003900000 */
[----:B------:R-:W3:Y:S02]  /*1cce0*/  @!P0 SYNCS.PHASECHK.TRANS64 P0, [R4+URZ+0x2c068], R5 ;  /* 0x02c06805040085a7 */ /* 0x000ee400080010ff */
[----:B---3--:R-:W-:Y:S05]  /*1ccf0*/  @!P0 BRA `(.L_x_446) ;  /* 0xfffffffc00f08947 */ /* 0x008fea000383ffff */
[----:B------:R-:W-:Y:S05]  /*1cd00*/  BRA `(.L_x_447) ;  /* 0xfffffe74003c7947 */ /* 0x000fea000383ffff */
.L_x_96:
[----:B-1----:R1:W2:Y:S02]  /*1cd10*/  SYNCS.PHASECHK.TRANS64.TRYWAIT P0, [R16+URZ+0x2c0c0], R3 ;  /* 0x02c0c003100075a7 */ /* 0x0022a400080011ff */
[----:B--2---:R-:W-:Y:S05]  /*1cd20*/  @!P0 NANOSLEEP.SYNCS 0x989680 ;  /* 0x009896800000895d */ /* 0x004fea0003900000 */
[----:B------:R-:W2:Y:S02]  /*1cd30*/  @!P0 SYNCS.PHASECHK.TRANS64 P0, [R16+URZ+0x2c0c0], R3 ;  /* 0x02c0c003100085a7 */ /* 0x000ea400080010ff */
[----:B--2---:R-:W-:Y:S05]  /*1cd40*/  @!P0 BRA `(.L_x_96) ;  /* 0xfffffffc00f08947 */ /* 0x004fea000383ffff */
[----:B------:R-:W-:Y:S05]  /*1cd50*/  BRA `(.L_x_448) ;  /* 0xfffffe7c00247947 */ /* 0x000fea000383ffff */
.L_x_163:
[----:B-1----:R1:W3:Y:S02]  /*1cd60*/  SYNCS.PHASECHK.TRANS64.TRYWAIT P0, [R0+URZ+0x2c0c8], R3 ;  /* 0x02c0c803000075a7 */ /* 0x0022e400080011ff */
[----:B---3--:R-:W-:Y:S05]  /*1cd70*/  @!P0 NANOSLEEP.SYNCS 0x989680 ;  /* 0x009896800000895d */ /* 0x008fea0003900000 */
[----:B------:R-:W3:Y:S02]  /*1cd80*/  @!P0 SYNCS.PHASECHK.TRANS64 P0, [R0+URZ+0x2c0c8], R3 ;  /* 0x02c0c803000085a7 */ /* 0x000ee400080010ff */
[----:B---3--:R-:W-:Y:S05]  /*1cd90*/  @!P0 BRA `(.L_x_163) ;  /* 0xfffffffc00f08947 */ /* 0x008fea000383ffff */
[----:B------:R-:W-:Y:S05]  /*1cda0*/  BRA `(.L_x_449) ;  /* 0xfffffed000287947 */ /* 0x000fea000383ffff */
.L_x_169:
[----:B-1----:R1:W2:Y:S02]  /*1cdb0*/  SYNCS.PHASECHK.TRANS64.TRYWAIT P0, [R59+URZ+0x2c070], R0 ;  /* 0x02c070003b0075a7 */ /* 0x0022a400080011ff */
[----:B--2---:R-:W-:Y:S05]  /*1cdc0*/  @!P0 NANOSLEEP.SYNCS 0x989680 ;  /* 0x009896800000895d */ /* 0x004fea0003900000 */
[----:B------:R-:W2:Y:S02]  /*1cdd0*/  @!P0 SYNCS.PHASECHK.TRANS64 P0, [R59+URZ+0x2c070], R0 ;  /* 0x02c070003b0085a7 */ /* 0x000ea400080010ff */
[----:B--2---:R-:W-:Y:S05]  /*1cde0*/  @!P0 BRA `(.L_x_169) ;  /* 0xfffffffc00f08947 */ /* 0x004fea000383ffff */
[----:B------:R-:W-:Y:S05]  /*1cdf0*/  BRA `(.L_x_450) ;  /* 0xfffffed400447947 */ /* 0x000fea000383ffff */
.L_x_172:
[----:B--2---:R2:W3:Y:S02]  /*1ce00*/  SYNCS.PHASECHK.TRANS64.TRYWAIT P1, [R59+URZ+0x2c080], R6 ;  /* 0x02c080063b0075a7 */ /* 0x0044e400080211ff */
[----:B---3--:R-:W-:Y:S05]  /*1ce10*/  @!P1 NANOSLEEP.SYNCS 0x989680 ;  /* 0x009896800000995d */ /* 0x008fea0003900000 */
[----:B------:R-:W3:Y:S02]  /*1ce20*/  @!P1 SYNCS.PHASECHK.TRANS64 P1, [R59+URZ+0x2c080], R6 ;  /* 0x02c080063b0095a7 */ /* 0x000ee400080210ff */
[----:B---3--:R-:W-:Y:S05]  /*1ce30*/  @!P1 BRA `(.L_x_172) ;  /* 0xfffffffc00f09947 */ /* 0x008fea000383ffff */
[----:B------:R-:W-:Y:S05]  /*1ce40*/  BRA `(.L_x_451) ;  /* 0xfffffed4006c7947 */ /* 0x000fea000383ffff */
.L_x_175:
[----:B-1----:R1:W3:Y:S02]  /*1ce50*/  SYNCS.PHASECHK.TRANS64.TRYWAIT P0, [R59+URZ+0x2c070], R0 ;  /* 0x02c070003b0075a7 */ /* 0x0022e400080011ff */
[----:B---3--:R-:W-:Y:S05]  /*1ce60*/  @!P0 NANOSLEEP.SYNCS 0x989680 ;  /* 0x009896800000895d */ /* 0x008fea0003900000 */
[----:B------:R-:W3:Y:S02]  /*1ce70*/  @!P0 SYNCS.PHASECHK.TRANS64 P0, [R59+URZ+0x2c070], R0 ;  /* 0x02c070003b0085a7 */ /* 0x000ee400080010ff */
[----:B---3--:R-:W-:Y:S05]  /*1ce80*/  @!P0 BRA `(.L_x_175) ;  /* 0xfffffffc00f08947 */ /* 0x008fea000383ffff */
[----:B------:R-:W-:Y:S05]  /*1ce90*/  BRA `(.L_x_452) ;  /* 0xfffffed400b87947 */ /* 0x000fea000383ffff */
.L_x_177:
[----:B-1----:R1:W3:Y:S02]  /*1cea0*/  SYNCS.PHASECHK.TRANS64.TRYWAIT P0, [R59+URZ+0x2c090], R0 ;  /* 0x02c090003b0075a7 */ /* 0x0022e400080011ff */
[----:B---3--:R-:W-:Y:S05]  /*1ceb0*/  @!P0 NANOSLEEP.SYNCS 0x989680 ;  /* 0x009896800000895d */ /* 0x008fea0003900000 */
[----:B------:R-:W3:Y:S02]  /*1cec0*/  @!P0 SYNCS.PHASECHK.TRANS64 P0, [R59+URZ+0x2c090], R0 ;  /* 0x02c090003b0085a7 */ /* 0x000ee400080010ff */
[----:B---3--:R-:W-:Y:S05]  /*1ced0*/  @!P0 BRA `(.L_x_177) ;  /* 0xfffffffc00f08947 */ /* 0x008fea000383ffff */
[----:B------:R-:W-:Y:S05]  /*1cee0*/  BRA `(.L_x_453) ;  /* 0xfffffed800007947 */ /* 0x000fea000383ffff */
.L_x_196:
[----:B------:R1:W1:Y:S02]  /*1cef0*/  SYNCS.PHASECHK.TRANS64.TRYWAIT P0, [R59+URZ+0x2c080], R0 ;  /* 0x02c080003b0075a7 */ /* 0x00026400080011ff */
[----:B-1----:R-:W-:Y:S05]  /*1cf00*/  @!P0 NANOSLEEP.SYNCS 0x989680 ;  /* 0x009896800000895d */ /* 0x002fea0003900000 */
[----:B------:R-:W1:Y:S02]  /*1cf10*/  @!P0 SYNCS.PHASECHK.TRANS64 P0, [R59+URZ+0x2c080], R0 ;  /* 0x02c080003b0085a7 */ /* 0x000e6400080010ff */
[----:B-1----:R-:W-:Y:S05]  /*1cf20*/  @!P0 BRA `(.L_x_196) ;  /* 0xfffffffc00f08947 */ /* 0x002fea000383ffff */
[----:B------:R-:W-:Y:S05]  /*1cf30*/  BRA `(.L_x_454) ;  /* 0xfffffee800647947 */ /* 0x000fea000383ffff */
.L_x_198:
[----:B-1----:R1:W3:Y:S02]  /*1cf40*/  SYNCS.PHASECHK.TRANS64.TRYWAIT P0, [R59+URZ+0x2c098], R0 ;  /* 0x02c098003b0075a7 */ /* 0x0022e400080011ff */
[----:B---3--:R-:W-:Y:S05]  /*1cf50*/  @!P0 NANOSLEEP.SYNCS 0x989680 ;  /* 0x009896800000895d */ /* 0x008fea0003900000 */
[----:B------:R-:W3:Y:S02]  /*1cf60*/  @!P0 SYNCS.PHASECHK.TRANS64 P0, [R59+URZ+0x2c098], R0 ;  /* 0x02c098003b0085a7 */ /* 0x000ee400080010ff */
[----:B---3--:R-:W-:Y:S05]  /*1cf70*/  @!P0 BRA `(.L_x_198) ;  /* 0xfffffffc00f08947 */ /* 0x008fea000383ffff */
[----:B------:R-:W-:Y:S05]  /*1cf80*/  BRA `(.L_x_455) ;  /* 0xfffffee800a87947 */ /* 0x000fea000383ffff */
.L_x_219:
[----:B---3--:R3:W1:Y:S02]  /*1cf90*/  SYNCS.PHASECHK.TRANS64.TRYWAIT P0, [R59+URZ+0x2c070], R4 ;  /* 0x02c070043b0075a7 */ /* 0x00866400080011ff */
[----:B-1----:R-:W-:Y:S05]  /*1cfa0*/  @!P0 NANOSLEEP.SYNCS 0x989680 ;  /* 0x009896800000895d */ /* 0x002fea0003900000 */
[----:B------:R-:W1:Y:S02]  /*1cfb0*/  @!P0 SYNCS.PHASECHK.TRANS64 P0, [R59+URZ+0x2c070], R4 ;  /* 0x02c070043b0085a7 */ /* 0x000e6400080010ff */
[----:B-1----:R-:W-:Y:S05]  /*1cfc0*/  @!P0 BRA `(.L_x_219) ;  /* 0xfffffffc00f08947 */ /* 0x002fea000383ffff */
[----:B------:R-:W-:Y:S05]  /*1cfd0*/  BRA `(.L_x_456) ;  /* 0xfffffefc00307947 */ /* 0x000fea000383ffff */
.L_x_222:
[----:B------:R1:W1:Y:S02]  /*1cfe0*/  SYNCS.PHASECHK.TRANS64.TRYWAIT P0, [R59+URZ+0x2c090], R0 ;  /* 0x02c090003b0075a7 */ /* 0x00026400080011ff */
[----:B-1----:R-:W-:Y:S05]  /*1cff0*/  @!P0 NANOSLEEP.SYNCS 0x989680 ;  /* 0x009896800000895d */ /* 0x002fea0003900000 */
[----:B------:R-:W1:Y:S02]  /*1d000*/  @!P0 SYNCS.PHASECHK.TRANS64 P0, [R59+URZ+0x2c090], R0 ;  /* 0x02c090003b0085a7 */ /* 0x000e6400080010ff */
[----:B-1----:R-:W-:Y:S05]  /*1d010*/  @!P0 BRA `(.L_x_222) ;  /* 0xfffffffc00f08947 */ /* 0x002fea000383ffff */
[----:B------:R-:W-:Y:S05]  /*1d020*/  BRA `(.L_x_457) ;  /* 0xfffffefc00547947 */ /* 0x000fea000383ffff */
.L_x_225:
[----:B------:R1:W1:Y:S02]  /*1d030*/  SYNCS.PHASECHK.TRANS64.TRYWAIT P0, [R59+URZ+0x2c0c0], R0 ;  /* 0x02c0c0003b0075a7 */ /* 0x00026400080011ff */
[----:B-1----:R-:W-:Y:S05]  /*1d040*/  @!P0 NANOSLEEP.SYNCS 0x989680 ;  /* 0x009896800000895d */ /* 0x002fea0003900000 */
[----:B------:R-:W1:Y:S02]  /*1d050*/  @!P0 SYNCS.PHASECHK.TRANS64 P0, [R59+URZ+0x2c0c0], R0 ;  /* 0x02c0c0003b0085a7 */ /* 0x000e6400080010ff */
[----:B-1----:R-:W-:Y:S05]  /*1d060*/  @!P0 BRA `(.L_x_225) ;  /* 0xfffffffc00f08947 */ /* 0x002fea000383ffff */
[----:B------:R-:W-:Y:S05]  /*1d070*/  BRA `(.L_x_458) ;  /* 0xfffffefc00607947 */ /* 0x000fea000383ffff */
.L_x_239:
[----:B-1----:R1:W2:Y:S02]  /*1d080*/  SYNCS.PHASECHK.TRANS64.TRYWAIT P0, [R59+URZ+0x2c080], R4 ;  /* 0x02c080043b0075a7 */ /* 0x0022a400080011ff */
[----:B--2---:R-:W-:Y:S05]  /*1d090*/  @!P0 NANOSLEEP.SYNCS 0x989680 ;  /* 0x009896800000895d */ /* 0x004fea0003900000 */
[----:B------:R-:W2:Y:S02]  /*1d0a0*/  @!P0 SYNCS.PHASECHK.TRANS64 P0, [R59+URZ+0x2c080], R4 ;  /* 0x02c080043b0085a7 */ /* 0x000ea400080010ff */
[----:B--2---:R-:W-:Y:S05]  /*1d0b0*/  @!P0 BRA `(.L_x_239) ;  /* 0xfffffffc00f08947 */ /* 0x004fea000383ffff */
[----:B------:R-:W-:Y:S05]  /*1d0c0*/  BRA `(.L_x_459) ;  /* 0xffffff1c008c7947 */ /* 0x000fea000383ffff */
.L_x_242:
[----:B------:R1:W1:Y:S02]  /*1d0d0*/  SYNCS.PHASECHK.TRANS64.TRYWAIT P0, [R59+URZ+0x2c098], R0 ;  /* 0x02c098003b0075a7 */ /* 0x00026400080011ff */
[----:B-1----:R-:W-:Y:S05]  /*1d0e0*/  @!P0 NANOSLEEP.SYNCS 0x989680 ;  /* 0x009896800000895d */ /* 0x002fea0003900000 */
[----:B------:R-:W1:Y:S02]  /*1d0f0*/  @!P0 SYNCS.PHASECHK.TRANS64 P0, [R59+URZ+0x2c098], R0 ;  /* 0x02c098003b0085a7 */ /* 0x000e6400080010ff */
[----:B-1----:R-:W-:Y:S05]  /*1d100*/  @!P0 BRA `(.L_x_242) ;  /* 0xfffffffc00f08947 */ /* 0x002fea000383ffff */
[----:B------:R-:W-:Y:S05]  /*1d110*/  BRA `(.L_x_460) ;  /* 0xffffff1c00b07947 */ /* 0x000fea000383ffff */
.L_x_245:
[----:B------:R1:W1:Y:S02]  /*1d120*/  SYNCS.PHASECHK.TRANS64.TRYWAIT P0, [R59+URZ+0x2c0c8], R0 ;  /* 0x02c0c8003b0075a7 */ /* 0x00026400080011ff */
[----:B-1----:R-:W-:Y:S05]  /*1d130*/  @!P0 NANOSLEEP.SYNCS 0x989680 ;  /* 0x009896800000895d */ /* 0x002fea0003900000 */
[----:B------:R-:W1:Y:S02]  /*1d140*/  @!P0 SYNCS.PHASECHK.TRANS64 P0, [R59+URZ+0x2c0c8], R0 ;  /* 0x02c0c8003b0085a7 */ /* 0x000e6400080010ff */
[----:B-1----:R-:W-:Y:S05]  /*1d150*/  @!P0 BRA `(.L_x_245) ;  /* 0xfffffffc00f08947 */ /* 0x002fea000383ffff */
[----:B------:R-:W-:Y:S05]  /*1d160*/  BRA `(.L_x_461) ;  /* 0xffffff1c00bc7947 */ /* 0x000fea000383ffff */
.L_x_261:
[----:B------:R-:W-:-:S07]  /*1d170*/  MOV R0, UR47 ;  /* 0x0000002f00007c02 */ /* 0x000fce0008000f00 */
.L_x_462:
[----:B-1----:R1:W2:Y:S02]  /*1d180*/  SYNCS.PHASECHK.TRANS64.TRYWAIT P0, [R0+URZ], R3 ;  /* 0x00000003000075a7 */ /* 0x0022a400080011ff */
[----:B--2---:R-:W-:Y:S05]  /*1d190*/  @!P0 NANOSLEEP.SYNCS 0x989680 ;  /* 0x009896800000895d */ /* 0x004fea0003900000 */
[----:B------:R-:W2:Y:S02]  /*1d1a0*/  @!P0 SYNCS.PHASECHK.TRANS64 P0, [R0+URZ], R3 ;  /* 0x00000003000085a7 */ /* 0x000ea400080010ff */
[----:B--2---:R-:W-:Y:S05]  /*1d1b0*/  @!P0 BRA `(.L_x_462) ;  /* 0xfffffffc00f08947 */ /* 0x004fea000383ffff */
[----:B------:R-:W-:Y:S05]  /*1d1c0*/  BRA `(.L_x_463) ;  /* 0xffffff4000e47947 */ /* 0x000fea000383ffff */
.L_x_264:
[----:B------:R-:W-:-:S07]  /*1d1d0*/  MOV R0, UR44 ;  /* 0x0000002c00007c02 */ /* 0x000fce0008000f00 */
.L_x_464:
[----:B-1----:R1:W3:Y:S02]  /*1d1e0*/  SYNCS.PHASECHK.TRANS64.TRYWAIT P1, [R0+URZ], R3 ;  /* 0x00000003000075a7 */ /* 0x0022e400080211ff */
[----:B---3--:R-:W-:Y:S05]  /*1d1f0*/  @!P1 NANOSLEEP.SYNCS 0x989680 ;  /* 0x009896800000995d */ /* 0x008fea0003900000 */
[----:B------:R-:W3:Y:S02]  /*1d200*/  @!P1 SYNCS.PHASECHK.TRANS64 P1, [R0+URZ], R3 ;  /* 0x00000003000095a7 */ /* 0x000ee400080210ff */
[----:B---3--:R-:W-:Y:S05]  /*1d210*/  @!P1 BRA `(.L_x_464) ;  /* 0xfffffffc00f09947 */ /* 0x008fea000383ffff */
[----:B------:R-:W-:Y:S05]  /*1d220*/  BRA `(.L_x_465) ;  /* 0xffffff4400287947 */ /* 0x000fea000383ffff */
.L_x_269:
[----:B------:R-:W-:-:S07]  /*1d230*/  MOV R4, UR42 ;  /* 0x0000002a00047c02 */ /* 0x000fce0008000f00 */
.L_x_466:
[----:B-1----:R1:W2:Y:S02]  /*1d240*/  SYNCS.PHASECHK.TRANS64.TRYWAIT P2, [R4+URZ], R3 ;  /* 0x00000003040075a7 */ /* 0x0022a400080411ff */
[----:B--2---:R-:W-:Y:S05]  /*1d250*/  @!P2 NANOSLEEP.SYNCS 0x989680 ;  /* 0x009896800000a95d */ /* 0x004fea0003900000 */
[----:B------:R-:W2:Y:S02]  /*1d260*/  @!P2 SYNCS.PHASECHK.TRANS64 P2, [R4+URZ], R3 ;  /* 0x000000030400a5a7 */ /* 0x000ea400080410ff */
[----:B--2---:R-:W-:Y:S05]  /*1d270*/  @!P2 BRA `(.L_x_466) ;  /* 0xfffffffc00f0a947 */ /* 0x004fea000383ffff */
[----:B------:R-:W-:Y:S05]  /*1d280*/  BRA `(.L_x_467) ;  /* 0xffffff4c000c7947 */ /* 0x000fea000383ffff */
.L_x_273:
[----:B------:R-:W-:-:S07]  /*1d290*/  MOV R3, UR47 ;  /* 0x0000002f00037c02 */ /* 0x000fce0008000f00 */
.L_x_468:
[----:B--2---:R2:W3:Y:S02]  /*1d2a0*/  SYNCS.PHASECHK.TRANS64.TRYWAIT P2, [R3+URZ], R0 ;  /* 0x00000000030075a7 */ /* 0x0044e400080411ff */
[----:B---3--:R-:W-:Y:S05]  /*1d2b0*/  @!P2 NANOSLEEP.SYNCS 0x989680 ;  /* 0x009896800000a95d */ /* 0x008fea0003900000 */
[----:B------:R-:W3:Y:S02]  /*1d2c0*/  @!P2 SYNCS.PHASECHK.TRANS64 P2, [R3+URZ], R0 ;  /* 0x000000000300a5a7 */ /* 0x000ee400080410ff */
[----:B---3--:R-:W-:Y:S05]  /*1d2d0*/  @!P2 BRA `(.L_x_468) ;  /* 0xfffffffc00f0a947 */ /* 0x008fea000383ffff */
[----:B------:R-:W-:Y:S05]  /*1d2e0*/  BRA `(.L_x_469) ;  /* 0xffffff6000887947 */ /* 0x000fea000383ffff */
.L_x_278:
[----:B------:R-:W-:-:S07]  /*1d2f0*/  MOV R0, UR44 ;  /* 0x0000002c00007c02 */ /* 0x000fce0008000f00 */
.L_x_470:
[----:B--2---:R2:W3:Y:S02]  /*1d300*/  SYNCS.PHASECHK.TRANS64.TRYWAIT P1, [R0+URZ], R3 ;  /* 0x00000003000075a7 */ /* 0x0044e400080211ff */
[----:B---3--:R-:W-:Y:S05]  /*1d310*/  @!P1 NANOSLEEP.SYNCS 0x989680 ;  /* 0x009896800000995d */ /* 0x008fea0003900000 */
[----:B------:R-:W3:Y:S02]  /*1d320*/  @!P1 SYNCS.PHASECHK.TRANS64 P1, [R0+URZ], R3 ;  /* 0x00000003000095a7 */ /* 0x000ee400080210ff */
[----:B---3--:R-:W-:Y:S05]  /*1d330*/  @!P1 BRA `(.L_x_470) ;  /* 0xfffffffc00f09947 */ /* 0x008fea000383ffff */
[----:B------:R-:W-:Y:S05]  /*1d340*/  BRA `(.L_x_471) ;  /* 0xffffff6400347947 */ /* 0x000fea000383ffff */
.L_x_283:
[----:B------:R-:W-:-:S07]  /*1d350*/  MOV R0, UR44 ;  /* 0x0000002c00007c02 */ /* 0x000fce0008000f00 */
.L_x_472:
[----:B-1----:R1:W2:Y:S02]  /*1d360*/  SYNCS.PHASECHK.TRANS64.TRYWAIT P1, [R0+URZ], R3 ;  /* 0x00000003000075a7 */ /* 0x0022a400080211ff */
[----:B--2---:R-:W-:Y:S05]  /*1d370*/  @!P1 NANOSLEEP.SYNCS 0x989680 ;  /* 0x009896800000995d */ /* 0x004fea0003900000 */
[----:B------:R-:W2:Y:S02]  /*1d380*/  @!P1 SYNCS.PHASECHK.TRANS64 P1, [R0+URZ], R3 ;  /* 0x00000003000095a7 */ /* 0x000ea400080210ff */
[----:B--2---:R-:W-:Y:S05]  /*1d390*/  @!P1 BRA `(.L_x_472) ;  /* 0xfffffffc00f09947 */ /* 0x004fea000383ffff */
[----:B------:R-:W-:Y:S05]  /*1d3a0*/  BRA `(.L_x_473) ;  /* 0xffffff6400bc7947 */ /* 0x000fea000383ffff */
.L_x_288:
[----:B------:R-:W-:-:S07]  /*1d3b0*/  MOV R4, UR42 ;  /* 0x0000002a00047c02 */ /* 0x000fce0008000f00 */
.L_x_474:
[----:B-1----:R1:W2:Y:S02]  /*1d3c0*/  SYNCS.PHASECHK.TRANS64.TRYWAIT P2, [R4+URZ], R3 ;  /* 0x00000003040075a7 */ /* 0x0022a400080411ff */
[----:B--2---:R-:W-:Y:S05]  /*1d3d0*/  @!P2 NANOSLEEP.SYNCS 0x989680 ;  /* 0x009896800000a95d */ /* 0x004fea0003900000 */
[----:B------:R-:W2:Y:S02]  /*1d3e0*/  @!P2 SYNCS.PHASECHK.TRANS64 P2, [R4+URZ], R3 ;  /* 0x000000030400a5a7 */ /* 0x000ea400080410ff */
[----:B--2---:R-:W-:Y:S05]  /*1d3f0*/  @!P2 BRA `(.L_x_474) ;  /* 0xfffffffc00f0a947 */ /* 0x004fea000383ffff */
[----:B------:R-:W-:Y:S05]  /*1d400*/  BRA `(.L_x_475) ;  /* 0xffffff7800b07947 */ /* 0x000fea000383ffff */
.L_x_292:
[----:B------:R-:W-:-:S07]  /*1d410*/  MOV R3, UR47 ;  /* 0x0000002f00037c02 */ /* 0x000fce0008000f00 */
.L_x_476:
[----:B--2---:R2:W3:Y:S02]  /*1d420*/  SYNCS.PHASECHK.TRANS64.TRYWAIT P2, [R3+URZ], R0 ;  /* 0x00000000030075a7 */ /* 0x0044e400080411ff */
[----:B---3--:R-:W-:Y:S05]  /*1d430*/  @!P2 NANOSLEEP.SYNCS 0x989680 ;  /* 0x009896800000a95d */ /* 0x008fea0003900000 */
[----:B------:R-:W3:Y:S02]  /*1d440*/  @!P2 SYNCS.PHASECHK.TRANS64 P2, [R3+URZ], R0 ;  /* 0x000000000300a5a7 */ /* 0x000ee400080410ff */
[----:B---3--:R-:W-:Y:S05]  /*1d450*/  @!P2 BRA `(.L_x_476) ;  /* 0xfffffffc00f0a947 */ /* 0x008fea000383ffff */
[----:B------:R-:W-:Y:S05]  /*1d460*/  BRA `(.L_x_477) ;  /* 0xffffff9000107947 */ /* 0x000fea000383ffff */
.L_x_296:
[----:B------:R-:W-:-:S07]  /*1d470*/  MOV R0, UR44 ;  /* 0x0000002c00007c02 */ /* 0x000fce0008000f00 */
.L_x_478:
[----:B--2---:R2:W3:Y:S02]  /*1d480*/  SYNCS.PHASECHK.TRANS64.TRYWAIT P1, [R0+URZ], R3 ;  /* 0x00000003000075a7 */ /* 0x0044e400080211ff */
[----:B---3--:R-:W-:Y:S05]  /*1d490*/  @!P1 NANOSLEEP.SYNCS 0x989680 ;  /* 0x009896800000995d */ /* 0x008fea0003900000 */
[----:B------:R-:W3:Y:S02]  /*1d4a0*/  @!P1 SYNCS.PHASECHK.TRANS64 P1, [R0+URZ], R3 ;  /* 0x00000003000095a7 */ /* 0x000ee400080210ff */
[----:B---3--:R-:W-:Y:S05]  /*1d4b0*/  @!P1 BRA `(.L_x_478) ;  /* 0xfffffffc00f09947 */ /* 0x008fea000383ffff */
[----:B------:R-:W-:Y:S05]  /*1d4c0*/  BRA `(.L_x_479) ;  /* 0xffffff9000b87947 */ /* 0x000fea000383ffff */
.L_x_300:
[----:B------:R-:W-:-:S07]  /*1d4d0*/  MOV R0, UR47 ;  /* 0x0000002f00007c02 */ /* 0x000fce0008000f00 */
.L_x_480:
[----:B-1----:R1:W2:Y:S02]  /*1d4e0*/  SYNCS.PHASECHK.TRANS64.TRYWAIT P0, [R0+URZ], R3 ;  /* 0x00000003000075a7 */ /* 0x0022a400080011ff */
[----:B--2---:R-:W-:Y:S05]  /*1d4f0*/  @!P0 NANOSLEEP.SYNCS 0x989680 ;  /* 0x009896800000895d */ /* 0x004fea0003900000 */
[----:B------:R-:W2:Y:S02]  /*1d500*/  @!P0 SYNCS.PHASECHK.TRANS64 P0, [R0+URZ], R3 ;  /* 0x00000003000085a7 */ /* 0x000ea400080010ff */
[----:B--2---:R-:W-:Y:S05]  /*1d510*/  @!P0 BRA `(.L_x_480) ;  /* 0xfffffffc00f08947 */ /* 0x004fea000383ffff */
[----:B------:R-:W-:Y:S05]  /*1d520*/  BRA `(.L_x_481) ;  /* 0xffffff9400407947 */ /* 0x000fea000383ffff */
.L_x_306:
[----:B------:R-:W-:-:S07]  /*1d530*/  MOV R0, UR8 ;  /* 0x0000000800007c02 */ /* 0x000fce0008000f00 */
.L_x_482:
[----:B-1----:R1:W2:Y:S02]  /*1d540*/  SYNCS.PHASECHK.TRANS64.TRYWAIT P1, [R0+URZ+0x2c010], R5 ;  /* 0x02c01005000075a7 */ /* 0x0022a400080211ff */
[----:B--2---:R-:W-:Y:S05]  /*1d550*/  @!P1 NANOSLEEP.SYNCS 0x989680 ;  /* 0x009896800000995d */ /* 0x004fea0003900000 */
[----:B------:R-:W2:Y:S02]  /*1d560*/  @!P1 SYNCS.PHASECHK.TRANS64 P1, [R0+URZ+0x2c010], R5 ;  /* 0x02c01005000095a7 */ /* 0x000ea400080210ff */
[----:B--2---:R-:W-:Y:S05]  /*1d570*/  @!P1 BRA `(.L_x_482) ;  /* 0xfffffffc00f09947 */ /* 0x004fea000383ffff */
[----:B------:R-:W-:Y:S05]  /*1d580*/  BRA `(.L_x_483) ;  /* 0xffffff9800d87947 */ /* 0x000fea000383ffff */
.L_x_312:
[----:B------:R-:W-:-:S07]  /*1d590*/  MOV R0, UR25 ;  /* 0x0000001900007c02 */ /* 0x000fce0008000f00 */
.L_x_484:
[----:B-1----:R1:W2:Y:S02]  /*1d5a0*/  SYNCS.PHASECHK.TRANS64.TRYWAIT P1, [R0+URZ+0x2c038], R3 ;  /* 0x02c03803000075a7 */ /* 0x0022a400080211ff */
[----:B--2---:R-:W-:Y:S05]  /*1d5b0*/  @!P1 NANOSLEEP.SYNCS 0x989680 ;  /* 0x009896800000995d */ /* 0x004fea0003900000 */
[----:B------:R-:W2:Y:S02]  /*1d5c0*/  @!P1 SYNCS.PHASECHK.TRANS64 P1, [R0+URZ+0x2c038], R3 ;  /* 0x02c03803000095a7 */ /* 0x000ea400080210ff */
[----:B--2---:R-:W-:Y:S05]  /*1d5d0*/  @!P1 BRA `(.L_x_484) ;  /* 0xfffffffc00f09947 */ /* 0x004fea000383ffff */
[----:B------:R-:W-:Y:S05]  /*1d5e0*/  BRA `(.L_x_485) ;  /* 0xffffff9c004c7947 */ /* 0x000fea000383ffff */
.L_x_318:
[----:B-1----:R-:W-:-:S07]  /*1d5f0*/  MOV R0, UR8 ;  /* 0x0000000800007c02 */ /* 0x002fce0008000f00 */
.L_x_486:
[----:B-1----:R1:W2:Y:S02]  /*1d600*/  SYNCS.PHASECHK.TRANS64.TRYWAIT P1, [R0+URZ+0x2c018], R5 ;  /* 0x02c01805000075a7 */ /* 0x0022a400080211ff */
[----:B--2---:R-:W-:Y:S05]  /*1d610*/  @!P1 NANOSLEEP.SYNCS 0x989680 ;  /* 0x009896800000995d */ /* 0x004fea0003900000 */
[----:B------:R-:W2:Y:S02]  /*1d620*/  @!P1 SYNCS.PHASECHK.TRANS64 P1, [R0+URZ+0x2c018], R5 ;  /* 0x02c01805000095a7 */ /* 0x000ea400080210ff */
[----:B--2---:R-:W-:Y:S05]  /*1d630*/  @!P1 BRA `(.L_x_486) ;  /* 0xfffffffc00f09947 */ /* 0x004fea000383ffff */
[----:B------:R-:W-:Y:S05]  /*1d640*/  BRA `(.L_x_487) ;  /* 0xffffff9c00cc7947 */ /* 0x000fea000383ffff */
.L_x_324:
[----:B------:R-:W-:-:S07]  /*1d650*/  MOV R0, UR25 ;  /* 0x0000001900007c02 */ /* 0x000fce0008000f00 */
.L_x_488:
[----:B-1----:R1:W2:Y:S02]  /*1d660*/  SYNCS.PHASECHK.TRANS64.TRYWAIT P1, [R0+URZ+0x2c038], R3 ;  /* 0x02c03803000075a7 */ /* 0x0022a400080211ff */
[----:B--2---:R-:W-:Y:S05]  /*1d670*/  @!P1 NANOSLEEP.SYNCS 0x989680 ;  /* 0x009896800000995d */ /* 0x004fea0003900000 */
[----:B------:R-:W2:Y:S02]  /*1d680*/  @!P1 SYNCS.PHASECHK.TRANS64 P1, [R0+URZ+0x2c038], R3 ;  /* 0x02c03803000095a7 */ /* 0x000ea400080210ff */
[----:B--2---:R-:W-:Y:S05]  /*1d690*/  @!P1 BRA `(.L_x_488) ;  /* 0xfffffffc00f09947 */ /* 0x004fea000383ffff */
[----:B------:R-:W-:Y:S05]  /*1d6a0*/  BRA `(.L_x_489) ;  /* 0xffffffa000487947 */ /* 0x000fea000383ffff */
.L_x_330:
[----:B------:R-:W-:-:S07]  /*1d6b0*/  MOV R0, UR25 ;  /* 0x0000001900007c02 */ /* 0x000fce0008000f00 */
.L_x_490:
[----:B-1----:R1:W2:Y:S02]  /*1d6c0*/  SYNCS.PHASECHK.TRANS64.TRYWAIT P1, [R0+URZ+0x2c038], R3 ;  /* 0x02c03803000075a7 */ /* 0x0022a400080211ff */
[----:B--2---:R-:W-:Y:S05]  /*1d6d0*/  @!P1 NANOSLEEP.SYNCS 0x989680 ;  /* 0x009896800000995d */ /* 0x004fea0003900000 */
[----:B------:R-:W2:Y:S02]  /*1d6e0*/  @!P1 SYNCS.PHASECHK.TRANS64 P1, [R0+URZ+0x2c038], R3 ;  /* 0x02c03803000095a7 */ /* 0x000ea400080210ff */
[----:B--2---:R-:W-:Y:S05]  /*1d6f0*/  @!P1 BRA `(.L_x_490) ;  /* 0xfffffffc00f09947 */ /* 0x004fea000383ffff */
[----:B------:R-:W-:Y:S05]  /*1d700*/  BRA `(.L_x_491) ;  /* 0xffffffa4001c7947 */ /* 0x000fea000383ffff */
.L_x_335:
[----:B------:R-:W-:-:S07]  /*1d710*/  MOV R0, UR25 ;  /* 0x0000001900007c02 */ /* 0x000fce0008000f00 */
.L_x_492:
[----:B-1----:R1:W2:Y:S02]  /*1d720*/  SYNCS.PHASECHK.TRANS64.TRYWAIT P1, [R0+URZ+0x2c038], R3 ;  /* 0x02c03803000075a7 */ /* 0x0022a400080211ff */
[----:B--2---:R-:W-:Y:S05]  /*1d730*/  @!P1 NANOSLEEP.SYNCS 0x989680 ;  /* 0x009896800000995d */ /* 0x004fea0003900000 */
[----:B------:R-:W2:Y:S02]  /*1d740*/  @!P1 SYNCS.PHASECHK.TRANS64 P1, [R0+URZ+0x2c038], R3 ;  /* 0x02c03803000095a7 */ /* 0x000ea400080210ff */
[----:B--2---:R-:W-:Y:S05]  /*1d750*/  @!P1 BRA `(.L_x_492) ;  /* 0xfffffffc00f09947 */ /* 0x004fea000383ffff */
[----:B------:R-:W-:Y:S05]  /*1d760*/  BRA `(.L_x_493) ;  /* 0xffffffa400ac7947 */ /* 0x000fea000383ffff */
.L_x_340:
[----:B------:R-:W-:-:S07]  /*1d770*/  MOV R0, UR25 ;  /* 0x0000001900007c02 */ /* 0x000fce0008000f00 */
.L_x_494:
[----:B-1----:R1:W2:Y:S02]  /*1d780*/  SYNCS.PHASECHK.TRANS64.TRYWAIT P1, [R0+URZ+0x2c038], R3 ;  /* 0x02c03803000075a7 */ /* 0x0022a400080211ff */
[----:B--2---:R-:W-:Y:S05]  /*1d790*/  @!P1 NANOSLEEP.SYNCS 0x989680 ;  /* 0x009896800000995d */ /* 0x004fea0003900000 */
[----:B------:R-:W2:Y:S02]  /*1d7a0*/  @!P1 SYNCS.PHASECHK.TRANS64 P1, [R0+URZ+0x2c038], R3 ;  /* 0x02c03803000095a7 */ /* 0x000ea400080210ff */
[----:B--2---:R-:W-:Y:S05]  /*1d7b0*/  @!P1 BRA `(.L_x_494) ;  /* 0xfffffffc00f09947 */ /* 0x004fea000383ffff */
[----:B------:R-:W-:Y:S05]  /*1d7c0*/  BRA `(.L_x_495) ;  /* 0xffffffa800307947 */ /* 0x000fea000383ffff */
.L_x_345:
[----:B------:R-:W-:-:S07]  /*1d7d0*/  MOV R0, UR25 ;  /* 0x0000001900007c02 */ /* 0x000fce0008000f00 */
.L_x_496:
[----:B-1----:R1:W2:Y:S02]  /*1d7e0*/  SYNCS.PHASECHK.TRANS64.TRYWAIT P1, [R0+URZ+0x2c038], R3 ;  /* 0x02c03803000075a7 */ /* 0x0022a400080211ff */
[----:B--2---:R-:W-:Y:S05]  /*1d7f0*/  @!P1 NANOSLEEP.SYNCS 0x989680 ;  /* 0x009896800000995d */ /* 0x004fea0003900000 */
[----:B------:R-:W2:Y:S02]  /*1d800*/  @!P1 SYNCS.PHASECHK.TRANS64 P1, [R0+URZ+0x2c038], R3 ;  /* 0x02c03803000095a7 */ /* 0x000ea400080210ff */
[----:B--2---:R-:W-:Y:S05]  /*1d810*/  @!P1 BRA `(.L_x_496) ;  /* 0xfffffffc00f09947 */ /* 0x004fea000383ffff */
[----:B------:R-:W-:Y:S05]  /*1d820*/  BRA `(.L_x_497) ;  /* 0xffffffa800b47947 */ /* 0x000fea000383ffff */
.L_x_350:
[----:B------:R-:W-:-:S07]  /*1d830*/  MOV R0, UR25 ;  /* 0x0000001900007c02 */ /* 0x000fce0008000f00 */
.L_x_498:
[----:B-1----:R1:W2:Y:S02]  /*1d840*/  SYNCS.PHASECHK.TRANS64.TRYWAIT P1, [R0+URZ+0x2c038], R3 ;  /* 0x02c03803000075a7 */ /* 0x0022a400080211ff */
[----:B--2---:R-:W-:Y:S05]  /*1d850*/  @!P1 NANOSLEEP.SYNCS 0x989680 ;  /* 0x009896800000995d */ /* 0x004fea0003900000 */
[----:B------:R-:W2:Y:S02]  /*1d860*/  @!P1 SYNCS.PHASECHK.TRANS64 P1, [R0+URZ+0x2c038], R3 ;  /* 0x02c03803000095a7 */ /* 0x000ea400080210ff */
[----:B--2---:R-:W-:Y:S05]  /*1d870*/  @!P1 BRA `(.L_x_498) ;  /* 0xfffffffc00f09947 */ /* 0x004fea000383ffff */
[----:B------:R-:W-:Y:S05]  /*1d880*/  BRA `(.L_x_499) ;  /* 0xffffffac00387947 */ /* 0x000fea000383ffff */
.L_x_355:
[----:B------:R-:W-:-:S07]  /*1d890*/  MOV R0, UR25 ;  /* 0x0000001900007c02 */ /* 0x000fce0008000f00 */
.L_x_500:
[----:B-1----:R1:W2:Y:S02]  /*1d8a0*/  SYNCS.PHASECHK.TRANS64.TRYWAIT P1, [R0+URZ+0x2c038], R3 ;  /* 0x02c03803000075a7 */ /* 0x0022a400080211ff */
[----:B--2---:R-:W-:Y:S05]  /*1d8b0*/  @!P1 NANOSLEEP.SYNCS 0x989680 ;  /* 0x009896800000995d */ /* 0x004fea0003900000 */
[----:B------:R-:W2:Y:S02]  /*1d8c0*/  @!P1 SYNCS.PHASECHK.TRANS64 P1, [R0+URZ+0x2c038], R3 ;  /* 0x02c03803000095a7 */ /* 0x000ea400080210ff */
[----:B--2---:R-:W-:Y:S05]  /*1d8d0*/  @!P1 BRA `(.L_x_500) ;  /* 0xfffffffc00f09947 */ /* 0x004fea000383ffff */
[----:B------:R-:W-:Y:S05]  /*1d8e0*/  BRA `(.L_x_501) ;  /* 0xffffffac00bc7947 */ /* 0x000fea000383ffff */
.L_x_360:
[----:B------:R-:W-:-:S07]  /*1d8f0*/  MOV R0, UR25 ;  /* 0x0000001900007c02 */ /* 0x000fce0008000f00 */
.L_x_502:
[----:B-1----:R1:W2:Y:S02]  /*1d900*/  SYNCS.PHASECHK.TRANS64.TRYWAIT P1, [R0+URZ+0x2c038], R3 ;  /* 0x02c03803000075a7 */ /* 0x0022a400080211ff */
[----:B--2---:R-:W-:Y:S05]  /*1d910*/  @!P1 NANOSLEEP.SYNCS 0x989680 ;  /* 0x009896800000995d */ /* 0x004fea0003900000 */
[----:B------:R-:W2:Y:S02]  /*1d920*/  @!P1 SYNCS.PHASECHK.TRANS64 P1, [R0+URZ+0x2c038], R3 ;  /* 0x02c03803000095a7 */ /* 0x000ea400080210ff */
[----:B--2---:R-:W-:Y:S05]  /*1d930*/  @!P1 BRA `(.L_x_502) ;  /* 0xfffffffc00f09947 */ /* 0x004fea000383ffff */
[----:B------:R-:W-:Y:S05]  /*1d940*/  BRA `(.L_x_503) ;  /* 0xffffffb000447947 */ /* 0x000fea000383ffff */
.L_x_365:
[----:B------:R-:W-:-:S07]  /*1d950*/  MOV R0, UR25 ;  /* 0x0000001900007c02 */ /* 0x000fce0008000f00 */
.L_x_504:
[----:B-1----:R1:W2:Y:S02]  /*1d960*/  SYNCS.PHASECHK.TRANS64.TRYWAIT P1, [R0+URZ+0x2c038], R3 ;  /* 0x02c03803000075a7 */ /* 0x0022a400080211ff */
[----:B--2---:R-:W-:Y:S05]  /*1d970*/  @!P1 NANOSLEEP.SYNCS 0x989680 ;  /* 0x009896800000995d */ /* 0x004fea0003900000 */
[----:B------:R-:W2:Y:S02]  /*1d980*/  @!P1 SYNCS.PHASECHK.TRANS64 P1, [R0+URZ+0x2c038], R3 ;  /* 0x02c03803000095a7 */ /* 0x000ea400080210ff */
[----:B--2---:R-:W-:Y:S05]  /*1d990*/  @!P1 BRA `(.L_x_504) ;  /* 0xfffffffc00f09947 */ /* 0x004fea000383ffff */
[----:B------:R-:W-:Y:S05]  /*1d9a0*/  BRA `(.L_x_505) ;  /* 0xffffffb000c87947 */ /* 0x000fea000383ffff */
.L_x_371:
[----:B------:R-:W-:-:S07]  /*1d9b0*/  MOV R0, UR25 ;  /* 0x0000001900007c02 */ /* 0x000fce0008000f00 */
.L_x_506:
[----:B-1----:R1:W2:Y:S02]  /*1d9c0*/  SYNCS.PHASECHK.TRANS64.TRYWAIT P1, [R0+URZ+0x2c038], R3 ;  /* 0x02c03803000075a7 */ /* 0x0022a400080211ff */
[----:B--2---:R-:W-:Y:S05]  /*1d9d0*/  @!P1 NANOSLEEP.SYNCS 0x989680 ;  /* 0x009896800000995d */ /* 0x004fea0003900000 */
[----:B------:R-:W2:Y:S02]  /*1d9e0*/  @!P1 SYNCS.PHASECHK.TRANS64 P1, [R0+URZ+0x2c038], R3 ;  /* 0x02c03803000095a7 */ /* 0x000ea400080210ff */
[----:B--2---:R-:W-:Y:S05]  /*1d9f0*/  @!P1 BRA `(.L_x_506) ;  /* 0xfffffffc00f09947 */ /* 0x004fea000383ffff */
[----:B------:R-:W-:Y:S05]  /*1da00*/  BRA `(.L_x_507) ;  /* 0xffffffb400607947 */ /* 0x000fea000383ffff */
.L_x_376:
[----:B------:R-:W-:-:S07]  /*1da10*/  MOV R0, UR25 ;  /* 0x0000001900007c02 */ /* 0x000fce0008000f00 */
.L_x_508:
[----:B-1----:R1:W2:Y:S02]  /*1da20*/  SYNCS.PHASECHK.TRANS64.TRYWAIT P1, [R0+URZ+0x2c038], R3 ;  /* 0x02c03803000075a7 */ /* 0x0022a400080211ff */
[----:B--2---:R-:W-:Y:S05]  /*1da30*/  @!P1 NANOSLEEP.SYNCS 0x989680 ;  /* 0x009896800000995d */ /* 0x004fea0003900000 */
[----:B------:R-:W2:Y:S02]  /*1da40*/  @!P1 SYNCS.PHASECHK.TRANS64 P1, [R0+URZ+0x2c038], R3 ;  /* 0x02c03803000095a7 */ /* 0x000ea400080210ff */
[----:B--2---:R-:W-:Y:S05]  /*1da50*/  @!P1 BRA `(.L_x_508) ;  /* 0xfffffffc00f09947 */ /* 0x004fea000383ffff */
[----:B------:R-:W-:Y:S05]  /*1da60*/  BRA `(.L_x_509) ;  /* 0xffffffb400e47947 */ /* 0x000fea000383ffff */
.L_x_381:
[----:B------:R-:W-:-:S07]  /*1da70*/  MOV R0, UR25 ;  /* 0x0000001900007c02 */ /* 0x000fce0008000f00 */
.L_x_510:
[----:B-1----:R1:W2:Y:S02]  /*1da80*/  SYNCS.PHASECHK.TRANS64.TRYWAIT P1, [R0+URZ+0x2c038], R3 ;  /* 0x02c03803000075a7 */ /* 0x0022a400080211ff */
[----:B--2---:R-:W-:Y:S05]  /*1da90*/  @!P1 NANOSLEEP.SYNCS 0x989680 ;  /* 0x009896800000995d */ /* 0x004fea0003900000 */
[----:B------:R-:W2:Y:S02]  /*1daa0*/  @!P1 SYNCS.PHASECHK.TRANS64 P1, [R0+URZ+0x2c038], R3 ;  /* 0x02c03803000095a7 */ /* 0x000ea400080210ff */
[----:B--2---:R-:W-:Y:S05]  /*1dab0*/  @!P1 BRA `(.L_x_510) ;  /* 0xfffffffc00f09947 */ /* 0x004fea000383ffff */
[----:B------:R-:W-:Y:S05]  /*1dac0*/  BRA `(.L_x_511) ;  /* 0xffffffb800707947 */ /* 0x000fea000383ffff */
.L_x_386:
[----:B------:R-:W-:-:S07]  /*1dad0*/  MOV R0, UR25 ;  /* 0x0000001900007c02 */ /* 0x000fce0008000f00 */
.L_x_512:
[----:B-1----:R1:W2:Y:S02]  /*1dae0*/  SYNCS.PHASECHK.TRANS64.TRYWAIT P1, [R0+URZ+0x2c038], R3 ;  /* 0x02c03803000075a7 */ /* 0x0022a400080211ff */
[----:B--2---:R-:W-:Y:S05]  /*1daf0*/  @!P1 NANOSLEEP.SYNCS 0x989680 ;  /* 0x009896800000995d */ /* 0x004fea0003900000 */
[----:B------:R-:W2:Y:S02]  /*1db00*/  @!P1 SYNCS.PHASECHK.TRANS64 P1, [R0+URZ+0x2c038], R3 ;  /* 0x02c03803000095a7 */ /* 0x000ea400080210ff */
[----:B--2---:R-:W-:Y:S05]  /*1db10*/  @!P1 BRA `(.L_x_512) ;  /* 0xfffffffc00f09947 */ /* 0x004fea000383ffff */
[----:B------:R-:W-:Y:S05]  /*1db20*/  BRA `(.L_x_513) ;  /* 0xffffffb800f47947 */ /* 0x000fea000383ffff */
.L_x_391:
[----:B------:R-:W-:-:S07]  /*1db30*/  MOV R0, UR25 ;  /* 0x0000001900007c02 */ /* 0x000fce0008000f00 */
.L_x_514:
[----:B-1----:R1:W2:Y:S02]  /*1db40*/  SYNCS.PHASECHK.TRANS64.TRYWAIT P1, [R0+URZ+0x2c038], R3 ;  /* 0x02c03803000075a7 */ /* 0x0022a400080211ff */
[----:B--2---:R-:W-:Y:S05]  /*1db50*/  @!P1 NANOSLEEP.SYNCS 0x989680 ;  /* 0x009896800000995d */ /* 0x004fea0003900000 */
[----:B------:R-:W2:Y:S02]  /*1db60*/  @!P1 SYNCS.PHASECHK.TRANS64 P1, [R0+URZ+0x2c038], R3 ;  /* 0x02c03803000095a7 */ /* 0x000ea400080210ff */
[----:B--2---:R-:W-:Y:S05]  /*1db70*/  @!P1 BRA `(.L_x_514) ;  /* 0xfffffffc00f09947 */ /* 0x004fea000383ffff */
[----:B------:R-:W-:Y:S05]  /*1db80*/  BRA `(.L_x_515) ;  /* 0xffffffbc00847947 */ /* 0x000fea000383ffff */
.L_x_396:
[----:B------:R-:W-:-:S07]  /*1db90*/  MOV R0, UR17 ;  /* 0x0000001100007c02 */ /* 0x000fce0008000f00 */
.L_x_516:
[----:B-1----:R1:W2:Y:S02]  /*1dba0*/  SYNCS.PHASECHK.TRANS64.TRYWAIT P1, [R0+URZ+0x2c038], R3 ;  /* 0x02c03803000075a7 */ /* 0x0022a400080211ff */
[----:B--2---:R-:W-:Y:S05]  /*1dbb0*/  @!P1 NANOSLEEP.SYNCS 0x989680 ;  /* 0x009896800000995d */ /* 0x004fea0003900000 */
[----:B------:R-:W2:Y:S02]  /*1dbc0*/  @!P1 SYNCS.PHASECHK.TRANS64 P1, [R0+URZ+0x2c038], R3 ;  /* 0x02c03803000095a7 */ /* 0x000ea400080210ff */
[----:B--2---:R-:W-:Y:S05]  /*1dbd0*/  @!P1 BRA `(.L_x_516) ;  /* 0xfffffffc00f09947 */ /* 0x004fea000383ffff */
[----:B------:R-:W-:Y:S05]  /*1dbe0*/  BRA `(.L_x_517) ;  /* 0xffffffc000087947 */ /* 0x000fea000383ffff */
.L_x_403:
[----:B------:R-:W-:-:S07]  /*1dbf0*/  MOV R3, UR23 ;  /* 0x0000001700037c02 */ /* 0x000fce0008000f00 */
.L_x_518:
[----:B-1----:R1:W3:Y:S02]  /*1dc00*/  SYNCS.PHASECHK.TRANS64.TRYWAIT P0, [R3+URZ+0x2c0b0], R0 ;  /* 0x02c0b000030075a7 */ /* 0x0022e400080011ff */
[----:B---3--:R-:W-:Y:S05]  /*1dc10*/  @!P0 NANOSLEEP.SYNCS 0x989680 ;  /* 0x009896800000895d */ /* 0x008fea0003900000 */
[----:B------:R-:W3:Y:S02]  /*1dc20*/  @!P0 SYNCS.PHASECHK.TRANS64 P0, [R3+URZ+0x2c0b0], R0 ;  /* 0x02c0b000030085a7 */ /* 0x000ee400080010ff */
[----:B---3--:R-:W-:Y:S05]  /*1dc30*/  @!P0 BRA `(.L_x_518) ;  /* 0xfffffffc00f08947 */ /* 0x008fea000383ffff */
[----:B------:R-:W-:Y:S05]  /*1dc40*/  BRA `(.L_x_519) ;  /* 0xffffffc400c47947 */ /* 0x000fea000383ffff */
.L_x_407:
[----:B-1----:R-:W-:-:S07]  /*1dc50*/  MOV R3, UR23 ;  /* 0x0000001700037c02 */ /* 0x002fce0008000f00 */
.L_x_520:
[----:B-1----:R1:W2:Y:S02]  /*1dc60*/  SYNCS.PHASECHK.TRANS64.TRYWAIT P0, [R3+URZ+0x2c0b8], R0 ;  /* 0x02c0b800030075a7 */ /* 0x0022a400080011ff */
[----:B--2---:R-:W-:Y:S05]  /*1dc70*/  @!P0 NANOSLEEP.SYNCS 0x989680 ;  /* 0x009896800000895d */ /* 0x004fea0003900000 */
[----:B------:R-:W2:Y:S02]  /*1dc80*/  @!P0 SYNCS.PHASECHK.TRANS64 P0, [R3+URZ+0x2c0b8], R0 ;  /* 0x02c0b800030085a7 */ /* 0x000ea400080010ff */
[----:B--2---:R-:W-:Y:S05]  /*1dc90*/  @!P0 BRA `(.L_x_520) ;  /* 0xfffffffc00f08947 */ /* 0x004fea000383ffff */
[----:B------:R-:W-:Y:S05]  /*1dca0*/  BRA `(.L_x_521) ;  /* 0xffffffd800487947 */ /* 0x000fea000383ffff */
        .weak           $__internal_0_$__cuda_sm10x_tcgen05_guardrail_trap_col_being_dealloced_not_returned_by_alloc
        .type           $__internal_0_$__cuda_sm10x_tcgen05_guardrail_trap_col_being_dealloced_not_returned_by_alloc,@function
        .size           $__internal_0_$__cuda_sm10x_tcgen05_guardrail_trap_col_being_dealloced_not_returned_by_alloc,($__internal_1_$__cuda_sm10x_tcgen05_guardrail_trap_phase_invalid_during_alloc - $__internal_0_$__cuda_sm10x_tcgen05_guardrail_trap_col_being_dealloced_not_returned_by_alloc)
$__internal_0_$__cuda_sm10x_tcgen05_guardrail_trap_col_being_dealloced_not_returned_by_alloc:
[----:B------:R-:W-:Y:S05]  /*1dcb0*/  BPT.TRAP 0x1 ;  /* 0x000000040000795c */ /* 0x000fea0000300000 */
[----:B------:R-:W-:-:S04]  /*1dcc0*/  MOV R3, 0x0 ;  /* 0x0000000000037802 */ /* 0x000fc80000000f00 */
[----:B------:R-:W-:Y:S05]  /*1dcd0*/  RET.REL.NODEC R2 `(_ZN7cutlass13device_kernelINS_4fmha6kernel36Sm100FmhaFwdKernelTmaWarpspecializedIN4cute5tupleIJiiiNS5_IJNS5_IJiiEEEiEEEEEENS1_10collective38Sm100FmhaFwdMainloopTmaWarpspecializedINS_10bfloat16_tEffNS5_IJNS4_1CILi256EEENSC_ILi64EEENSC_ILi128EEEEEENS5_IJiNSC_ILi1EEES7_EEENS5_IJiSH_NS5_IJNS5_IJNSC_ILi0EEEiEEEiEEEEEESM_NS9_12ResidualMaskENS5_IJNSC_ILi2EEESH_SH_EEENSC_ILb0EEEEENS9_38Sm100FmhaFwdEpilogueTmaWarpspecializedINS_6half_tEfNS5_IJSF_SF_SE_EEESI_NS5_IJSH_S7_EEESQ_EENS2_23PersistentTileSchedulerENS2_41Sm100FmhaCtxKernelWarpspecializedScheduleEEEEEvNT_6ParamsE) ;  /* 0xfffffe2002c87950 */ /* 0x000fea0003c3ffff */
        .weak           $__internal_1_$__cuda_sm10x_tcgen05_guardrail_trap_phase_invalid_during_alloc
        .type           $__internal_1_$__cuda_sm10x_tcgen05_guardrail_trap_phase_invalid_during_alloc,@function
        .size           $__internal_1_$__cuda_sm10x_tcgen05_guardrail_trap_phase_invalid_during_alloc,($__internal_2_$__cuda_sm10x_tcgen05_guardrail_trap_unallocated_columns_being_dealloced - $__internal_1_$__cuda_sm10x_tcgen05_guardrail_trap_phase_invalid_during_alloc)
$__internal_1_$__cuda_sm10x_tcgen05_guardrail_trap_phase_invalid_during_alloc:
[----:B------:R-:W-:Y:S05]  /*1dce0*/  BPT.TRAP 0x1 ;  /* 0x000000040000795c */ /* 0x000fea0000300000 */
[----:B------:R-:W-:-:S04]  /*1dcf0*/  HFMA2 R3, -RZ, RZ, 0, 0 ;  /* 0x00000000ff037431 */ /* 0x000fc800000001ff */
[----:B------:R-:W-:Y:S05]  /*1dd00*/  RET.REL.NODEC R2 `(_ZN7cutlass13device_kernelINS_4fmha6kernel36Sm100FmhaFwdKernelTmaWarpspecializedIN4cute5tupleIJiiiNS5_IJNS5_IJiiEEEiEEEEEENS1_10collective38Sm100FmhaFwdMainloopTmaWarpspecializedINS_10bfloat16_tEffNS5_IJNS4_1CILi256EEENSC_ILi64EEENSC_ILi128EEEEEENS5_IJiNSC_ILi1EEES7_EEENS5_IJiSH_NS5_IJNS5_IJNSC_ILi0EEEiEEEiEEEEEESM_NS9_12ResidualMaskENS5_IJNSC_ILi2EEESH_SH_EEENSC_ILb0EEEEENS9_38Sm100FmhaFwdEpilogueTmaWarpspecializedINS_6half_tEfNS5_IJSF_SF_SE_EEESI_NS5_IJSH_S7_EEESQ_EENS2_23PersistentTileSchedulerENS2_41Sm100FmhaCtxKernelWarpspecializedScheduleEEEEEvNT_6ParamsE) ;  /* 0xfffffe2002bc7950 */ /* 0x000fea0003c3ffff */
        .weak           $__internal_2_$__cuda_sm10x_tcgen05_guardrail_trap_unallocated_columns_being_dealloced
        .type           $__internal_2_$__cuda_sm10x_tcgen05_guardrail_trap_unallocated_columns_being_dealloced,@function
        .size           $__internal_2_$__cuda_sm10x_tcgen05_guardrail_trap_unallocated_columns_being_dealloced,($__internal_3_$__cuda_sm3x_div_rn_noftz_f32_slowpath - $__internal_2_$__cuda_sm10x_tcgen05_guardrail_trap_unallocated_columns_being_dealloced)
$__internal_2_$__cuda_sm10x_tcgen05_guardrail_trap_unallocated_columns_being_dealloced:
[----:B------:R-:W-:Y:S05]  /*1dd10*/  BPT.TRAP 0x1 ;  /* 0x000000040000795c */ /* 0x000fea0000300000 */
[----:B------:R-:W-:-:S04]  /*1dd20*/  MOV R3, 0x0 ;  /* 0x0000000000037802 */ /* 0x000fc80000000f00 */
[----:B------:R-:W-:Y:S05]  /*1dd30*/  RET.REL.NODEC R2 `(_ZN7cutlass13device_kernelINS_4fmha6kernel36Sm100FmhaFwdKernelTmaWarpspecializedIN4cute5tupleIJiiiNS5_IJNS5_IJiiEEEiEEEEEENS1_10collective38Sm100FmhaFwdMainloopTmaWarpspecializedINS_10bfloat16_tEffNS5_IJNS4_1CILi256EEENSC_ILi64EEENSC_ILi128EEEEEENS5_IJiNSC_ILi1EEES7_EEENS5_IJiSH_NS5_IJNS5_IJNSC_ILi0EEEiEEEiEEEEEESM_NS9_12ResidualMaskENS5_IJNSC_ILi2EEESH_SH_EEENSC_ILb0EEEEENS9_38Sm100FmhaFwdEpilogueTmaWarpspecializedINS_6half_tEfNS5_IJSF_SF_SE_EEESI_NS5_IJSH_S7_EEESQ_EENS2_23PersistentTileSchedulerENS2_41Sm100FmhaCtxKernelWarpspecializedScheduleEEEEEvNT_6ParamsE) ;  /* 0xfffffe2002b07950 */ /* 0x000fea0003c3ffff */
        .weak           $__internal_3_$__cuda_sm3x_div_rn_noftz_f32_slowpath
        .type           $__internal_3_$__cuda_sm3x_div_rn_noftz_f32_slowpath,@function
        .size           $__internal_3_$__cuda_sm3x_div_rn_noftz_f32_slowpath,(.L_x_538 - $__internal_3_$__cuda_sm3x_div_rn_noftz_f32_slowpath)
$__internal_3_$__cuda_sm3x_div_rn_noftz_f32_slowpath:
[----:B------:R-:W-:Y:S01]  /*1dd40*/  SHF.R.U32.HI R3, RZ, 0x17, R24 ;  /* 0x00000017ff037819 */ /* 0x000fe20000011618 */
[----:B------:R-:W-:Y:S01]  /*1dd50*/  BSSY B1, `(.L_x_522) ;  /* 0x0000065000017945 */ /* 0x000fe20003800000 */
[--C-:B------:R-:W-:Y:S01]  /*1dd60*/  SHF.R.U32.HI R8, RZ, 0x17, R32.reuse ;  /* 0x00000017ff087819 */ /* 0x100fe20000011620 */
[----:B------:R-:W-:Y:S01]  /*1dd70*/  IMAD.MOV.U32 R7, RZ, RZ, R32 ;  /* 0x000000ffff077224 */ /* 0x000fe200078e0020 */
[----:B------:R-:W-:Y:S01]  /*1dd80*/  LOP3.LUT R3, R3, 0xff, RZ, 0xc0, !PT ;  /* 0x000000ff03037812 */ /* 0x000fe200078ec0ff */
[----:B------:R-:W-:Y:S01]  /*1dd90*/  IMAD.MOV.U32 R6, RZ, RZ, R24 ;  /* 0x000000ffff067224 */ /* 0x000fe200078e0018 */
[----:B------:R-:W-:-:S03]  /*1dda0*/  LOP3.LUT R8, R8, 0xff, RZ, 0xc0, !PT ;  /* 0x000000ff08087812 */ /* 0x000fc600078ec0ff */
[----:B------:R-:W-:Y:S02]  /*1ddb0*/  VIADD R0, R3, 0xffffffff ;  /* 0xffffffff03007836 */ /* 0x000fe40000000000 */
[----:B------:R-:W-:-:S03]  /*1ddc0*/  VIADD R5, R8, 0xffffffff ;  /* 0xffffffff08057836 */ /* 0x000fc60000000000 */
[----:B------:R-:W-:-:S04]  /*1ddd0*/  ISETP.GT.U32.AND P0, PT, R0, 0xfd, PT ;  /* 0x000000fd0000780c */ /* 0x000fc80003f04070 */
[----:B------:R-:W-:-:S13]  /*1dde0*/  ISETP.GT.U32.OR P0, PT, R5, 0xfd, P0 ;  /* 0x000000fd0500780c */ /* 0x000fda0000704470 */
[----:B------:R-:W-:Y:S01]  /*1ddf0*/  @!P0 IMAD.MOV.U32 R10, RZ, RZ, RZ ;  /* 0x000000ffff0a8224 */ /* 0x000fe200078e00ff */
[----:B------:R-:W-:Y:S06]  /*1de00*/  @!P0 BRA `(.L_x_523) ;  /* 0x00000000005c8947 */ /* 0x000fec0003800000 */
[----:B------:R-:W-:Y:S02]  /*1de10*/  FSETP.GTU.FTZ.AND P1, PT, |R32|, +INF , PT ;  /* 0x7f8000002000780b */ /* 0x000fe40003f3c200 */
[----:B------:R-:W-:-:S04]  /*1de20*/  FSETP.GTU.FTZ.AND P0, PT, |R24|, +INF , PT ;  /* 0x7f8000001800780b */ /* 0x000fc80003f1c200 */
[----:B------:R-:W-:-:S13]  /*1de30*/  PLOP3.LUT P0, PT, P1, P0, PT, 0xf8, 0x8f ;  /* 0x00000000008f781c */ /* 0x000fda0000f01f70 */
[----:B------:R-:W-:Y:S05]  /*1de40*/  @P0 BRA `(.L_x_524) ;  /* 0x0000000400500947 */ /* 0x000fea0003800000 */
[----:B------:R-:W-:-:S13]  /*1de50*/  LOP3.LUT P0, RZ, R6, 0x7fffffff, R7, 0xc8, !PT ;  /* 0x7fffffff06ff7812 */ /* 0x000fda000780c807 */
[----:B------:R-:W-:Y:S05]  /*1de60*/  @!P0 BRA `(.L_x_525) ;  /* 0x0000000400408947 */ /* 0x000fea0003800000 */
[----:B------:R-:W-:Y:S02]  /*1de70*/  FSETP.NEU.FTZ.AND P0, PT, |R32|, +INF , PT ;  /* 0x7f8000002000780b */ /* 0x000fe40003f1d200 */
[----:B------:R-:W-:Y:S02]  /*1de80*/  FSETP.NEU.FTZ.AND P1, PT, |R24|, +INF , PT ;  /* 0x7f8000001800780b */ /* 0x000fe40003f3d200 */
[----:B------:R-:W-:-:S11]  /*1de90*/  FSETP.NEU.FTZ.AND P2, PT, |R32|, +INF , PT ;  /* 0x7f8000002000780b */ /* 0x000fd60003f5d200 */
[----:B------:R-:W-:Y:S05]  /*1dea0*/  @!P1 BRA !P0, `(.L_x_525) ;  /* 0x0000000400309947 */ /* 0x000fea0004000000 */
[----:B------:R-:W-:-:S04]  /*1deb0*/  LOP3.LUT P0, RZ, R7, 0x7fffffff, RZ, 0xc0, !PT ;  /* 0x7fffffff07ff7812 */ /* 0x000fc8000780c0ff */
[----:B------:R-:W-:-:S13]  /*1dec0*/  PLOP3.LUT P0, PT, P1, P0, PT, 0x2f, 0xf2 ;  /* 0x0000000000f2781c */ /* 0x000fda0000f00577 */
[----:B------:R-:W-:Y:S05]  /*1ded0*/  @P0 BRA `(.L_x_526) ;  /* 0x00000004001c0947 */ /* 0x000fea0003800000 */
[----:B------:R-:W-:-:S04]  /*1dee0*/  LOP3.LUT P0, RZ, R6, 0x7fffffff, RZ, 0xc0, !PT ;  /* 0x7fffffff06ff7812 */ /* 0x000fc8000780c0ff */
[----:B------:R-:W-:-:S13]  /*1def0*/  PLOP3.LUT P0, PT, P2, P0, PT, 0x2f, 0xf2 ;  /* 0x0000000000f2781c */ /* 0x000fda0001700577 */
[----:B------:R-:W-:Y:S05]  /*1df00*/  @P0 BRA `(.L_x_527) ;  /* 0x0000000400040947 */ /* 0x000fea0003800000 */
[----:B------:R-:W-:Y:S02]  /*1df10*/  ISETP.GE.AND P1, PT, R5, RZ, PT ;  /* 0x000000ff0500720c */ /* 0x000fe40003f26270 */
[----:B------:R-:W-:-:S11]  /*1df20*/  ISETP.GE.AND P0, PT, R0, RZ, PT ;  /* 0x000000ff0000720c */ /* 0x000fd60003f06270 */
[----:B------:R-:W-:Y:S01]  /*1df30*/  @P1 MOV R10, RZ ;  /* 0x000000ff000a1202 */ /* 0x000fe20000000f00 */
[----:B------:R-:W-:Y:S01]  /*1df40*/  @!P1 FFMA R7, R32, 1.84467440737095516160e+19, RZ ;  /* 0x5f80000020079823 */ /* 0x000fe200000000ff */
[----:B------:R-:W-:Y:S01]  /*1df50*/  @!P1 MOV R10, 0xffffffc0 ;  /* 0xffffffc0000a9802 */ /* 0x000fe20000000f00 */
[----:B------:R-:W-:-:S03]  /*1df60*/  @!P0 FFMA R6, R24, 1.84467440737095516160e+19, RZ ;  /* 0x5f80000018068823 */ /* 0x000fc600000000ff */
[----:B------:R-:W-:-:S07]  /*1df70*/  @!P0 IADD3 R10, PT, PT, R10, 0x40, RZ ;  /* 0x000000400a0a8810 */ /* 0x000fce0007ffe0ff */
.L_x_523:
[----:B------:R-:W-:Y:S01]  /*1df80*/  LEA R11, R3, 0xc0800000, 0x17 ;  /* 0xc0800000030b7811 */ /* 0x000fe200078eb8ff */
[----:B------:R-:W-:Y:S01]  /*1df90*/  BSSY B0, `(.L_x_528) ;  /* 0x0000036000007945 */ /* 0x000fe20003800000 */
[----:B------:R-:W-:Y:S02]  /*1dfa0*/  IADD3 R8, PT, PT, R8, -0x7f, RZ ;  /* 0xffffff8108087810 */ /* 0x000fe40007ffe0ff */
[----:B------:R-:W-:-:S03]  /*1dfb0*/  IADD3 R11, PT, PT, -R11, R6, RZ ;  /* 0x000000060b0b7210 */ /* 0x000fc60007ffe1ff */
[----:B------:R-:W-:Y:S01]  /*1dfc0*/  IMAD R9, R8, -0x800000, R7 ;  /* 0xff80000008097824 */ /* 0x000fe200078e0207 */
[----:B------:R-:W1:Y:S01]  /*1dfd0*/  MUFU.RCP R5, R11 ;  /* 0x0000000b00057308 */ /* 0x000e620000001000 */
[----:B------:R-:W-:-:S04]  /*1dfe0*/  FADD.FTZ R6, -R11, -RZ ;  /* 0x800000ff0b067221 */ /* 0x000fc80000010100 */
[----:B-1----:R-:W-:-:S04]  /*1dff0*/  FFMA R0, R5, R6, 1 ;  /* 0x3f80000005007423 */ /* 0x002fc80000000006 */
[----:B------:R-:W-:-:S04]  /*1e000*/  FFMA R0, R5, R0, R5 ;  /* 0x0000000005007223 */ /* 0x000fc80000000005 */
[----:B------:R-:W-:-:S04]  /*1e010*/  FFMA R7, R9, R0, RZ ;  /* 0x0000000009077223 */ /* 0x000fc800000000ff */
[----:B------:R-:W-:-:S04]  /*1e020*/  FFMA R5, R6, R7, R9 ;  /* 0x0000000706057223 */ /* 0x000fc80000000009 */
[----:B------:R-:W-:-:S04]  /*1e030*/  FFMA R5, R0, R5, R7 ;  /* 0x0000000500057223 */ /* 0x000fc80000000007 */
[----:B------:R-:W-:Y:S01]  /*1e040*/  FFMA R6, R6, R5, R9 ;  /* 0x0000000506067223 */ /* 0x000fe20000000009 */
[----:B------:R-:W-:-:S03]  /*1e050*/  IADD3 R9, PT, PT, R8, 0x7f, -R3 ;  /* 0x0000007f08097810 */ /* 0x000fc60007ffe803 */
[----:B------:R-:W-:Y:S01]  /*1e060*/  FFMA R7, R0, R6, R5 ;  /* 0x0000000600077223 */ /* 0x000fe20000000005 */
[----:B------:R-:W-:-:S04]  /*1e070*/  IADD3 R10, PT, PT, R9, R10, RZ ;  /* 0x0000000a090a7210 */ /* 0x000fc80007ffe0ff */
[----:B------:R-:W-:-:S04]  /*1e080*/  SHF.R.U32.HI R3, RZ, 0x17, R7 ;  /* 0x00000017ff037819 */ /* 0x000fc80000011607 */
[----:B------:R-:W-:-:S04]  /*1e090*/  LOP3.LUT R3, R3, 0xff, RZ, 0xc0, !PT ;  /* 0x000000ff03037812 */ /* 0x000fc800078ec0ff */
[----:B------:R-:W-:-:S04]  /*1e0a0*/  IADD3 R3, PT, PT, R3, R10, RZ ;  /* 0x0000000a03037210 */ /* 0x000fc80007ffe0ff */
[----:B------:R-:W-:-:S04]  /*1e0b0*/  IADD3 R8, PT, PT, R3, -0x1, RZ ;  /* 0xffffffff03087810 */ /* 0x000fc80007ffe0ff */
[----:B------:R-:W-:-:S13]  /*1e0c0*/  ISETP.GE.U32.AND P0, PT, R8, 0xfe, PT ;  /* 0x000000fe0800780c */ /* 0x000fda0003f06070 */
[----:B------:R-:W-:Y:S05]  /*1e0d0*/  @!P0 BRA `(.L_x_529) ;  /* 0x0000000000808947 */ /* 0x000fea0003800000 */
[----:B------:R-:W-:-:S13]  /*1e0e0*/  ISETP.GT.AND P0, PT, R3, 0xfe, PT ;  /* 0x000000fe0300780c */ /* 0x000fda0003f04270 */
[----:B------:R-:W-:Y:S05]  /*1e0f0*/  @P0 BRA `(.L_x_530) ;  /* 0x00000000006c0947 */ /* 0x000fea0003800000 */
[----:B------:R-:W-:-:S13]  /*1e100*/  ISETP.GE.AND P0, PT, R3, 0x1, PT ;  /* 0x000000010300780c */ /* 0x000fda0003f06270 */
[----:B------:R-:W-:Y:S05]  /*1e110*/  @P0 BRA `(.L_x_531) ;  /* 0x0000000000740947 */ /* 0x000fea0003800000 */
[----:B------:R-:W-:Y:S02]  /*1e120*/  ISETP.GE.AND P0, PT, R3, -0x18, PT ;  /* 0xffffffe80300780c */ /* 0x000fe40003f06270 */
[----:B------:R-:W-:-:S11]  /*1e130*/  LOP3.LUT R7, R7, 0x80000000, RZ, 0xc0, !PT ;  /* 0x8000000007077812 */ /* 0x000fd600078ec0ff */
[----:B------:R-:W-:Y:S05]  /*1e140*/  @!P0 BRA `(.L_x_531) ;  /* 0x0000000000688947 */ /* 0x000fea0003800000 */
[CCC-:B------:R-:W-:Y:S01]  /*1e150*/  FFMA.RZ R8, R0.reuse, R6.reuse, R5.reuse ;  /* 0x0000000600087223 */ /* 0x1c0fe2000000c005 */
[CCC-:B------:R-:W-:Y:S01]  /*1e160*/  FFMA.RP R9, R0.reuse, R6.reuse, R5.reuse ;  /* 0x0000000600097223 */ /* 0x1c0fe20000008005 */
[----:B------:R-:W-:Y:S01]  /*1e170*/  FFMA.RM R6, R0, R6, R5 ;  /* 0x0000000600067223 */ /* 0x000fe20000004005 */
[C---:B------:R-:W-:Y:S01]  /*1e180*/  VIADD R0, R3.reuse, 0x20 ;  /* 0x0000002003007836 */ /* 0x040fe20000000000 */
[C---:B------:R-:W-:Y:S02]  /*1e190*/  ISETP.NE.AND P0, PT, R3.reuse, RZ, PT ;  /* 0x000000ff0300720c */ /* 0x040fe40003f05270 */
[----:B------:R-:W-:Y:S02]  /*1e1a0*/  LOP3.LUT R8, R8, 0x7fffff, RZ, 0xc0, !PT ;  /* 0x007fffff08087812 */ /* 0x000fe400078ec0ff */
[----:B------:R-:W-:Y:S01]  /*1e1b0*/  ISETP.NE.AND P1, PT, R3, RZ, PT ;  /* 0x000000ff0300720c */ /* 0x000fe20003f25270 */
[----:B------:R-:W-:Y:S01]  /*1e1c0*/  IMAD.MOV R3, RZ, RZ, -R3 ;  /* 0x000000ffff037224 */ /* 0x000fe200078e0a03 */
[----:B------:R-:W-:-:S02]  /*1e1d0*/  LOP3.LUT R5, R8, 0x800000, RZ, 0xfc, !PT ;  /* 0x0080000008057812 */ /* 0x000fc400078efcff */
[----:B------:R-:W-:Y:S02]  /*1e1e0*/  FSETP.NEU.FTZ.AND P2, PT, R9, R6, PT ;  /* 0x000000060900720b */ /* 0x000fe40003f5d000 */
[----:B------:R-:W-:Y:S02]  /*1e1f0*/  SHF.L.U32 R0, R5, R0, RZ ;  /* 0x0000000005007219 */ /* 0x000fe400000006ff */
[----:B------:R-:W-:Y:S02]  /*1e200*/  SEL R6, R3, RZ, P0 ;  /* 0x000000ff03067207 */ /* 0x000fe40000000000 */
[----:B------:R-:W-:Y:S02]  /*1e210*/  ISETP.NE.AND P1, PT, R0, RZ, P1 ;  /* 0x000000ff0000720c */ /* 0x000fe40000f25270 */
[----:B------:R-:W-:Y:S02]  /*1e220*/  SHF.R.U32.HI R5, RZ, R6, R5 ;  /* 0x00000006ff057219 */ /* 0x000fe40000011605 */
[----:B------:R-:W-:-:S02]  /*1e230*/  PLOP3.LUT P1, PT, P2, P1, PT, 0xf8, 0x8f ;  /* 0x00000000008f781c */ /* 0x000fc40001723f70 */
[----:B------:R-:W-:Y:S02]  /*1e240*/  SHF.R.U32.HI R3, RZ, 0x1, R5 ;  /* 0x00000001ff037819 */ /* 0x000fe40000011605 */
[----:B------:R-:W-:-:S04]  /*1e250*/  SEL R0, RZ, 0x1, !P1 ;  /* 0x00000001ff007807 */ /* 0x000fc80004800000 */
[----:B------:R-:W-:-:S04]  /*1e260*/  LOP3.LUT R0, R0, 0x1, R3, 0xf8, !PT ;  /* 0x0000000100007812 */ /* 0x000fc800078ef803 */
[----:B------:R-:W-:-:S05]  /*1e270*/  LOP3.LUT R0, R0, R5, RZ, 0xc0, !PT ;  /* 0x0000000500007212 */ /* 0x000fca00078ec0ff */
[----:B------:R-:W-:-:S05]  /*1e280*/  IMAD.IADD R0, R3, 0x1, R0 ;  /* 0x0000000103007824 */ /* 0x000fca00078e0200 */
[----:B------:R-:W-:Y:S01]  /*1e290*/  LOP3.LUT R7, R0, R7, RZ, 0xfc, !PT ;  /* 0x0000000700077212 */ /* 0x000fe200078efcff */
[----:B------:R-:W-:Y:S05]  /*1e2a0*/  BRA `(.L_x_531) ;  /* 0x0000000000107947 */ /* 0x000fea0003800000 */
.L_x_530:
[----:B------:R-:W-:-:S04]  /*1e2b0*/  LOP3.LUT R7, R7, 0x80000000, RZ, 0xc0, !PT ;  /* 0x8000000007077812 */ /* 0x000fc800078ec0ff */
[----:B------:R-:W-:Y:S01]  /*1e2c0*/  LOP3.LUT R7, R7, 0x7f800000, RZ, 0xfc, !PT ;  /* 0x7f80000007077812 */ /* 0x000fe200078efcff */
[----:B------:R-:W-:Y:S05]  /*1e2d0*/  BRA `(.L_x_531) ;  /* 0x0000000000047947 */ /* 0x000fea0003800000 */
.L_x_529:
[----:B------:R-:W-:Y:S02]  /*1e2e0*/  LEA R7, R10, R7, 0x17 ;  /* 0x000000070a077211 */ /* 0x000fe400078eb8ff */
.L_x_531:
[----:B------:R-:W-:Y:S05]  /*1e2f0*/  BSYNC B0 ;  /* 0x0000000000007941 */ /* 0x000fea0003800000 */
.L_x_528:
[----:B------:R-:W-:Y:S01]  /*1e300*/  MOV R33, R7 ;  /* 0x0000000700217202 */ /* 0x000fe20000000f00 */
[----:B------:R-:W-:Y:S05]  /*1e310*/  BRA `(.L_x_532) ;  /* 0x0000000000207947 */ /* 0x000fea0003800000 */
.L_x_527:
[----:B------:R-:W-:-:S04]  /*1e320*/  LOP3.LUT R6, R6, 0x80000000, R7, 0x48, !PT ;  /* 0x8000000006067812 */ /* 0x000fc800078e4807 */
[----:B------:R-:W-:Y:S01]  /*1e330*/  LOP3.LUT R33, R6, 0x7f800000, RZ, 0xfc, !PT ;  /* 0x7f80000006217812 */ /* 0x000fe200078efcff */
[----:B------:R-:W-:Y:S05]  /*1e340*/  BRA `(.L_x_532) ;  /* 0x0000000000147947 */ /* 0x000fea0003800000 */
.L_x_526:
[----:B------:R-:W-:Y:S01]  /*1e350*/  LOP3.LUT R33, R6, 0x80000000, R7, 0x48, !PT ;  /* 0x8000000006217812 */ /* 0x000fe200078e4807 */
[----:B------:R-:W-:Y:S05]  /*1e360*/  BRA `(.L_x_532) ;  /* 0x00000000000c7947 */ /* 0x000fea0003800000 */
.L_x_525:
[----:B------:R-:W1:Y:S01]  /*1e370*/  MUFU.RSQ R33, -QNAN ;  /* 0xffc0000000217908 */ /* 0x000e620000001400 */
[----:B------:R-:W-:Y:S05]  /*1e380*/  BRA `(.L_x_532) ;  /* 0x0000000000047947 */ /* 0x000fea0003800000 */
.L_x_524:
[----:B------:R-:W-:-:S07]  /*1e390*/  FADD.FTZ R33, R32, R24 ;  /* 0x0000001820217221 */ /* 0x000fce0000010000 */
.L_x_532:
[----:B------:R-:W-:Y:S05]  /*1e3a0*/  BSYNC B1 ;  /* 0x0000000000017941 */ /* 0x000fea0003800000 */
.L_x_522:
[----:B------:R-:W-:-:S04]  /*1e3b0*/  HFMA2 R5, -RZ, RZ, 0, 0 ;  /* 0x00000000ff057431 */ /* 0x000fc800000001ff */
[----:B-1----:R-:W-:Y:S05]  /*1e3c0*/  RET.REL.NODEC R4 `(_ZN7cutlass13device_kernelINS_4fmha6kernel36Sm100FmhaFwdKernelTmaWarpspecializedIN4cute5tupleIJiiiNS5_IJNS5_IJiiEEEiEEEEEENS1_10collective38Sm100FmhaFwdMainloopTmaWarpspecializedINS_10bfloat16_tEffNS5_IJNS4_1CILi256EEENSC_ILi64EEENSC_ILi128EEEEEENS5_IJiNSC_ILi1EEES7_EEENS5_IJiSH_NS5_IJNS5_IJNSC_ILi0EEEiEEEiEEEEEESM_NS9_12ResidualMaskENS5_IJNSC_ILi2EEESH_SH_EEENSC_ILb0EEEEENS9_38Sm100FmhaFwdEpilogueTmaWarpspecializedINS_6half_tEfNS5_IJSF_SF_SE_EEESI_NS5_IJSH_S7_EEESQ_EENS2_23PersistentTileSchedulerENS2_41Sm100FmhaCtxKernelWarpspecializedScheduleEEEEEvNT_6ParamsE) ;  /* 0xfffffe1c040c7950 */ /* 0x002fea0003c3ffff */
.L_x_533:
[----:B------:R-:W-:-:S00]  /*1e3d0*/  BRA `(.L_x_533) ;  /* 0xfffffffc00fc7947 */ /* 0x000fc0000383ffff */
[----:B------:R-:W-:-:S00]  /*1e3e0*/  NOP ;  /* 0x0000000000007918 */ /* 0x000fc00000000000 */
        /* <DEDUP_REMOVED lines=9> */
.L_x_538:


//--------------------- .nv.global.init           --------------------------
	.section	.nv.global.init,"aw",@progbits
.nv.global.init:
	.type		$str$23,@object
	.size		$str$23,($str$37 - $str$23)
$str$23:
        /*0000*/ 	.byte	0x0a, 0x00
	.type		$str$37,@object
	.size		$str$37,($str$32 - $str$37)
$str$37:
        /*0002*/ 	.byte	0x3a, 0x00
	.type		$str$32,@object
	.size		$str$32,($str$29 - $str$32)
$str$32:
        /*0004*/ 	.byte	0x5f, 0x00
	.type		$str$29,@object
	.size		$str$29,($str$28 - $str$29)
$str$29:
        /*0006*/ 	.byte	0x25, 0x64, 0x00
	.type		$str$28,@object
	.size		$str$28,($str$30 - $str$28)
$str$28:
        /*0009*/ 	.byte	0x25, 0x63, 0x00
	.type		$str$30,@object
	.size		$str$30,($str$31 - $str$30)
$str$30:
        /*000c*/ 	.byte	0x25, 0x73, 0x00
	.type		$str$31,@object
	.size		$str$31,($str$35 - $str$31)
$str$31:
        /*000f*/ 	.byte	0x20, 0x6f, 0x20, 0x00
	.type		$str$35,@object
	.size		$str$35,($str$22 - $str$35)
$str$35:
        /*0013*/ 	.byte	0x70, 0x74, 0x72, 0x5b, 0x00
	.type		$str$22,@object
	.size		$str$22,($str$34 - $str$22)
$str$22:
        /*0018*/ 	.byte	0x73, 0x4f, 0x3a, 0x20, 0x00
	.type		$str$34,@object
	.size		$str$34,($str$36 - $str$34)
$str$34:
        /*001d*/ 	.byte	0x73, 0x6d, 0x65, 0x6d, 0x5f, 0x00
	.type		$str$36,@object
	.size		$str$36,($str$33 - $str$36)
$str$36:
        /*0023*/ 	.byte	0x62, 0x5d, 0x28, 0x25, 0x70, 0x29, 0x00
	.type		$str$33,@object
	.size		$str$33,($str$27 - $str$33)
$str$33:
        /*002a*/ 	.byte	0x53, 0x77, 0x3c, 0x25, 0x64, 0x2c, 0x25, 0x64, 0x2c, 0x25, 0x64, 0x3e, 0x00
	.type		$str$27,@object
	.size		$str$27,($str$26 - $str$27)
$str$27:
        /*0037*/ 	.byte	0x2f, 0x74, 0x6d, 0x70, 0x2f, 0x63, 0x75, 0x74, 0x6c, 0x61, 0x73, 0x73, 0x5f, 0x73, 0x77, 0x65
        /*0047*/ 	.byte	0x65, 0x70, 0x5f, 0x73, 0x72, 0x63, 0x2f, 0x69, 0x6e, 0x63, 0x6c, 0x75, 0x64, 0x65, 0x2f, 0x63
        /*0057*/ 	.byte	0x75, 0x74, 0x65, 0x2f, 0x61, 0x74, 0x6f, 0x6d, 0x2f, 0x63, 0x6f, 0x70, 0x79, 0x5f, 0x74, 0x72
        /*0067*/ 	.byte	0x61, 0x69, 0x74, 0x73, 0x5f, 0x73, 0x6d, 0x31, 0x30, 0x30, 0x2e, 0x68, 0x70, 0x70, 0x00
	.type		$str$26,@object
	.size		$str$26,(__unnamed_4 - $str$26)
$str$26:
        /*0076*/ 	.byte	0x28, 0x28, 0x75, 0x69, 0x6e, 0x74, 0x33, 0x32, 0x5f, 0x74, 0x28, 0x74, 0x68, 0x72, 0x65, 0x61
        /*0086*/ 	.byte	0x64, 0x49, 0x64, 0x78, 0x2e, 0x78, 0x29, 0x20, 0x2f, 0x20, 0x33, 0x32, 0x29, 0x20, 0x25, 0x20
        /*0096*/ 	.byte	0x34, 0x29, 0x20, 0x3d, 0x3d, 0x20, 0x28, 0x28, 0x28, 0x74, 0x6d, 0x65, 0x6d, 0x5f, 0x61, 0x64
        /*00a6*/ 	.byte	0x64, 0x72, 0x20, 0x3e, 0x3e, 0x20, 0x31, 0x36, 0x29, 0x20, 0x2f, 0x20, 0x33, 0x32, 0x29, 0x20
        /*00b6*/ 	.byte	0x25, 0x20, 0x34, 0x29, 0x00
	.type		__unnamed_4,@object
	.size		__unnamed_4,(__unnamed_1 - __unnamed_4)
__unnamed_4:
        /* <DEDUP_REMOVED lines=37> */
        /*030b*/ 	.byte	0x30, 0x3e, 0x3e, 0x3e, 0x3e, 0x5d, 0x00
	.type		__unnamed_1,@object
	.size		__unnamed_1,(__unnamed_5 - __unnamed_1)
__unnamed_1:
        /* <DEDUP_REMOVED lines=37> */
        /*0562*/ 	.byte	0x3a, 0x43, 0x3c, 0x30, 0x3e, 0x3e, 0x3e, 0x3e, 0x5d, 0x00
	.type		__unnamed_5,@object
	.size		__unnamed_5,(__unnamed_6 - __unnamed_5)
__unnamed_5:
        /* <DEDUP_REMOVED lines=38> */
	.type		__unnamed_6,@object
	.size		__unnamed_6,(__unnamed_7 - __unnamed_6)
__unnamed_6:
        /* <DEDUP_REMOVED lines=37> */
        /*0a16*/ 	.byte	0x74, 0x65, 0x3a, 0x3a, 0x43, 0x3c, 0x30, 0x3e, 0x3e, 0x3e, 0x3e, 0x5d, 0x00
	.type		__unnamed_7,@object
	.size		__unnamed_7,(__unnamed_2 - __unnamed_7)
__unnamed_7:
        /* <DEDUP_REMOVED lines=37> */
        /*0c73*/ 	.byte	0x63, 0x75, 0x74, 0x65, 0x3a, 0x3a, 0x43, 0x3c, 0x30, 0x3e, 0x3e, 0x3e, 0x3e, 0x5d, 0x00
	.type		__unnamed_2,@object
	.size		__unnamed_2,(__unnamed_3 - __unnamed_2)
__unnamed_2:
        /* <DEDUP_REMOVED lines=38> */
	.type		__unnamed_3,@object
	.size		__unnamed_3,(.L_3 - __unnamed_3)
__unnamed_3:
        /* <DEDUP_REMOVED lines=38> */
        /*1142*/ 	.byte	0x3e, 0x3e, 0x5d, 0x00
.L_3:


//--------------------- .nv.shared._ZN7cutlass13device_kernelINS_4fmha6kernel36Sm100FmhaFwdKernelTmaWarpspecializedIN4cute5tupleIJiiiNS5_IJNS5_IJiiEEEiEEEEEENS1_10collective38Sm100FmhaFwdMainloopTmaWarpspecializedINS_10bfloat16_tEffNS5_IJNS4_1CILi256EEENSC_ILi64EEENSC_ILi128EEEEEENS5_IJiNSC_ILi1EEES7_EEENS5_IJiSH_NS5_IJNS5_IJNSC_ILi0EEEiEEEiEEEEEESM_NS9_12ResidualMaskENS5_IJNSC_ILi2EEESH_SH_EEENSC_ILb0EEEEENS9_38Sm100FmhaFwdEpilogueTmaWarpspecializedINS_6half_tEfNS5_IJSF_SF_SE_EEESI_NS5_IJSH_S7_EEESQ_EENS2_23PersistentTileSchedulerENS2_41Sm100FmhaCtxKernelWarpspecializedScheduleEEEEEvNT_6ParamsE --------------------------
	.section	.nv.shared._ZN7cutlass13device_kernelINS_4fmha6kernel36Sm100FmhaFwdKernelTmaWarpspecializedIN4cute5tupleIJiiiNS5_IJNS5_IJiiEEEiEEEEEENS1_10collective38Sm100FmhaFwdMainloopTmaWarpspecializedINS_10bfloat16_tEffNS5_IJNS4_1CILi256EEENSC_ILi64EEENSC_ILi128EEEEEENS5_IJiNSC_ILi1EEES7_EEENS5_IJiSH_NS5_IJNS5_IJNSC_ILi0EEEiEEEiEEEEEESM_NS9_12ResidualMaskENS5_IJNSC_ILi2EEESH_SH_EEENSC_ILb0EEEEENS9_38Sm100FmhaFwdEpilogueTmaWarpspecializedINS_6half_tEfNS5_IJSF_SF_SE_EEESI_NS5_IJSH_S7_EEESQ_EENS2_23PersistentTileSchedulerENS2_41Sm100FmhaCtxKernelWarpspecializedScheduleEEEEEvNT_6ParamsE,"aw",@nobits
	.sectionflags	@""
	.align	16
	.zero		1024


//--------------------- .nv.shared.reserved.0     --------------------------
	.section	.nv.shared.reserved.0,"aw",@nobits
	.weak		__nv_reservedSMEM_offset_0_alias
	.size		__nv_reservedSMEM_offset_0_alias, 0, 64
	.other		__nv_reservedSMEM_offset_0_alias,@"STO_CUDA_RESERVED_SHARED STV_DEFAULT"
__nv_reservedSMEM_offset_0_alias:
	.zero		0
.nv.shared.reserved.0:
	.zero		64
	.weak		__nv_reservedSMEM_tcgen05_partition
	.type		__nv_reservedSMEM_tcgen05_partition,@object
	.size		__nv_reservedSMEM_tcgen05_partition,(.L_0 - __nv_reservedSMEM_tcgen05_partition)
__nv_reservedSMEM_tcgen05_partition:
	.zero		32
.L_0:


//--------------------- .nv.global                --------------------------
	.section	.nv.global,"aw",@nobits
.nv.global:
	.type		_ZN39_INTERNAL_917e5f21_4_k_cu_8d58d2f9_29144cute1_E,@object
	.size		_ZN39_INTERNAL_917e5f21_4_k_cu_8d58d2f9_29144cute1_E,(_ZN39_INTERNAL_917e5f21_4_k_cu_8d58d2f9_29144cuda3std3__45__cpo6cbeginE - _ZN39_INTERNAL_917e5f21_4_k_cu_8d58d2f9_29144cute1_E)
_ZN39_INTERNAL_917e5f21_4_k_cu_8d58d2f9_29144cute1_E:
	.zero		1
	.type		_ZN39_INTERNAL_917e5f21_4_k_cu_8d58d2f9_29144cuda3std3__45__cpo6cbeginE,@object
	.size		_ZN39_INTERNAL_917e5f21_4_k_cu_8d58d2f9_29144cuda3std3__45__cpo6cbeginE,(_ZN39_INTERNAL_917e5f21_4_k_cu_8d58d2f9_29144cuda3std3__48in_placeE - _ZN39_INTERNAL_917e5f21_4_k_cu_8d58d2f9_29144cuda3std3__45__cpo6cbeginE)
_ZN39_INTERNAL_917e5f21_4_k_cu_8d58d2f9_29144cuda3std3__45__cpo6cbeginE:
	.zero		1
	.type		_ZN39_INTERNAL_917e5f21_4_k_cu_8d58d2f9_29144cuda3std3__48in_placeE,@object
	.size		_ZN39_INTERNAL_917e5f21_4_k_cu_8d58d2f9_29144cuda3std3__48in_placeE,(_ZN39_INTERNAL_917e5f21_4_k_cu_8d58d2f9_29144cuda3std6ranges3__45__cpo9iter_moveE - _ZN39_INTERNAL_917e5f21_4_k_cu_8d58d2f9_29144cuda3std3__48in_placeE)
_ZN39_INTERNAL_917e5f21_4_k_cu_8d58d2f9_29144cuda3std3__48in_placeE:
	.zero		1
	.type		_ZN39_INTERNAL_917e5f21_4_k_cu_8d58d2f9_29144cuda3std6ranges3__45__cpo9iter_moveE,@object
	.size		_ZN39_INTERNAL_917e5f21_4_k_cu_8d58d2f9_29144cuda3std6ranges3__45__cpo9iter_moveE,(_ZN39_INTERNAL_917e5f21_4_k_cu_8d58d2f9_29144cuda3std3__45__cpo5beginE - _ZN39_INTERNAL_917e5f21_4_k_cu_8d58d2f9_29144cuda3std6ranges3__45__cpo9iter_moveE)
_ZN39_INTERNAL_917e5f21_4_k_cu_8d58d2f9_29144cuda3std6ranges3__45__cpo9iter_moveE:
	.zero		1
	.type		_ZN39_INTERNAL_917e5f21_4_k_cu_8d58d2f9_29144cuda3std3__45__cpo5beginE,@object
	.size		_ZN39_INTERNAL_917e5f21_4_k_cu_8d58d2f9_29144cuda3std3__45__cpo5beginE,(_ZN39_INTERNAL_917e5f21_4_k_cu_8d58d2f9_29144cuda3std3__441_GLOBAL__N__917e5f21_4_k_cu_8d58d2f9_29146ignoreE - _ZN39_INTERNAL_917e5f21_4_k_cu_8d58d2f9_29144cuda3std3__45__cpo5beginE)
_ZN39_INTERNAL_917e5f21_4_k_cu_8d58d2f9_29144cuda3std3__45__cpo5beginE:
	.zero		1
	.type		_ZN39_INTERNAL_917e5f21_4_k_cu_8d58d2f9_29144cuda3std3__441_GLOBAL__N__917e5f21_4_k_cu_8d58d2f9_29146ignoreE,@object
	.size		_ZN39_INTERNAL_917e5f21_4_k_cu_8d58d2f9_29144cuda3std3__441_GLOBAL__N__917e5f21_4_k_cu_8d58d2f9_29146ignoreE,(_ZN39_INTERNAL_917e5f21_4_k_cu_8d58d2f9_29144cute7productE - _ZN39_INTERNAL_917e5f21_4_k_cu_8d58d2f9_29144cuda3std3__441_GLOBAL__N__917e5f21_4_k_cu_8d58d2f9_29146ignoreE)
_ZN39_INTERNAL_917e5f21_4_k_cu_8d58d2f9_29144cuda3std3__441_GLOBAL__N__917e5f21_4_k_cu_8d58d2f9_29146ignoreE:
	.zero		1
	.type		_ZN39_INTERNAL_917e5f21_4_k_cu_8d58d2f9_29144cute7productE,@object
	.size		_ZN39_INTERNAL_917e5f21_4_k_cu_8d58d2f9_29144cute7productE,(_ZN39_INTERNAL_917e5f21_4_k_cu_8d58d2f9_29144cuda3std3__45__cpo3endE - _ZN39_INTERNAL_917e5f21_4_k_cu_8d58d2f9_29144cute7productE)
_ZN39_INTERNAL_917e5f21_4_k_cu_8d58d2f9_29144cute7productE:
	.zero		1
	.type		_ZN39_INTERNAL_917e5f21_4_k_cu_8d58d2f9_29144cuda3std3__45__cpo3endE,@object
	.size		_ZN39_INTERNAL_917e5f21_4_k_cu_8d58d2f9_29144cuda3std3__45__cpo3endE,(_ZN39_INTERNAL_917e5f21_4_k_cu_8d58d2f9_29144cuda3std3__419piecewise_constructE - _ZN39_INTERNAL_917e5f21_4_k_cu_8d58d2f9_29144cuda3std3__45__cpo3endE)
_ZN39_INTERNAL_917e5f21_4_k_cu_8d58d2f9_29144cuda3std3__45__cpo3endE:
	.zero		1
	.type		_ZN39_INTERNAL_917e5f21_4_k_cu_8d58d2f9_29144cuda3std3__419piecewise_constructE,@object
	.size		_ZN39_INTERNAL_917e5f21_4_k_cu_8d58d2f9_29144cuda3std3__419piecewise_constructE,(_ZN39_INTERNAL_917e5f21_4_k_cu_8d58d2f9_29144cuda3std3__45__cpo4cendE - _ZN39_INTERNAL_917e5f21_4_k_cu_8d58d2f9_29144cuda3std3__419piecewise_constructE)
_ZN39_INTERNAL_917e5f21_4_k_cu_8d58d2f9_29144cuda3std3__419piecewise_constructE:
	.zero		1
	.type		_ZN39_INTERNAL_917e5f21_4_k_cu_8d58d2f9_29144cuda3std3__45__cpo4cendE,@object
	.size		_ZN39_INTERNAL_917e5f21_4_k_cu_8d58d2f9_29144cuda3std3__45__cpo4cendE,(_ZN39_INTERNAL_917e5f21_4_k_cu_8d58d2f9_29144cuda3std6ranges3__45__cpo4swapE - _ZN39_INTERNAL_917e5f21_4_k_cu_8d58d2f9_29144cuda3std3__45__cpo4cendE)
_ZN39_INTERNAL_917e5f21_4_k_cu_8d58d2f9_29144cuda3std3__45__cpo4cendE:
	.zero		1
	.type		_ZN39_INTERNAL_917e5f21_4_k_cu_8d58d2f9_29144cuda3std6ranges3__45__cpo4swapE,@object
	.size		_ZN39_INTERNAL_917e5f21_4_k_cu_8d58d2f9_29144cuda3std6ranges3__45__cpo4swapE,(.L_15 - _ZN39_INTERNAL_917e5f21_4_k_cu_8d58d2f9_29144cuda3std6ranges3__45__cpo4swapE)
_ZN39_INTERNAL_917e5f21_4_k_cu_8d58d2f9_29144cuda3std6ranges3__45__cpo4swapE:
	.zero		1
.L_15:


//--------------------- .nv.constant0._ZN7cutlass13device_kernelINS_4fmha6kernel36Sm100FmhaFwdKernelTmaWarpspecializedIN4cute5tupleIJiiiNS5_IJNS5_IJiiEEEiEEEEEENS1_10collective38Sm100FmhaFwdMainloopTmaWarpspecializedINS_10bfloat16_tEffNS5_IJNS4_1CILi256EEENSC_ILi64EEENSC_ILi128EEEEEENS5_IJiNSC_ILi1EEES7_EEENS5_IJiSH_NS5_IJNS5_IJNSC_ILi0EEEiEEEiEEEEEESM_NS9_12ResidualMaskENS5_IJNSC_ILi2EEESH_SH_EEENSC_ILb0EEEEENS9_38Sm100FmhaFwdEpilogueTmaWarpspecializedINS_6half_tEfNS5_IJSF_SF_SE_EEESI_NS5_IJSH_S7_EEESQ_EENS2_23PersistentTileSchedulerENS2_41Sm100FmhaCtxKernelWarpspecializedScheduleEEEEEvNT_6ParamsE --------------------------
	.section	.nv.constant0._ZN7cutlass13device_kernelINS_4fmha6kernel36Sm100FmhaFwdKernelTmaWarpspecializedIN4cute5tupleIJiiiNS5_IJNS5_IJiiEEEiEEEEEENS1_10collective38Sm100FmhaFwdMainloopTmaWarpspecializedINS_10bfloat16_tEffNS5_IJNS4_1CILi256EEENSC_ILi64EEENSC_ILi128EEEEEENS5_IJiNSC_ILi1EEES7_EEENS5_IJiSH_NS5_IJNS5_IJNSC_ILi0EEEiEEEiEEEEEESM_NS9_12ResidualMaskENS5_IJNSC_ILi2EEESH_SH_EEENSC_ILb0EEEEENS9_38Sm100FmhaFwdEpilogueTmaWarpspecializedINS_6half_tEfNS5_IJSF_SF_SE_EEESI_NS5_IJSH_S7_EEESQ_EENS2_23PersistentTileSchedulerENS2_41Sm100FmhaCtxKernelWarpspecializedScheduleEEEEEvNT_6ParamsE,"a",@progbits
	.sectionflags	@""
	.align	4
.nv.constant0._ZN7cutlass13device_kernelINS_4fmha6kernel36Sm100FmhaFwdKernelTmaWarpspecializedIN4cute5tupleIJiiiNS5_IJNS5_IJiiEEEiEEEEEENS1_10collective38Sm100FmhaFwdMainloopTmaWarpspecializedINS_10bfloat16_tEffNS5_IJNS4_1CILi256EEENSC_ILi64EEENSC_ILi128EEEEEENS5_IJiNSC_ILi1EEES7_EEENS5_IJiSH_NS5_IJNS5_IJNSC_ILi0EEEiEEEiEEEEEESM_NS9_12ResidualMaskENS5_IJNSC_ILi2EEESH_SH_EEENSC_ILb0EEEEENS9_38Sm100FmhaFwdEpilogueTmaWarpspecializedINS_6half_tEfNS5_IJSF_SF_SE_EEESI_NS5_IJSH_S7_EEESQ_EENS2_23PersistentTileSchedulerENS2_41Sm100FmhaCtxKernelWarpspecializedScheduleEEEEEvNT_6ParamsE:
	.zero		2432


//--------------------- SYMBOLS --------------------------

	.type		.nv.reservedSmem.offset0,@object
	.size		.nv.reservedSmem.offset0,0x4
	.type		.nv.reservedSmem.cap,@object
	.size		.nv.reservedSmem.cap,0x4
	.type		vprintf,@function
	.type		__assertfail,@function
